	.target	sm_90a

	.elftype	@"ET_EXEC"


//--------------------- .note.nv.tkinfo           --------------------------
	.section	.note.nv.tkinfo,"",@"SHT_NOTE"
	.sectionflags	@"SHF_NOTE_NV_TKINFO"
	.tkinfo
        /*0018*/ 	.word	0x00000002
        /*0030*/ 	.string	""
        /*0030*/ 	.string	"ptxas"
        /*0030*/ 	.string	"Cuda compilation tools, release 13.0, V13.0.88"
        /*0030*/ 	.string	"Build cuda_13.0.r13.0/compiler.36424714_0"
        /*0030*/ 	.string	"-v  -suppress-debug-info  -lineinfo  -arch sm_90a "



//--------------------- .note.nv.cuinfo           --------------------------
	.section	.note.nv.cuinfo,"",@"SHT_NOTE"
	.sectionflags	@"SHF_NOTE_NV_CUINFO"
        /*0018*/ 	.short	0x0002
        /*001a*/ 	.short	0x005a
        /*001c*/ 	.short	0x0082
	.zero		2


//--------------------- .nv.info                  --------------------------
	.section	.nv.info,"",@"SHT_CUDA_INFO"
	.align	4


	//----- nvinfo : EIATTR_REGCOUNT
	.align		4
        /*0000*/ 	.byte	0x04, 0x2f
        /*0002*/ 	.short	(.L_1 - .L_0)
	.align		4
.L_0:
        /*0004*/ 	.word	index@(matmul_kernel)
        /*0008*/ 	.word	0x000000ff


	//----- nvinfo : EIATTR_FRAME_SIZE
	.align		4
.L_1:
        /*000c*/ 	.byte	0x04, 0x11
        /*000e*/ 	.short	(.L_3 - .L_2)
	.align		4
.L_2:
        /*0010*/ 	.word	index@(matmul_kernel)
        /*0014*/ 	.word	0x00000838


	//----- nvinfo : EIATTR_MIN_STACK_SIZE
	.align		4
.L_3:
        /*0018*/ 	.byte	0x04, 0x12
        /*001a*/ 	.short	(.L_5 - .L_4)
	.align		4
.L_4:
        /*001c*/ 	.word	index@(matmul_kernel)
        /*0020*/ 	.word	0x00000838
.L_5:


//--------------------- .nv.compat                --------------------------
	.section	.nv.compat,"",@"SHT_CUDA_COMPAT_INFO"
	.align	4
        /*0000*/ 	.byte	0x02, 0x09, 0x01, 0x00, 0x02, 0x02, 0x04, 0x00, 0x02, 0x05, 0x05, 0x00, 0x03, 0x07, 0x01, 0x01
        /*0010*/ 	.byte	0x02, 0x03, 0x00, 0x00, 0x02, 0x06, 0x01, 0x00, 0x04, 0x0b, 0x08, 0x00, 0x00, 0x00, 0x00, 0x00
        /*0020*/ 	.byte	0x00, 0x00, 0x00, 0x00


//--------------------- .nv.info.matmul_kernel    --------------------------
	.section	.nv.info.matmul_kernel,"",@"SHT_CUDA_INFO"
	.sectionflags	@""
	.align	4


	//----- nvinfo : EIATTR_CUDA_API_VERSION
	.align		4
        /*0000*/ 	.byte	0x04, 0x37
        /*0002*/ 	.short	(.L_7 - .L_6)
.L_6:
        /*0004*/ 	.word	0x00000082


	//----- nvinfo : EIATTR_KPARAM_INFO
	.align		4
.L_7:
        /*0008*/ 	.byte	0x04, 0x17
        /*000a*/ 	.short	(.L_9 - .L_8)
.L_8:
        /*000c*/ 	.word	0x00000000
        /*0010*/ 	.short	0x000d
        /*0012*/ 	.short	0x0048
        /*0014*/ 	.byte	0x00, 0xf4, 0x21, 0x00


	//----- nvinfo : EIATTR_KPARAM_INFO
	.align		4
.L_9:
        /*0018*/ 	.byte	0x04, 0x17
        /*001a*/ 	.short	(.L_11 - .L_10)
.L_10:
        /*001c*/ 	.word	0x00000000
        /*0020*/ 	.short	0x000c
        /*0022*/ 	.short	0x0040
        /*0024*/ 	.byte	0x00, 0xf4, 0x21, 0x00


	//----- nvinfo : EIATTR_KPARAM_INFO
	.align		4
.L_11:
        /*0028*/ 	.byte	0x04, 0x17
        /*002a*/ 	.short	(.L_13 - .L_12)
.L_12:
        /*002c*/ 	.word	0x00000000
        /*0030*/ 	.short	0x000b
        /*0032*/ 	.short	0x0038
        /*0034*/ 	.byte	0x00, 0xf0, 0x11, 0x00


	//----- nvinfo : EIATTR_KPARAM_INFO
	.align		4
.L_13:
        /*0038*/ 	.byte	0x04, 0x17
        /*003a*/ 	.short	(.L_15 - .L_14)
.L_14:
        /*003c*/ 	.word	0x00000000
        /*0040*/ 	.short	0x000a
        /*0042*/ 	.short	0x0034
        /*0044*/ 	.byte	0x00, 0xf0, 0x11, 0x00


	//----- nvinfo : EIATTR_KPARAM_INFO
	.align		4
.L_15:
        /*0048*/ 	.byte	0x04, 0x17
        /*004a*/ 	.short	(.L_17 - .L_16)
.L_16:
        /*004c*/ 	.word	0x00000000
        /*0050*/ 	.short	0x0009
        /*0052*/ 	.short	0x0030
        /*0054*/ 	.byte	0x00, 0xf0, 0x11, 0x00


	//----- nvinfo : EIATTR_KPARAM_INFO
	.align		4
.L_17:
        /*0058*/ 	.byte	0x04, 0x17
        /*005a*/ 	.short	(.L_19 - .L_18)
.L_18:
        /*005c*/ 	.word	0x00000000
        /*0060*/ 	.short	0x0008
        /*0062*/ 	.short	0x002c
        /*0064*/ 	.byte	0x00, 0xf0, 0x11, 0x00


	//----- nvinfo : EIATTR_KPARAM_INFO
	.align		4
.L_19:
        /*0068*/ 	.byte	0x04, 0x17
        /*006a*/ 	.short	(.L_21 - .L_20)
.L_20:
        /*006c*/ 	.word	0x00000000
        /*0070*/ 	.short	0x0007
        /*0072*/ 	.short	0x0028
        /*0074*/ 	.byte	0x00, 0xf0, 0x11, 0x00


	//----- nvinfo : EIATTR_KPARAM_INFO
	.align		4
.L_21:
        /*0078*/ 	.byte	0x04, 0x17
        /*007a*/ 	.short	(.L_23 - .L_22)
.L_22:
        /*007c*/ 	.word	0x00000000
        /*0080*/ 	.short	0x0006
        /*0082*/ 	.short	0x0024
        /*0084*/ 	.byte	0x00, 0xf0, 0x11, 0x00


	//----- nvinfo : EIATTR_KPARAM_INFO
	.align		4
.L_23:
        /*0088*/ 	.byte	0x04, 0x17
        /*008a*/ 	.short	(.L_25 - .L_24)
.L_24:
        /*008c*/ 	.word	0x00000000
        /*0090*/ 	.short	0x0005
        /*0092*/ 	.short	0x0020
        /*0094*/ 	.byte	0x00, 0xf0, 0x11, 0x00


	//----- nvinfo : EIATTR_KPARAM_INFO
	.align		4
.L_25:
        /*0098*/ 	.byte	0x04, 0x17
        /*009a*/ 	.short	(.L_27 - .L_26)
.L_26:
        /*009c*/ 	.word	0x00000000
        /*00a0*/ 	.short	0x0004
        /*00a2*/ 	.short	0x001c
        /*00a4*/ 	.byte	0x00, 0xf0, 0x11, 0x00


	//----- nvinfo : EIATTR_KPARAM_INFO
	.align		4
.L_27:
        /*00a8*/ 	.byte	0x04, 0x17
        /*00aa*/ 	.short	(.L_29 - .L_28)
.L_28:
        /*00ac*/ 	.word	0x00000000
        /*00b0*/ 	.short	0x0003
        /*00b2*/ 	.short	0x0018
        /*00b4*/ 	.byte	0x00, 0xf0, 0x11, 0x00


	//----- nvinfo : EIATTR_KPARAM_INFO
	.align		4
.L_29:
        /*00b8*/ 	.byte	0x04, 0x17
        /*00ba*/ 	.short	(.L_31 - .L_30)
.L_30:
        /*00bc*/ 	.word	0x00000000
        /*00c0*/ 	.short	0x0002
        /*00c2*/ 	.short	0x0010
        /*00c4*/ 	.byte	0x00, 0xf4, 0x21, 0x00


	//----- nvinfo : EIATTR_KPARAM_INFO
	.align		4
.L_31:
        /*00c8*/ 	.byte	0x04, 0x17
        /*00ca*/ 	.short	(.L_33 - .L_32)
.L_32:
        /*00cc*/ 	.word	0x00000000
        /*00d0*/ 	.short	0x0001
        /*00d2*/ 	.short	0x0008
        /*00d4*/ 	.byte	0x00, 0xf4, 0x21, 0x00


	//----- nvinfo : EIATTR_KPARAM_INFO
	.align		4
.L_33:
        /*00d8*/ 	.byte	0x04, 0x17
        /*00da*/ 	.short	(.L_35 - .L_34)
.L_34:
        /*00dc*/ 	.word	0x00000000
        /*00e0*/ 	.short	0x0000
        /*00e2*/ 	.short	0x0000
        /*00e4*/ 	.byte	0x00, 0xf4, 0x21, 0x00


	//----- nvinfo : EIATTR_SPARSE_MMA_MASK
	.align		4
.L_35:
        /*00e8*/ 	.byte	0x03, 0x50
        /*00ea*/ 	.short	0x0000


	//----- nvinfo : EIATTR_MAXREG_COUNT
	.align		4
        /*00ec*/ 	.byte	0x03, 0x1b
        /*00ee*/ 	.short	0x00ff


	//----- nvinfo : EIATTR_NUM_BARRIERS
	.align		4
        /*00f0*/ 	.byte	0x02, 0x4c
        /*00f2*/ 	.byte	0x01
	.zero		1


	//----- nvinfo : EIATTR_ANNOTATIONS
	.align		4
        /*00f4*/ 	.byte	0x04, 0x55
        /*00f6*/ 	.short	(.L_37 - .L_36)


	//   ....[0]....
.L_36:
        /*00f8*/ 	.word	0x00000001
        /*00fc*/ 	.byte	0x30, 0x0b, 0x00, 0x00, 0x01, 0x00, 0x00, 0x00, 0x70, 0x0b, 0x00, 0x00, 0x01, 0x00, 0x00, 0x00
        /* <DEDUP_REMOVED lines=1171> */
        /*4a3c*/ 	.byte	0x20, 0xa6, 0x02, 0x00, 0x01, 0x00, 0x00, 0x00, 0x40, 0xa6, 0x02, 0x00


	//----- nvinfo : EIATTR_MERCURY_ISA_VERSION
	.align		4
.L_37:
        /*4a48*/ 	.byte	0x03, 0x5f
        /*4a4a*/ 	.short	0x0101


	//----- nvinfo : EIATTR_EXIT_INSTR_OFFSETS
	.align		4
        /*4a4c*/ 	.byte	0x04, 0x1c
        /*4a4e*/ 	.short	(.L_39 - .L_38)


	//   ....[0]....
.L_38:
        /*4a50*/ 	.word	0x0002a920


	//   ....[1]....
        /*4a54*/ 	.word	0x0002a940


	//----- nvinfo : EIATTR_REQNTID
	.align		4
.L_39:
        /*4a58*/ 	.byte	0x04, 0x10
        /*4a5a*/ 	.short	(.L_41 - .L_40)
.L_40:
        /*4a5c*/ 	.word	0x00000080
        /*4a60*/ 	.word	0x00000001
        /*4a64*/ 	.word	0x00000001


	//----- nvinfo : EIATTR_CBANK_PARAM_SIZE
	.align		4
.L_41:
        /*4a68*/ 	.byte	0x03, 0x19
        /*4a6a*/ 	.short	0x0050


	//----- nvinfo : EIATTR_PARAM_CBANK
	.align		4
        /*4a6c*/ 	.byte	0x04, 0x0a
        /*4a6e*/ 	.short	(.L_43 - .L_42)
	.align		4
.L_42:
        /*4a70*/ 	.word	index@(.nv.constant0.matmul_kernel)
        /*4a74*/ 	.short	0x0210
        /*4a76*/ 	.short	0x0050


	//----- nvinfo : EIATTR_SW_WAR
	.align		4
.L_43:
        /*4a78*/ 	.byte	0x04, 0x36
        /*4a7a*/ 	.short	(.L_45 - .L_44)
.L_44:
        /*4a7c*/ 	.word	0x00000008
.L_45:


//--------------------- .nv.callgraph             --------------------------
	.section	.nv.callgraph,"",@"SHT_CUDA_CALLGRAPH"
	.align	4
	.sectionentsize	8
	.align		4
        /*0000*/ 	.word	0x00000000
	.align		4
        /*0004*/ 	.word	0xffffffff
	.align		4
        /*0008*/ 	.word	0x00000000
	.align		4
        /*000c*/ 	.word	0xfffffffe
	.align		4
        /*0010*/ 	.word	0x00000000
	.align		4
        /*0014*/ 	.word	0xfffffffd
	.align		4
        /*0018*/ 	.word	0x00000000
	.align		4
        /*001c*/ 	.word	0xfffffffc


//--------------------- .text.matmul_kernel       --------------------------
	.section	.text.matmul_kernel,"ax",@progbits
	.align	128
        .global         matmul_kernel
        .type           matmul_kernel,@function
        .size           matmul_kernel,(.L_x_3 - matmul_kernel)
        .other          matmul_kernel,@"STO_CUDA_ENTRY STV_DEFAULT"
matmul_kernel:
.text.matmul_kernel:
[----:B------:R-:W1:Y:S08]  /*0000*/  LDC R1, c[0x0][0x28] ;  /* 0x00000a00ff017b82 */ /* 0x000e700000000800 */
[----:B------:R-:W2:Y:S01]  /*0010*/  LDC.64 R156, c[0x0][0x228] ;  /* 0x00008a00ff9c7b82 */ /* 0x000ea20000000a00 */
[----:B------:R-:W3:Y:S01]  /*0020*/  S2R R8, SR_CTAID.X ;  /* 0x0000000000087919 */ /* 0x000ee20000002500 */
[----:B-1----:R-:W-:Y:S01]  /*0030*/  VIADD R1, R1, 0xfffff7c8 ;  /* 0xfffff7c801017836 */ /* 0x002fe20000000000 */
[----:B------:R-:W-:Y:S01]  /*0040*/  ULDC.64 UR4, c[0x0][0x218] ;  /* 0x0000860000047ab9 */ /* 0x000fe20000000a00 */
[----:B------:R-:W-:Y:S01]  /*0050*/  ULDC.64 UR6, c[0x0][0x210] ;  /* 0x0000840000067ab9 */ /* 0x000fe20000000a00 */
[----:B------:R-:W1:Y:S01]  /*0060*/  S2R R89, SR_TID.X ;  /* 0x0000000000597919 */ /* 0x000e620000002100 */
[----:B------:R-:W-:-:S02]  /*0070*/  ULDC.64 UR60, c[0x0][0x208] ;  /* 0x00008200003c7ab9 */ /* 0x000fc40000000a00 */
[----:B------:R-:W4:Y:S08]  /*0080*/  LDC.64 R152, c[0x0][0x238] ;  /* 0x00008e00ff987b82 */ /* 0x000f300000000a00 */
[----:B------:R-:W1:Y:S01]  /*0090*/  LDC.64 R240, c[0x0][0x230] ;  /* 0x00008c00fff07b82 */ /* 0x000e620000000a00 */
[----:B--2---:R-:W-:-:S07]  /*00a0*/  VIADD R0, R157, 0x3f ;  /* 0x0000003f9d007836 */ /* 0x004fce0000000000 */
[----:B------:R-:W2:Y:S01]  /*00b0*/  LDC R245, c[0x0][0x230] ;  /* 0x00008c00fff57b82 */ /* 0x000ea20000000800 */
[----:B------:R-:W-:Y:S01]  /*00c0*/  SHF.R.S32.HI R3, RZ, 0x1f, R0 ;  /* 0x0000001fff037819 */ /* 0x000fe20000011400 */
[----:B----4-:R-:W-:-:S03]  /*00d0*/  IMAD R73, R152, 0x60, RZ ;  /* 0x0000006098497824 */ /* 0x010fc600078e02ff */
[----:B------:R-:W-:Y:S01]  /*00e0*/  LEA.HI R3, R3, R0, RZ, 0x6 ;  /* 0x0000000003037211 */ /* 0x000fe200078f30ff */
[C---:B------:R-:W-:Y:S01]  /*00f0*/  IMAD R75, R152.reuse, 0x61, RZ ;  /* 0x00000061984b7824 */ /* 0x040fe200078e02ff */
[----:B---3--:R-:W-:Y:S01]  /*0100*/  IABS R6, R8 ;  /* 0x0000000800067213 */ /* 0x008fe20000000000 */
[C---:B------:R-:W-:Y:S01]  /*0110*/  IMAD R77, R152.reuse, 0x62, RZ ;  /* 0x00000062984d7824 */ /* 0x040fe200078e02ff */
[----:B------:R-:W-:Y:S01]  /*0120*/  SHF.R.S32.HI R3, RZ, 0x6, R3 ;  /* 0x00000006ff037819 */ /* 0x000fe20000011403 */
[----:B------:R-:W-:Y:S01]  /*0130*/  IMAD R193, R152, 0x5c, RZ ;  /* 0x0000005c98c17824 */ /* 0x000fe200078e02ff */
[----:B-1----:R-:W-:Y:S01]  /*0140*/  LOP3.LUT R91, R89, 0x7f, RZ, 0xc0, !PT ;  /* 0x0000007f595b7812 */ /* 0x002fe200078ec0ff */
[----:B------:R-:W-:Y:S01]  /*0150*/  VIADD R49, R240, 0xfffffffe ;  /* 0xfffffffef0317836 */ /* 0x000fe20000000000 */
[----:B------:R-:W1:Y:S01]  /*0160*/  LDC R246, c[0x0][0x230] ;  /* 0x00008c00fff67b82 */ /* 0x000e620000000800 */
[----:B------:R-:W-:Y:S02]  /*0170*/  IMAD.SHL.U32 R5, R3, 0x8, RZ ;  /* 0x0000000803057824 */ /* 0x000fe400078e00ff */
[----:B------:R-:W-:-:S02]  /*0180*/  IMAD R177, R152, 0x54, RZ ;  /* 0x0000005498b17824 */ /* 0x000fc400078e02ff */
[C---:B------:R-:W-:Y:S01]  /*0190*/  IMAD R185, R152.reuse, 0x58, RZ ;  /* 0x0000005898b97824 */ /* 0x040fe200078e02ff */
[-C--:B------:R-:W-:Y:S01]  /*01a0*/  IABS R7, R5.reuse ;  /* 0x0000000500077213 */ /* 0x080fe20000000000 */
[C---:B------:R-:W-:Y:S01]  /*01b0*/  IMAD R217, R152.reuse, 0x74, RZ ;  /* 0x0000007498d97824 */ /* 0x040fe200078e02ff */
[----:B------:R-:W-:Y:S01]  /*01c0*/  IABS R10, R5 ;  /* 0x00000005000a7213 */ /* 0x000fe20000000000 */
[C---:B------:R-:W-:Y:S01]  /*01d0*/  IMAD R201, R152.reuse, 0x6c, RZ ;  /* 0x0000006c98c97824 */ /* 0x040fe200078e02ff */
[----:B------:R-:W3:Y:S01]  /*01e0*/  I2F.RP R0, R7 ;  /* 0x0000000700007306 */ /* 0x000ee20000209400 */
[C---:B------:R-:W-:Y:S01]  /*01f0*/  IMAD R209, R152.reuse, 0x70, RZ ;  /* 0x0000007098d17824 */ /* 0x040fe200078e02ff */
[----:B------:R-:W4:Y:S01]  /*0200*/  LDC R247, c[0x0][0x230] ;  /* 0x00008c00fff77b82 */ /* 0x000f220000000800 */
[C---:B------:R-:W-:Y:S02]  /*0210*/  IMAD R225, R152.reuse, 0x78, RZ ;  /* 0x0000007898e17824 */ /* 0x040fe400078e02ff */
[----:B------:R-:W-:-:S02]  /*0220*/  IMAD R233, R152, 0x7c, RZ ;  /* 0x0000007c98e97824 */ /* 0x000fc400078e02ff */
[C---:B------:R-:W-:Y:S02]  /*0230*/  IMAD R178, R152.reuse, 0x154, RZ ;  /* 0x0000015498b27824 */ /* 0x040fe400078e02ff */
[C---:B------:R-:W-:Y:S01]  /*0240*/  IMAD R179, R152.reuse, 0x55, RZ ;  /* 0x0000005598b37824 */ /* 0x040fe200078e02ff */
[----:B------:R-:W4:Y:S01]  /*0250*/  LDC R248, c[0x0][0x230] ;  /* 0x00008c00fff87b82 */ /* 0x000f220000000800 */
[C---:B------:R-:W-:Y:S02]  /*0260*/  IMAD R184, R152.reuse, 0x160, RZ ;  /* 0x0000016098b87824 */ /* 0x040fe400078e02ff */
[C---:B------:R-:W-:Y:S01]  /*0270*/  IMAD R180, R152.reuse, 0x158, RZ ;  /* 0x0000015898b47824 */ /* 0x040fe200078e02ff */
[----:B---3--:R-:W3:Y:S01]  /*0280*/  MUFU.RCP R0, R0 ;  /* 0x0000000000007308 */ /* 0x008ee20000001000 */
[C---:B------:R-:W-:Y:S02]  /*0290*/  IMAD R182, R152.reuse, 0x15c, RZ ;  /* 0x0000015c98b67824 */ /* 0x040fe400078e02ff */
[C---:B------:R-:W-:Y:S01]  /*02a0*/  IMAD R190, R152.reuse, 0x16c, RZ ;  /* 0x0000016c98be7824 */ /* 0x040fe200078e02ff */
[----:B------:R-:W4:Y:S01]  /*02b0*/  LDC R243, c[0x0][0x230] ;  /* 0x00008c00fff37b82 */ /* 0x000f220000000800 */
[----:B------:R-:W-:-:S02]  /*02c0*/  IMAD R181, R152, 0x56, RZ ;  /* 0x0000005698b57824 */ /* 0x000fc400078e02ff */
[C---:B------:R-:W-:Y:S02]  /*02d0*/  IMAD R183, R152.reuse, 0x57, RZ ;  /* 0x0000005798b77824 */ /* 0x040fe400078e02ff */
[C---:B------:R-:W-:Y:S02]  /*02e0*/  IMAD R186, R152.reuse, 0x164, RZ ;  /* 0x0000016498ba7824 */ /* 0x040fe400078e02ff */
[C---:B------:R-:W-:Y:S01]  /*02f0*/  IMAD R188, R152.reuse, 0x168, RZ ;  /* 0x0000016898bc7824 */ /* 0x040fe200078e02ff */
[----:B------:R-:W4:Y:S01]  /*0300*/  LDC R244, c[0x0][0x230] ;  /* 0x00008c00fff47b82 */ /* 0x000f220000000800 */
[C---:B------:R-:W-:Y:S02]  /*0310*/  IMAD R191, R152.reuse, 0x5b, RZ ;  /* 0x0000005b98bf7824 */ /* 0x040fe400078e02ff */
[----:B------:R-:W-:Y:S02]  /*0320*/  IMAD R196, R152, 0x178, RZ ;  /* 0x0000017898c47824 */ /* 0x000fe400078e02ff */
[----:B---3--:R-:W-:-:S02]  /*0330*/  VIADD R2, R0, 0xffffffe ;  /* 0x0ffffffe00027836 */ /* 0x008fc40000000000 */
[----:B------:R-:W-:Y:S01]  /*0340*/  IMAD.MOV R0, RZ, RZ, -R10 ;  /* 0x000000ffff007224 */ /* 0x000fe200078e0a0a */
[----:B------:R-:W3:Y:S01]  /*0350*/  LDC R249, c[0x0][0x230] ;  /* 0x00008c00fff97b82 */ /* 0x000ee20000000800 */
[----:B------:R2:W1:Y:S01]  /*0360*/  F2I.FTZ.U32.TRUNC.NTZ R3, R2 ;  /* 0x0000000200037305 */ /* 0x000462000021f000 */
[C---:B------:R-:W-:Y:S02]  /*0370*/  IMAD R187, R152.reuse, 0x59, RZ ;  /* 0x0000005998bb7824 */ /* 0x040fe400078e02ff */
[C---:B------:R-:W-:Y:S02]  /*0380*/  IMAD R189, R152.reuse, 0x5a, RZ ;  /* 0x0000005a98bd7824 */ /* 0x040fe400078e02ff */
[C---:B------:R-:W-:Y:S02]  /*0390*/  IMAD R192, R152.reuse, 0x170, RZ ;  /* 0x0000017098c07824 */ /* 0x040fe400078e02ff */
[----:B------:R-:W-:Y:S01]  /*03a0*/  IMAD R194, R152, 0x174, RZ ;  /* 0x0000017498c27824 */ /* 0x000fe200078e02ff */
[----:B------:R-:W3:Y:S01]  /*03b0*/  LDC R252, c[0x0][0x230] ;  /* 0x00008c00fffc7b82 */ /* 0x000ee20000000800 */
[----:B--2---:R-:W-:-:S02]  /*03c0*/  IMAD.MOV.U32 R2, RZ, RZ, RZ ;  /* 0x000000ffff027224 */ /* 0x004fc400078e00ff */
[C---:B------:R-:W-:Y:S02]  /*03d0*/  IMAD R197, R152.reuse, 0x5e, RZ ;  /* 0x0000005e98c57824 */ /* 0x040fe400078e02ff */
[C---:B------:R-:W-:Y:S01]  /*03e0*/  IMAD R202, R152.reuse, 0x1b4, RZ ;  /* 0x000001b498ca7824 */ /* 0x040fe200078e02ff */
[----:B-1----:R-:W-:Y:S01]  /*03f0*/  IADD3 R4, RZ, -R3, RZ ;  /* 0x80000003ff047210 */ /* 0x002fe20007ffe0ff */
[C---:B------:R-:W-:Y:S02]  /*0400*/  IMAD R195, R152.reuse, 0x5d, RZ ;  /* 0x0000005d98c37824 */ /* 0x040fe400078e02ff */
[----:B------:R-:W-:Y:S02]  /*0410*/  IMAD R198, R152, 0x17c, RZ ;  /* 0x0000017c98c67824 */ /* 0x000fe400078e02ff */
[----:B------:R-:W-:Y:S02]  /*0420*/  IMAD R9, R4, R7, RZ ;  /* 0x0000000704097224 */ /* 0x000fe400078e02ff */
[----:B------:R-:W-:-:S02]  /*0430*/  IMAD.MOV.U32 R4, RZ, RZ, R6 ;  /* 0x000000ffff047224 */ /* 0x000fc400078e0006 */
[----:B------:R-:W-:-:S04]  /*0440*/  IMAD.HI.U32 R3, R3, R9, R2 ;  /* 0x0000000903037227 */ /* 0x000fc800078e0002 */
[----:B------:R-:W-:Y:S02]  /*0450*/  IMAD R200, R152, 0x1b0, RZ ;  /* 0x000001b098c87824 */ /* 0x000fe400078e02ff */
[----:B------:R-:W-:-:S04]  /*0460*/  IMAD.HI.U32 R3, R3, R4, RZ ;  /* 0x0000000403037227 */ /* 0x000fc800078e00ff */
[----:B------:R-:W-:Y:S01]  /*0470*/  IMAD R0, R3, R0, R4 ;  /* 0x0000000003007224 */ /* 0x000fe200078e0204 */
[----:B------:R-:W-:Y:S01]  /*0480*/  IABS R4, R156 ;  /* 0x0000009c00047213 */ /* 0x000fe20000000000 */
[C---:B------:R-:W-:Y:S02]  /*0490*/  IMAD R203, R152.reuse, 0x6d, RZ ;  /* 0x0000006d98cb7824 */ /* 0x040fe400078e02ff */
[C---:B------:R-:W-:Y:S01]  /*04a0*/  IMAD R208, R152.reuse, 0x1c0, RZ ;  /* 0x000001c098d07824 */ /* 0x040fe200078e02ff */
[----:B------:R-:W-:Y:S01]  /*04b0*/  ISETP.GT.U32.AND P1, PT, R7, R0, PT ;  /* 0x000000000700720c */ /* 0x000fe20003f24070 */
[C---:B------:R-:W-:Y:S02]  /*04c0*/  IMAD R199, R152.reuse, 0x5f, RZ ;  /* 0x0000005f98c77824 */ /* 0x040fe400078e02ff */
[C---:B------:R-:W-:Y:S02]  /*04d0*/  IMAD R204, R152.reuse, 0x1b8, RZ ;  /* 0x000001b898cc7824 */ /* 0x040fe400078e02ff */
[----:B------:R-:W-:-:S02]  /*04e0*/  IMAD R206, R152, 0x1bc, RZ ;  /* 0x000001bc98ce7824 */ /* 0x000fc400078e02ff */
[C---:B------:R-:W-:Y:S02]  /*04f0*/  IMAD R214, R152.reuse, 0x1cc, RZ ;  /* 0x000001cc98d67824 */ /* 0x040fe400078e02ff */
[C---:B------:R-:W-:Y:S02]  /*0500*/  IMAD R205, R152.reuse, 0x6e, RZ ;  /* 0x0000006e98cd7824 */ /* 0x040fe400078e02ff */
[----:B------:R-:W-:Y:S02]  /*0510*/  IMAD R207, R152, 0x6f, RZ ;  /* 0x0000006f98cf7824 */ /* 0x000fe400078e02ff */
[----:B------:R-:W-:Y:S01]  /*0520*/  @!P1 IMAD.IADD R0, R0, 0x1, -R7 ;  /* 0x0000000100009824 */ /* 0x000fe200078e0a07 */
[----:B------:R-:W-:Y:S01]  /*0530*/  @!P1 IADD3 R3, R3, 0x1, RZ ;  /* 0x0000000103039810 */ /* 0x000fe20007ffe0ff */
[C---:B------:R-:W-:Y:S01]  /*0540*/  IMAD R210, R152.reuse, 0x1c4, RZ ;  /* 0x000001c498d27824 */ /* 0x040fe200078e02ff */
[----:B------:R-:W-:Y:S01]  /*0550*/  ISETP.NE.AND P1, PT, R5, RZ, PT ;  /* 0x000000ff0500720c */ /* 0x000fe20003f25270 */
[----:B------:R-:W-:Y:S01]  /*0560*/  IMAD R212, R152, 0x1c8, RZ ;  /* 0x000001c898d47824 */ /* 0x000fe200078e02ff */
[----:B------:R-:W-:Y:S01]  /*0570*/  ISETP.GE.U32.AND P0, PT, R0, R7, PT ;  /* 0x000000070000720c */ /* 0x000fe20003f06070 */
[----:B------:R-:W-:Y:S01]  /*0580*/  IMAD R215, R152, 0x73, RZ ;  /* 0x0000007398d77824 */ /* 0x000fe200078e02ff */
[----:B------:R-:W-:Y:S01]  /*0590*/  LOP3.LUT R0, R8, R5, RZ, 0x3c, !PT ;  /* 0x0000000508007212 */ /* 0x000fe200078e3cff */
[----:B------:R-:W-:-:S02]  /*05a0*/  IMAD R220, R152, 0x1d8, RZ ;  /* 0x000001d898dc7824 */ /* 0x000fc400078e02ff */
[----:B------:R-:W-:Y:S01]  /*05b0*/  IMAD R211, R152, 0x71, RZ ;  /* 0x0000007198d37824 */ /* 0x000fe200078e02ff */
[----:B------:R-:W-:Y:S01]  /*05c0*/  ISETP.GE.AND P2, PT, R0, RZ, PT ;  /* 0x000000ff0000720c */ /* 0x000fe20003f46270 */
[----:B------:R-:W-:Y:S02]  /*05d0*/  VIADD R0, R156, 0x7f ;  /* 0x0000007f9c007836 */ /* 0x000fe40000000000 */
[C---:B------:R-:W-:Y:S02]  /*05e0*/  IMAD R213, R152.reuse, 0x72, RZ ;  /* 0x0000007298d57824 */ /* 0x040fe400078e02ff */
[C---:B------:R-:W-:Y:S02]  /*05f0*/  IMAD R216, R152.reuse, 0x1d0, RZ ;  /* 0x000001d098d87824 */ /* 0x040fe400078e02ff */
[----:B------:R-:W-:Y:S02]  /*0600*/  @P0 VIADD R3, R3, 0x1 ;  /* 0x0000000103030836 */ /* 0x000fe40000000000 */
[----:B------:R-:W-:-:S02]  /*0610*/  IMAD R218, R152, 0x1d4, RZ ;  /* 0x000001d498da7824 */ /* 0x000fc400078e02ff */
[----:B------:R-:W-:Y:S01]  /*0620*/  IMAD.MOV.U32 R2, RZ, RZ, R3 ;  /* 0x000000ffff027224 */ /* 0x000fe200078e0003 */
[----:B------:R-:W-:Y:S01]  /*0630*/  SHF.R.S32.HI R3, RZ, 0x1f, R0 ;  /* 0x0000001fff037819 */ /* 0x000fe20000011400 */
[C---:B------:R-:W-:Y:S02]  /*0640*/  IMAD R221, R152.reuse, 0x76, RZ ;  /* 0x0000007698dd7824 */ /* 0x040fe400078e02ff */
[----:B------:R-:W-:Y:S01]  /*0650*/  @!P2 IMAD.MOV R2, RZ, RZ, -R2 ;  /* 0x000000ffff02a224 */ /* 0x000fe200078e0a02 */
[----:B------:R-:W-:Y:S01]  /*0660*/  @!P1 LOP3.LUT R2, RZ, R5, RZ, 0x33, !PT ;  /* 0x00000005ff029212 */ /* 0x000fe200078e33ff */
[C---:B------:R-:W-:Y:S01]  /*0670*/  IMAD R226, R152.reuse, 0x1e4, RZ ;  /* 0x000001e498e27824 */ /* 0x040fe200078e02ff */
[----:B------:R-:W-:Y:S01]  /*0680*/  LEA.HI R3, R3, R0, RZ, 0x7 ;  /* 0x0000000003037211 */ /* 0x000fe200078f38ff */
[----:B------:R-:W-:Y:S01]  /*0690*/  IMAD R219, R152, 0x75, RZ ;  /* 0x0000007598db7824 */ /* 0x000fe200078e02ff */
[----:B------:R-:W-:Y:S01]  /*06a0*/  SHF.L.U32 R20, R2, 0x3, RZ ;  /* 0x0000000302147819 */ /* 0x000fe200000006ff */
[----:B------:R-:W-:-:S02]  /*06b0*/  IMAD.MOV R2, RZ, RZ, -R2 ;  /* 0x000000ffff027224 */ /* 0x000fc400078e0a02 */
[C---:B------:R-:W-:Y:S01]  /*06c0*/  IMAD R222, R152.reuse, 0x1dc, RZ ;  /* 0x000001dc98de7824 */ /* 0x040fe200078e02ff */
[----:B------:R-:W-:Y:S01]  /*06d0*/  LEA.HI.SX32 R3, R3, -R20, 0x19 ;  /* 0x8000001403037211 */ /* 0x000fe200078fcaff */
[----:B------:R-:W-:Y:S02]  /*06e0*/  IMAD R13, R5, R2, R8 ;  /* 0x00000002050d7224 */ /* 0x000fe400078e0208 */
[----:B------:R-:W-:Y:S01]  /*06f0*/  I2F.RP R2, R4 ;  /* 0x0000000400027306 */ /* 0x000fe20000209400 */
[----:B------:R-:W-:Y:S01]  /*0700*/  VIMNMX R22, R3, 0x8, PT ;  /* 0x0000000803167848 */ /* 0x000fe20003fe0100 */
[C---:B------:R-:W-:Y:S01]  /*0710*/  IMAD R224, R152.reuse, 0x1e0, RZ ;  /* 0x000001e098e07824 */ /* 0x040fe200078e02ff */
[----:B------:R-:W-:Y:S01]  /*0720*/  IABS R3, R157 ;  /* 0x0000009d00037213 */ /* 0x000fe20000000000 */
[C---:B------:R-:W-:Y:S01]  /*0730*/  IMAD R227, R152.reuse, 0x79, RZ ;  /* 0x0000007998e37824 */ /* 0x040fe200078e02ff */
[-C--:B------:R-:W-:Y:S01]  /*0740*/  IABS R11, R22.reuse ;  /* 0x00000016000b7213 */ /* 0x080fe20000000000 */
[C---:B------:R-:W-:Y:S01]  /*0750*/  IMAD R232, R152.reuse, 0x1f0, RZ ;  /* 0x000001f098e87824 */ /* 0x040fe200078e02ff */
[----:B------:R-:W-:Y:S01]  /*0760*/  IABS R8, R22 ;  /* 0x0000001600087213 */ /* 0x000fe20000000000 */
[----:B------:R-:W1:Y:S01]  /*0770*/  I2F.RP R10, R3 ;  /* 0x00000003000a7306 */ /* 0x000e620000209400 */
[----:B------:R-:W-:-:S02]  /*0780*/  IMAD R223, R152, 0x77, RZ ;  /* 0x0000007798df7824 */ /* 0x000fc400078e02ff */
[C---:B------:R-:W-:Y:S02]  /*0790*/  IMAD R228, R152.reuse, 0x1e8, RZ ;  /* 0x000001e898e47824 */ /* 0x040fe400078e02ff */
[C---:B------:R-:W-:Y:S02]  /*07a0*/  IMAD R230, R152.reuse, 0x1ec, RZ ;  /* 0x000001ec98e67824 */ /* 0x040fe400078e02ff */
[C---:B------:R-:W-:Y:S01]  /*07b0*/  IMAD R238, R152.reuse, 0x1fc, RZ ;  /* 0x000001fc98ee7824 */ /* 0x040fe200078e02ff */
[----:B------:R-:W2:Y:S01]  /*07c0*/  I2F.RP R0, R11 ;  /* 0x0000000b00007306 */ /* 0x000ea20000209400 */
[C---:B------:R-:W-:Y:S02]  /*07d0*/  IMAD R229, R152.reuse, 0x7a, RZ ;  /* 0x0000007a98e57824 */ /* 0x040fe400078e02ff */
[C---:B------:R-:W-:Y:S02]  /*07e0*/  IMAD R231, R152.reuse, 0x7b, RZ ;  /* 0x0000007b98e77824 */ /* 0x040fe400078e02ff */
[----:B------:R-:W-:-:S02]  /*07f0*/  IMAD R234, R152, 0x1f4, RZ ;  /* 0x000001f498ea7824 */ /* 0x000fc400078e02ff */
[C---:B------:R-:W-:Y:S01]  /*0800*/  IMAD R236, R152.reuse, 0x1f8, RZ ;  /* 0x000001f898ec7824 */ /* 0x040fe200078e02ff */
[----:B-1----:R-:W-:Y:S01]  /*0810*/  MUFU.RCP R10, R10 ;  /* 0x0000000a000a7308 */ /* 0x002fe20000001000 */
[----:B------:R-:W-:-:S07]  /*0820*/  IMAD R235, R152, 0x7d, RZ ;  /* 0x0000007d98eb7824 */ /* 0x000fce00078e02ff */
[----:B--2---:R-:W1:Y:S08]  /*0830*/  MUFU.RCP R0, R0 ;  /* 0x0000000000007308 */ /* 0x004e700000001000 */
[----:B------:R-:W-:Y:S01]  /*0840*/  MUFU.RCP R2, R2 ;  /* 0x0000000200027308 */ /* 0x000fe20000001000 */
[----:B-1----:R-:W-:Y:S01]  /*0850*/  VIADD R6, R0, 0xffffffe ;  /* 0x0ffffffe00067836 */ /* 0x002fe20000000000 */
[----:B------:R-:W-:-:S06]  /*0860*/  IABS R0, R13 ;  /* 0x0000000d00007213 */ /* 0x000fcc0000000000 */
[----:B------:R1:W2:Y:S02]  /*0870*/  F2I.FTZ.U32.TRUNC.NTZ R7, R6 ;  /* 0x0000000600077305 */ /* 0x0002a4000021f000 */
[----:B-1----:R-:W-:Y:S02]  /*0880*/  IMAD.MOV.U32 R6, RZ, RZ, RZ ;  /* 0x000000ffff067224 */ /* 0x002fe400078e00ff */
[----:B--2---:R-:W-:-:S04]  /*0890*/  IMAD.MOV R12, RZ, RZ, -R7 ;  /* 0x000000ffff0c7224 */ /* 0x004fc800078e0a07 */
[----:B------:R-:W-:-:S04]  /*08a0*/  IMAD R5, R12, R11, RZ ;  /* 0x0000000b0c057224 */ /* 0x000fc800078e02ff */
[----:B------:R-:W-:Y:S01]  /*08b0*/  IMAD.HI.U32 R6, R7, R5, R6 ;  /* 0x0000000507067227 */ /* 0x000fe200078e0006 */
[----:B------:R-:W-:-:S03]  /*08c0*/  MOV R5, R0 ;  /* 0x0000000000057202 */ /* 0x000fc60000000f00 */
[----:B------:R-:W-:Y:S02]  /*08d0*/  IMAD.MOV R0, RZ, RZ, -R8 ;  /* 0x000000ffff007224 */ /* 0x000fe400078e0a08 */
[----:B------:R-:W-:-:S04]  /*08e0*/  IMAD.HI.U32 R6, R6, R5, RZ ;  /* 0x0000000506067227 */ /* 0x000fc800078e00ff */
[----:B------:R-:W-:Y:S02]  /*08f0*/  IMAD R0, R6, R0, R5 ;  /* 0x0000000006007224 */ /* 0x000fe400078e0205 */
[----:B------:R-:W-:Y:S02]  /*0900*/  VIADD R8, R10, 0xffffffe ;  /* 0x0ffffffe0a087836 */ /* 0x000fe40000000000 */
[----:B------:R-:W-:Y:S01]  /*0910*/  VIADD R7, R2, 0xffffffe ;  /* 0x0ffffffe02077836 */ /* 0x000fe20000000000 */
[----:B------:R-:W-:Y:S01]  /*0920*/  ISETP.GT.U32.AND P1, PT, R11, R0, PT ;  /* 0x000000000b00720c */ /* 0x000fe20003f24070 */
[----:B------:R1:W2:Y:S08]  /*0930*/  F2I.FTZ.U32.TRUNC.NTZ R9, R8 ;  /* 0x0000000800097305 */ /* 0x0002b0000021f000 */
[----:B------:R-:W4:Y:S01]  /*0940*/  F2I.FTZ.U32.TRUNC.NTZ R7, R7 ;  /* 0x0000000700077305 */ /* 0x000f22000021f000 */
[----:B-1----:R-:W-:-:S03]  /*0950*/  IMAD.MOV.U32 R8, RZ, RZ, RZ ;  /* 0x000000ffff087224 */ /* 0x002fc600078e00ff */
[----:B------:R-:W-:Y:S01]  /*0960*/  @!P1 IMAD.IADD R0, R0, 0x1, -R11 ;  /* 0x0000000100009824 */ /* 0x000fe200078e0a0b */
[----:B------:R-:W-:Y:S02]  /*0970*/  @!P1 IADD3 R6, R6, 0x1, RZ ;  /* 0x0000000106069810 */ /* 0x000fe40007ffe0ff */
[----:B------:R-:W-:Y:S02]  /*0980*/  ISETP.NE.AND P1, PT, R22, RZ, PT ;  /* 0x000000ff1600720c */ /* 0x000fe40003f25270 */
[----:B------:R-:W-:Y:S02]  /*0990*/  ISETP.GE.U32.AND P0, PT, R0, R11, PT ;  /* 0x0000000b0000720c */ /* 0x000fe40003f06070 */
[----:B------:R-:W-:-:S04]  /*09a0*/  LOP3.LUT R0, R13, R22, RZ, 0x3c, !PT ;  /* 0x000000160d007212 */ /* 0x000fc800078e3cff */
[----:B------:R-:W-:Y:S01]  /*09b0*/  ISETP.GE.AND P2, PT, R0, RZ, PT ;  /* 0x000000ff0000720c */ /* 0x000fe20003f46270 */
[----:B--2---:R-:W-:Y:S02]  /*09c0*/  IMAD.MOV R0, RZ, RZ, -R9 ;  /* 0x000000ffff007224 */ /* 0x004fe400078e0a09 */
[----:B----4-:R-:W-:Y:S02]  /*09d0*/  IMAD.MOV R11, RZ, RZ, -R7 ;  /* 0x000000ffff0b7224 */ /* 0x010fe400078e0a07 */
[----:B------:R-:W-:Y:S02]  /*09e0*/  IMAD R5, R0, R3, RZ ;  /* 0x0000000300057224 */ /* 0x000fe400078e02ff */
[----:B------:R-:W-:Y:S02]  /*09f0*/  @P0 VIADD R6, R6, 0x1 ;  /* 0x0000000106060836 */ /* 0x000fe40000000000 */
[----:B------:R-:W-:-:S04]  /*0a00*/  IMAD.HI.U32 R5, R9, R5, R8 ;  /* 0x0000000509057227 */ /* 0x000fc800078e0008 */
[----:B------:R-:W-:Y:S02]  /*0a10*/  IMAD.MOV.U32 R10, RZ, RZ, R6 ;  /* 0x000000ffff0a7224 */ /* 0x000fe400078e0006 */
[----:B------:R-:W-:Y:S02]  /*0a20*/  IMAD R11, R11, R4, RZ ;  /* 0x000000040b0b7224 */ /* 0x000fe400078e02ff */
[----:B------:R-:W-:Y:S01]  /*0a30*/  IMAD.MOV.U32 R6, RZ, RZ, RZ ;  /* 0x000000ffff067224 */ /* 0x000fe200078e00ff */
[----:B------:R-:W-:Y:S02]  /*0a40*/  @!P2 IADD3 R10, -R10, RZ, RZ ;  /* 0x000000ff0a0aa210 */ /* 0x000fe40007ffe1ff */
[----:B------:R-:W-:Y:S01]  /*0a50*/  @!P1 LOP3.LUT R10, RZ, R22, RZ, 0x33, !PT ;  /* 0x00000016ff0a9212 */ /* 0x000fe200078e33ff */
[----:B------:R-:W-:-:S04]  /*0a60*/  IMAD.HI.U32 R2, R7, R11, R6 ;  /* 0x0000000b07027227 */ /* 0x000fc800078e0006 */
[----:B------:R-:W-:Y:S02]  /*0a70*/  IMAD.SHL.U32 R0, R10, 0x40, RZ ;  /* 0x000000400a007824 */ /* 0x000fe400078e00ff */
[----:B------:R-:W-:Y:S02]  /*0a80*/  IMAD.MOV R7, RZ, RZ, -R10 ;  /* 0x000000ffff077224 */ /* 0x000fe400078e0a0a */
[C---:B------:R-:W-:Y:S01]  /*0a90*/  VIADD R174, R0.reuse, 0x3 ;  /* 0x0000000300ae7836 */ /* 0x040fe20000000000 */
[C---:B------:R-:W-:Y:S01]  /*0aa0*/  IADD3 R175, R0.reuse, 0x2, RZ ;  /* 0x0000000200af7810 */ /* 0x040fe20007ffe0ff */
[C---:B------:R-:W-:Y:S01]  /*0ab0*/  VIADD R176, R0.reuse, 0x1 ;  /* 0x0000000100b07836 */ /* 0x040fe20000000000 */
[----:B------:R-:W-:Y:S01]  /*0ac0*/  IABS R12, R0 ;  /* 0x00000000000c7213 */ /* 0x000fe20000000000 */
[C---:B------:R-:W-:Y:S01]  /*0ad0*/  VIADD R173, R0.reuse, 0x4 ;  /* 0x0000000400ad7836 */ /* 0x040fe20000000000 */
[----:B------:R-:W-:Y:S01]  /*0ae0*/  IABS R16, R175 ;  /* 0x000000af00107213 */ /* 0x000fe20000000000 */
[C---:B------:R-:W-:Y:S01]  /*0af0*/  VIADD R172, R0.reuse, 0x5 ;  /* 0x0000000500ac7836 */ /* 0x040fe20000000000 */
[----:B------:R-:W-:Y:S01]  /*0b00*/  IABS R18, R174 ;  /* 0x000000ae00127213 */ /* 0x000fe20000000000 */
[C---:B------:R-:W-:Y:S01]  /*0b10*/  IMAD.HI.U32 R6, R5.reuse, R12, RZ ;  /* 0x0000000c05067227 */ /* 0x040fe200078e00ff */
[----:B------:R-:W-:Y:S01]  /*0b20*/  IABS R14, R176 ;  /* 0x000000b0000e7213 */ /* 0x000fe20000000000 */
[----:B------:R-:W-:Y:S01]  /*0b30*/  STL [R1+0x668], R176 ;  /* 0x000668b001007387 */ /* 0x000fe20000100800 */
[C---:B------:R-:W-:Y:S01]  /*0b40*/  IADD3 R171, R0.reuse, 0x6, RZ ;  /* 0x0000000600ab7810 */ /* 0x040fe20007ffe0ff */
[C---:B------:R-:W-:Y:S01]  /*0b50*/  IMAD.HI.U32 R9, R5.reuse, R16, RZ ;  /* 0x0000001005097227 */ /* 0x040fe200078e00ff */
[C---:B------:R-:W-:Y:S01]  /*0b60*/  IADD3 R166, R0.reuse, 0xb, RZ ;  /* 0x0000000b00a67810 */ /* 0x040fe20007ffe0ff */
[----:B------:R-:W-:Y:S01]  /*0b70*/  STL [R1+0x664], R175 ;  /* 0x000664af01007387 */ /* 0x000fe20000100800 */
[C---:B------:R-:W-:Y:S01]  /*0b80*/  IADD3 R161, R0.reuse, 0x10, RZ ;  /* 0x0000001000a17810 */ /* 0x040fe20007ffe0ff */
[----:B------:R-:W-:Y:S01]  /*0b90*/  IMAD.HI.U32 R10, R5, R18, RZ ;  /* 0x00000012050a7227 */ /* 0x000fe200078e00ff */
[----:B------:R-:W-:Y:S01]  /*0ba0*/  IADD3 R9, -R9, RZ, RZ ;  /* 0x000000ff09097210 */ /* 0x000fe20007ffe1ff */
[----:B------:R-:W-:Y:S01]  /*0bb0*/  STL [R1+0x660], R174 ;  /* 0x000660ae01007387 */ /* 0x000fe20000100800 */
[----:B------:R-:W-:Y:S01]  /*0bc0*/  IABS R28, R166 ;  /* 0x000000a6001c7213 */ /* 0x000fe20000000000 */
[----:B------:R-:W-:Y:S01]  /*0bd0*/  IMAD.MOV R6, RZ, RZ, -R6 ;  /* 0x000000ffff067224 */ /* 0x000fe200078e0a06 */
[----:B------:R-:W-:Y:S01]  /*0be0*/  IABS R38, R161 ;  /* 0x000000a100267213 */ /* 0x000fe20000000000 */
[----:B------:R-:W-:Y:S01]  /*0bf0*/  IMAD.MOV R11, RZ, RZ, -R10 ;  /* 0x000000ffff0b7224 */ /* 0x000fe200078e0a0a */
[----:B------:R-:W-:Y:S01]  /*0c00*/  IADD3 R154, R0, 0x15, RZ ;  /* 0x00000015009a7810 */ /* 0x000fe20007ffe0ff */
[----:B------:R-:W-:Y:S01]  /*0c10*/  IMAD R7, R22, R7, R13 ;  /* 0x0000000716077224 */ /* 0x000fe200078e020d */
[C---:B------:R-:W-:Y:S01]  /*0c20*/  IADD3 R147, R0.reuse, 0x1a, RZ ;  /* 0x0000001a00937810 */ /* 0x040fe20007ffe0ff */
[C---:B------:R-:W-:Y:S01]  /*0c30*/  VIADD R170, R0.reuse, 0x7 ;  /* 0x0000000700aa7836 */ /* 0x040fe20000000000 */
[----:B------:R-:W-:Y:S01]  /*0c40*/  IABS R48, R154 ;  /* 0x0000009a00307213 */ /* 0x000fe20000000000 */
[----:B------:R-:W-:Y:S01]  /*0c50*/  IMAD.HI.U32 R8, R5, R14, RZ ;  /* 0x0000000e05087227 */ /* 0x000fe200078e00ff */
[----:B------:R-:W-:Y:S01]  /*0c60*/  IABS R58, R147 ;  /* 0x00000093003a7213 */ /* 0x000fe20000000000 */
[----:B------:R1:W-:Y:S01]  /*0c70*/  STL [R1+0x65c], R173 ;  /* 0x00065cad01007387 */ /* 0x0003e20000100800 */
[----:B------:R-:W-:Y:S01]  /*0c80*/  IABS R22, R170 ;  /* 0x000000aa00167213 */ /* 0x000fe20000000000 */
[C---:B------:R-:W-:Y:S01]  /*0c90*/  IMAD R6, R3.reuse, R6, R12 ;  /* 0x0000000603067224 */ /* 0x040fe200078e020c */
[----:B------:R-:W-:Y:S01]  /*0ca0*/  IADD3 R142, R0, 0x1f, RZ ;  /* 0x0000001f008e7810 */ /* 0x000fe20007ffe0ff */
[C---:B------:R-:W-:Y:S01]  /*0cb0*/  IMAD R10, R3.reuse, R9, R16 ;  /* 0x00000009030a7224 */ /* 0x040fe200078e0210 */
[----:B------:R-:W-:Y:S01]  /*0cc0*/  IABS R16, R173 ;  /* 0x000000ad00107213 */ /* 0x000fe20000000000 */
[C---:B------:R-:W-:Y:S01]  /*0cd0*/  IMAD R12, R3.reuse, R11, R18 ;  /* 0x0000000b030c7224 */ /* 0x040fe200078e0212 */
[----:B------:R-:W-:Y:S01]  /*0ce0*/  IABS R18, R172 ;  /* 0x000000ac00127213 */ /* 0x000fe20000000000 */
[----:B------:R-:W-:Y:S01]  /*0cf0*/  IMAD.IADD R7, R20, 0x1, R7 ;  /* 0x0000000114077824 */ /* 0x000fe200078e0207 */
[----:B------:R-:W-:Y:S01]  /*0d00*/  IABS R20, R171 ;  /* 0x000000ab00147213 */ /* 0x000fe20000000000 */
[----:B------:R-:W-:Y:S01]  /*0d10*/  IMAD.MOV R8, RZ, RZ, -R8 ;  /* 0x000000ffff087224 */ /* 0x000fe200078e0a08 */
[----:B------:R-:W-:Y:S01]  /*0d20*/  ISETP.GT.U32.AND P0, PT, R3, R6, PT ;  /* 0x000000060300720c */ /* 0x000fe20003f04070 */
[----:B------:R-:W-:Y:S01]  /*0d30*/  IMAD.HI.U32 R9, R5, R16, RZ ;  /* 0x0000001005097227 */ /* 0x000fe200078e00ff */
[C---:B------:R-:W-:Y:S01]  /*0d40*/  ISETP.GT.U32.AND P1, PT, R3.reuse, R10, PT ;  /* 0x0000000a0300720c */ /* 0x040fe20003f24070 */
[----:B------:R-:W-:Y:S01]  /*0d50*/  STL [R1+0x6ac], R172 ;  /* 0x0006acac01007387 */ /* 0x000fe20000100800 */
[----:B------:R-:W-:Y:S01]  /*0d60*/  ISETP.GT.U32.AND P2, PT, R3, R12, PT ;  /* 0x0000000c0300720c */ /* 0x000fe20003f44070 */
[C---:B------:R-:W-:Y:S01]  /*0d70*/  VIADD R167, R0.reuse, 0xa ;  /* 0x0000000a00a77836 */ /* 0x040fe20000000000 */
[----:B------:R-:W-:Y:S01]  /*0d80*/  IABS R68, R142 ;  /* 0x0000008e00447213 */ /* 0x000fe20000000000 */
[----:B------:R-:W-:Y:S01]  /*0d90*/  IMAD.HI.U32 R11, R5, R18, RZ ;  /* 0x00000012050b7227 */ /* 0x000fe200078e00ff */
[----:B------:R-:W-:Y:S01]  /*0da0*/  IADD3 R137, R0, 0x24, RZ ;  /* 0x0000002400897810 */ /* 0x000fe20007ffe0ff */
[----:B------:R2:W-:Y:S01]  /*0db0*/  STL [R1+0x6a8], R171 ;  /* 0x0006a8ab01007387 */ /* 0x0005e20000100800 */
[----:B------:R-:W-:Y:S01]  /*0dc0*/  IABS R26, R167 ;  /* 0x000000a7001a7213 */ /* 0x000fe20000000000 */
[----:B------:R-:W-:Y:S01]  /*0dd0*/  IMAD R8, R3, R8, R14 ;  /* 0x0000000803087224 */ /* 0x000fe200078e020e */
[----:B------:R-:W-:Y:S01]  /*0de0*/  IABS R78, R137 ;  /* 0x00000089004e7213 */ /* 0x000fe20000000000 */
[----:B------:R-:W-:Y:S01]  /*0df0*/  IMAD.HI.U32 R13, R5, R20, RZ ;  /* 0x00000014050d7227 */ /* 0x000fe200078e00ff */
[----:B------:R-:W-:Y:S01]  /*0e00*/  @!P0 IADD3 R6, R6, -R3, RZ ;  /* 0x8000000306068210 */ /* 0x000fe20007ffe0ff */
[----:B------:R-:W-:Y:S01]  /*0e10*/  STL [R1+0x6a4], R170 ;  /* 0x0006a4aa01007387 */ /* 0x000fe20000100800 */
[----:B------:R-:W-:Y:S01]  /*0e20*/  ISETP.GT.U32.AND P0, PT, R3, R8, PT ;  /* 0x000000080300720c */ /* 0x000fe20003f04070 */
[----:B------:R-:W-:Y:S01]  /*0e30*/  IMAD.HI.U32 R14, R5, R22, RZ ;  /* 0x00000016050e7227 */ /* 0x000fe200078e00ff */
[----:B------:R-:W-:-:S02]  /*0e40*/  IADD3 R13, -R13, RZ, RZ ;  /* 0x000000ff0d0d7210 */ /* 0x000fc40007ffe1ff */
[C---:B------:R-:W-:Y:S01]  /*0e50*/  ISETP.GT.U32.AND P3, PT, R3.reuse, R6, PT ;  /* 0x000000060300720c */ /* 0x040fe20003f64070 */
[----:B------:R-:W-:Y:S01]  /*0e60*/  IMAD.MOV R9, RZ, RZ, -R9 ;  /* 0x000000ffff097224 */ /* 0x000fe200078e0a09 */
[C---:B------:R-:W-:Y:S01]  /*0e70*/  IADD3 R131, R0.reuse, 0x29, RZ ;  /* 0x0000002900837810 */ /* 0x040fe20007ffe0ff */
[C---:B------:R-:W-:Y:S01]  /*0e80*/  VIADD R164, R0.reuse, 0xd ;  /* 0x0000000d00a47836 */ /* 0x040fe20000000000 */
[C---:B------:R-:W-:Y:S01]  /*0e90*/  IADD3 R121, R0.reuse, 0x2e, RZ ;  /* 0x0000002e00797810 */ /* 0x040fe20007ffe0ff */
[----:B------:R-:W-:Y:S01]  /*0ea0*/  IMAD.MOV R11, RZ, RZ, -R11 ;  /* 0x000000ffff0b7224 */ /* 0x000fe200078e0a0b */
[----:B------:R-:W-:Y:S01]  /*0eb0*/  IABS R88, R131 ;  /* 0x0000008300587213 */ /* 0x000fe20000000000 */
[----:B------:R-:W-:Y:S01]  /*0ec0*/  IMAD.MOV R17, RZ, RZ, -R14 ;  /* 0x000000ffff117224 */ /* 0x000fe200078e0a0e */
[----:B------:R-:W-:Y:S01]  /*0ed0*/  IABS R32, R164 ;  /* 0x000000a400207213 */ /* 0x000fe20000000000 */
[C---:B------:R-:W-:Y:S01]  /*0ee0*/  IMAD R14, R3.reuse, R9, R16 ;  /* 0x00000009030e7224 */ /* 0x040fe200078e0210 */
[----:B------:R-:W-:Y:S01]  /*0ef0*/  IABS R98, R121 ;  /* 0x0000007900627213 */ /* 0x000fe20000000000 */
[C---:B------:R-:W-:Y:S01]  /*0f00*/  IMAD R16, R3.reuse, R11, R18 ;  /* 0x0000000b03107224 */ /* 0x040fe200078e0212 */
[C---:B------:R-:W-:Y:S01]  /*0f10*/  IADD3 R111, R0.reuse, 0x33, RZ ;  /* 0x00000033006f7810 */ /* 0x040fe20007ffe0ff */
[----:B------:R-:W-:Y:S01]  /*0f20*/  VIADD R162, R0, 0xf ;  /* 0x0000000f00a27836 */ /* 0x000fe20000000000 */
[----:B------:R-:W-:Y:S01]  /*0f30*/  ISETP.GT.U32.AND P4, PT, R3, R14, PT ;  /* 0x0000000e0300720c */ /* 0x000fe20003f84070 */
[----:B------:R-:W-:Y:S01]  /*0f40*/  IMAD.HI.U32 R11, R5, R26, RZ ;  /* 0x0000001a050b7227 */ /* 0x000fe200078e00ff */
[----:B------:R-:W-:-:S02]  /*0f50*/  ISETP.GT.U32.AND P5, PT, R3, R16, PT ;  /* 0x000000100300720c */ /* 0x000fc40003fa4070 */
[----:B------:R-:W-:Y:S01]  /*0f60*/  IABS R36, R162 ;  /* 0x000000a200247213 */ /* 0x000fe20000000000 */
[C---:B------:R-:W-:Y:S01]  /*0f70*/  IMAD R18, R3.reuse, R13, R20 ;  /* 0x0000000d03127224 */ /* 0x040fe200078e0214 */
[----:B------:R-:W-:Y:S01]  /*0f80*/  @!P3 IADD3 R6, R6, -R3, RZ ;  /* 0x800000030606b210 */ /* 0x000fe20007ffe0ff */
[----:B------:R-:W-:Y:S01]  /*0f90*/  IMAD R20, R3, R17, R22 ;  /* 0x0000001103147224 */ /* 0x000fe200078e0216 */
[----:B------:R-:W-:Y:S01]  /*0fa0*/  IABS R108, R111 ;  /* 0x0000006f006c7213 */ /* 0x000fe20000000000 */
[C---:B------:R-:W-:Y:S01]  /*0fb0*/  VIADD R159, R0.reuse, 0x12 ;  /* 0x00000012009f7836 */ /* 0x040fe20000000000 */
[----:B------:R-:W-:Y:S01]  /*0fc0*/  IADD3 R101, R0, 0x38, RZ ;  /* 0x0000003800657810 */ /* 0x000fe20007ffe0ff */
[----:B------:R-:W-:Y:S01]  /*0fd0*/  IMAD.HI.U32 R17, R5, R32, RZ ;  /* 0x0000002005117227 */ /* 0x000fe200078e00ff */
[C---:B------:R-:W-:Y:S02]  /*0fe0*/  ISETP.GT.U32.AND P3, PT, R3.reuse, R20, PT ;  /* 0x000000140300720c */ /* 0x040fe40003f64070 */
[----:B------:R-:W-:Y:S01]  /*0ff0*/  IABS R42, R159 ;  /* 0x0000009f002a7213 */ /* 0x000fe20000000000 */
[----:B------:R-:W-:Y:S01]  /*1000*/  IMAD.MOV R11, RZ, RZ, -R11 ;  /* 0x000000ffff0b7224 */ /* 0x000fe200078e0a0b */
[----:B------:R-:W-:Y:S01]  /*1010*/  @!P5 IADD3 R16, R16, -R3, RZ ;  /* 0x800000031010d210 */ /* 0x000fe20007ffe0ff */
[----:B------:R-:W-:Y:S01]  /*1020*/  IMAD.MOV R17, RZ, RZ, -R17 ;  /* 0x000000ffff117224 */ /* 0x000fe200078e0a11 */
[C---:B------:R-:W-:Y:S01]  /*1030*/  IADD3 R93, R0.reuse, 0x3c, RZ ;  /* 0x0000003c005d7810 */ /* 0x040fe20007ffe0ff */
[----:B------:R-:W-:Y:S01]  /*1040*/  IMAD R26, R3, R11, R26 ;  /* 0x0000000b031a7224 */ /* 0x000fe200078e021a */
[----:B------:R-:W-:Y:S01]  /*1050*/  IABS R118, R101 ;  /* 0x0000006500767213 */ /* 0x000fe20000000000 */
[----:B------:R-:W-:Y:S01]  /*1060*/  VIADD R155, R0, 0x14 ;  /* 0x00000014009b7836 */ /* 0x000fe20000000000 */
[----:B------:R-:W-:Y:S01]  /*1070*/  IABS R126, R93 ;  /* 0x0000005d007e7213 */ /* 0x000fe20000000000 */
[----:B------:R-:W-:-:S03]  /*1080*/  IMAD.HI.U32 R11, R5, R36, RZ ;  /* 0x00000024050b7227 */ /* 0x000fc600078e00ff */
[----:B------:R-:W-:Y:S01]  /*1090*/  IABS R46, R155 ;  /* 0x0000009b002e7213 */ /* 0x000fe20000000000 */
[----:B------:R-:W-:Y:S02]  /*10a0*/  IMAD R32, R3, R17, R32 ;  /* 0x0000001103207224 */ /* 0x000fe400078e0220 */
[----:B------:R-:W-:Y:S02]  /*10b0*/  VIADD R150, R0, 0x17 ;  /* 0x0000001700967836 */ /* 0x000fe40000000000 */
[----:B------:R-:W-:-:S03]  /*10c0*/  IMAD.HI.U32 R17, R5, R42, RZ ;  /* 0x0000002a05117227 */ /* 0x000fc600078e00ff */
[----:B------:R-:W-:Y:S01]  /*10d0*/  IABS R52, R150 ;  /* 0x0000009600347213 */ /* 0x000fe20000000000 */
[----:B------:R-:W-:Y:S02]  /*10e0*/  IMAD.MOV R11, RZ, RZ, -R11 ;  /* 0x000000ffff0b7224 */ /* 0x000fe400078e0a0b */
[----:B------:R-:W-:Y:S02]  /*10f0*/  IMAD.MOV R17, RZ, RZ, -R17 ;  /* 0x000000ffff117224 */ /* 0x000fe400078e0a11 */
[----:B------:R-:W-:Y:S02]  /*1100*/  IMAD R36, R3, R11, R36 ;  /* 0x0000000b03247224 */ /* 0x000fe400078e0224 */
[----:B------:R-:W-:Y:S02]  /*1110*/  VIADD R148, R0, 0x19 ;  /* 0x0000001900947836 */ /* 0x000fe40000000000 */
        /* <DEDUP_REMOVED lines=62> */
[C---:B------:R-:W-:Y:S02]  /*1500*/  VIADD R169, R0.reuse, 0x8 ;  /* 0x0000000800a97836 */ /* 0x040fe40000000000 */
[----:B------:R-:W-:Y:S02]  /*1510*/  IMAD R102, R3, R17, R102 ;  /* 0x0000001103667224 */ /* 0x000fe400078e0266 */
[----:B------:R-:W-:Y:S01]  /*1520*/  IMAD.HI.U32 R17, R5, R112, RZ ;  /* 0x0000007005117227 */ /* 0x000fe200078e00ff */
[----:B------:R-:W-:Y:S01]  /*1530*/  IABS R24, R169 ;  /* 0x000000a900187213 */ /* 0x000fe20000000000 */
[----:B------:R-:W-:Y:S02]  /*1540*/  STL [R1+0x6a0], R169 ;  /* 0x0006a0a901007387 */ /* 0x000fe40000100800 */
[----:B------:R-:W-:Y:S02]  /*1550*/  IMAD.MOV R11, RZ, RZ, -R11 ;  /* 0x000000ffff0b7224 */ /* 0x000fe400078e0a0b */
[----:B------:R-:W-:-:S02]  /*1560*/  VIADD R97, R0, 0x3a ;  /* 0x0000003a00617836 */ /* 0x000fc40000000000 */
[----:B------:R-:W-:Y:S02]  /*1570*/  IMAD.MOV R17, RZ, RZ, -R17 ;  /* 0x000000ffff117224 */ /* 0x000fe400078e0a11 */
[----:B------:R-:W-:Y:S01]  /*1580*/  IMAD R106, R3, R11, R106 ;  /* 0x0000000b036a7224 */ /* 0x000fe200078e026a */
[----:B------:R-:W-:Y:S01]  /*1590*/  IABS R122, R97 ;  /* 0x00000061007a7213 */ /* 0x000fe20000000000 */
[----:B------:R-:W-:-:S04]  /*15a0*/  IMAD.HI.U32 R11, R5, R116, RZ ;  /* 0x00000074050b7227 */ /* 0x000fc800078e00ff */
[----:B------:R-:W-:Y:S02]  /*15b0*/  IMAD R112, R3, R17, R112 ;  /* 0x0000001103707224 */ /* 0x000fe400078e0270 */
[----:B------:R-:W-:-:S04]  /*15c0*/  IMAD.HI.U32 R15, R5, R24, RZ ;  /* 0x00000018050f7227 */ /* 0x000fc800078e00ff */
[----:B------:R-:W-:Y:S02]  /*15d0*/  IMAD.MOV R17, RZ, RZ, -R11 ;  /* 0x000000ffff117224 */ /* 0x000fe400078e0a0b */
[----:B------:R-:W-:Y:S02]  /*15e0*/  VIADD R21, R0, 0x3f ;  /* 0x0000003f00157836 */ /* 0x000fe40000000000 */
[----:B------:R-:W-:-:S03]  /*15f0*/  IMAD.HI.U32 R11, R5, R122, RZ ;  /* 0x0000007a050b7227 */ /* 0x000fc600078e00ff */
[----:B------:R-:W-:Y:S01]  /*1600*/  IABS R132, R21 ;  /* 0x0000001500847213 */ /* 0x000fe20000000000 */
[----:B------:R-:W-:Y:S02]  /*1610*/  IMAD.MOV R15, RZ, RZ, -R15 ;  /* 0x000000ffff0f7224 */ /* 0x000fe400078e0a0f */
[----:B------:R-:W-:Y:S02]  /*1620*/  VIADD R168, R0, 0x9 ;  /* 0x0000000900a87836 */ /* 0x000fe40000000000 */
[----:B------:R-:W-:Y:S02]  /*1630*/  IMAD.MOV R11, RZ, RZ, -R11 ;  /* 0x000000ffff0b7224 */ /* 0x000fe400078e0a0b */
[C---:B------:R-:W-:Y:S01]  /*1640*/  IMAD R22, R3.reuse, R15, R24 ;  /* 0x0000000f03167224 */ /* 0x040fe200078e0218 */
[----:B------:R-:W-:Y:S01]  /*1650*/  IABS R24, R168 ;  /* 0x000000a800187213 */ /* 0x000fe20000000000 */
[----:B------:R-:W-:Y:S01]  /*1660*/  IMAD R122, R3, R11, R122 ;  /* 0x0000000b037a7224 */ /* 0x000fe200078e027a */
[----:B------:R-:W-:Y:S01]  /*1670*/  STL [R1+0x69c], R168 ;  /* 0x00069ca801007387 */ /* 0x000fe20000100800 */
[----:B------:R-:W-:-:S03]  /*1680*/  IMAD.HI.U32 R11, R5, R132, RZ ;  /* 0x00000084050b7227 */ /* 0x000fc600078e00ff */
[----:B------:R4:W-:Y:S01]  /*1690*/  STL [R1+0x698], R167 ;  /* 0x000698a701007387 */ /* 0x0009e20000100800 */
[----:B------:R-:W-:-:S03]  /*16a0*/  IMAD.HI.U32 R9, R5, R24, RZ ;  /* 0x0000001805097227 */ /* 0x000fc600078e00ff */
[----:B------:R-:W-:Y:S01]  /*16b0*/  STL [R1+0x694], R166 ;  /* 0x000694a601007387 */ /* 0x000fe20000100800 */
[----:B------:R-:W-:Y:S02]  /*16c0*/  IMAD.MOV R11, RZ, RZ, -R11 ;  /* 0x000000ffff0b7224 */ /* 0x000fe400078e0a0b */
[----:B------:R-:W-:Y:S02]  /*16d0*/  VIADD R165, R0, 0xc ;  /* 0x0000000c00a57836 */ /* 0x000fe40000000000 */
[----:B------:R-:W-:Y:S02]  /*16e0*/  IMAD.MOV R9, RZ, RZ, -R9 ;  /* 0x000000ffff097224 */ /* 0x000fe400078e0a09 */
[----:B------:R-:W-:Y:S01]  /*16f0*/  IMAD R132, R3, R11, R132 ;  /* 0x0000000b03847224 */ /* 0x000fe200078e0284 */
[----:B------:R-:W-:Y:S01]  /*1700*/  IABS R30, R165 ;  /* 0x000000a5001e7213 */ /* 0x000fe20000000000 */
[----:B------:R-:W-:Y:S01]  /*1710*/  IMAD.HI.U32 R13, R5, R28, RZ ;  /* 0x0000001c050d7227 */ /* 0x000fe200078e00ff */
[----:B------:R-:W-:Y:S02]  /*1720*/  STL [R1+0x690], R165 ;  /* 0x000690a501007387 */ /* 0x000fe40000100800 */
[C---:B------:R-:W-:Y:S01]  /*1730*/  ISETP.GT.U32.AND P6, PT, R3.reuse, R132, PT ;  /* 0x000000840300720c */ /* 0x040fe20003fc4070 */
[----:B------:R-:W-:Y:S01]  /*1740*/  IMAD R24, R3, R9, R24 ;  /* 0x0000000903187224 */ /* 0x000fe200078e0218 */
[----:B------:R-:W-:Y:S01]  /*1750*/  IADD3 R13, -R13, RZ, RZ ;  /* 0x000000ff0d0d7210 */ /* 0x000fe20007ffe1ff */
[--C-:B------:R-:W-:Y:S01]  /*1760*/  @!P1 IMAD.IADD R10, R10, 0x1, -R3.reuse ;  /* 0x000000010a0a9824 */ /* 0x100fe200078e0a03 */
[----:B------:R-:W-:Y:S01]  /*1770*/  STL [R1+0x68c], R164 ;  /* 0x00068ca401007387 */ /* 0x000fe20000100800 */
[----:B------:R-:W-:Y:S01]  /*1780*/  @!P2 IMAD.IADD R12, R12, 0x1, -R3 ;  /* 0x000000010c0ca824 */ /* 0x000fe200078e0a03 */
[----:B------:R-:W-:Y:S01]  /*1790*/  ISETP.GT.U32.AND P1, PT, R3, R24, PT ;  /* 0x000000180300720c */ /* 0x000fe20003f24070 */
[----:B------:R-:W-:Y:S01]  /*17a0*/  IMAD.HI.U32 R15, R5, R30, RZ ;  /* 0x0000001e050f7227 */ /* 0x000fe200078e00ff */
[----:B------:R-:W-:-:S03]  /*17b0*/  ISETP.GT.U32.AND P2, PT, R3, R26, PT ;  /* 0x0000001a0300720c */ /* 0x000fc60003f44070 */
[----:B------:R-:W-:Y:S02]  /*17c0*/  IMAD.MOV R15, RZ, RZ, -R15 ;  /* 0x000000ffff0f7224 */ /* 0x000fe400078e0a0f */
[C---:B------:R-:W-:Y:S02]  /*17d0*/  IMAD R28, R3.reuse, R13, R28 ;  /* 0x0000000d031c7224 */ /* 0x040fe400078e021c */
[--C-:B------:R-:W-:Y:S01]  /*17e0*/  @!P0 IMAD.IADD R8, R8, 0x1, -R3.reuse ;  /* 0x0000000108088824 */ /* 0x100fe200078e0a03 */
[C---:B------:R-:W-:Y:S01]  /*17f0*/  ISETP.GT.U32.AND P0, PT, R3.reuse, R22, PT ;  /* 0x000000160300720c */ /* 0x040fe20003f04070 */
[C---:B------:R-:W-:Y:S02]  /*1800*/  IMAD R30, R3.reuse, R15, R30 ;  /* 0x0000000f031e7224 */ /* 0x040fe400078e021e */
[--C-:B------:R-:W-:Y:S01]  /*1810*/  @!P6 IMAD.IADD R132, R132, 0x1, -R3.reuse ;  /* 0x000000018484e824 */ /* 0x100fe200078e0a03 */
[C---:B------:R-:W-:Y:S01]  /*1820*/  ISETP.GT.U32.AND P6, PT, R3.reuse, R18, PT ;  /* 0x000000120300720c */ /* 0x040fe20003fc4070 */
[--C-:B------:R-:W-:Y:S01]  /*1830*/  @!P4 IMAD.IADD R14, R14, 0x1, -R3.reuse ;  /* 0x000000010e0ec824 */ /* 0x100fe200078e0a03 */
[C---:B------:R-:W-:Y:S01]  /*1840*/  ISETP.GT.U32.AND P4, PT, R3.reuse, R28, PT ;  /* 0x0000001c0300720c */ /* 0x040fe20003f84070 */
[--C-:B------:R-:W-:Y:S01]  /*1850*/  @!P1 IMAD.IADD R24, R24, 0x1, -R3.reuse ;  /* 0x0000000118189824 */ /* 0x100fe200078e0a03 */
[C---:B------:R-:W-:Y:S01]  /*1860*/  ISETP.GT.U32.AND P5, PT, R3.reuse, R30, PT ;  /* 0x0000001e0300720c */ /* 0x040fe20003fa4070 */
[----:B------:R-:W-:Y:S01]  /*1870*/  VIADD R163, R0, 0xe ;  /* 0x0000000e00a37836 */ /* 0x000fe20000000000 */
[C---:B------:R-:W-:Y:S01]  /*1880*/  ISETP.GT.U32.AND P1, PT, R3.reuse, R12, PT ;  /* 0x0000000c0300720c */ /* 0x040fe20003f24070 */
[--C-:B------:R-:W-:Y:S01]  /*1890*/  @!P3 IMAD.IADD R20, R20, 0x1, -R3.reuse ;  /* 0x000000011414b824 */ /* 0x100fe200078e0a03 */
[----:B------:R-:W-:Y:S01]  /*18a0*/  @!P2 IADD3 R26, R26, -R3, RZ ;  /* 0x800000031a1aa210 */ /* 0x000fe20007ffe0ff */
[--C-:B------:R-:W-:Y:S01]  /*18b0*/  @!P0 IMAD.IADD R22, R22, 0x1, -R3.reuse ;  /* 0x0000000116168824 */ /* 0x100fe200078e0a03 */
[C---:B------:R-:W-:Y:S01]  /*18c0*/  ISETP.GT.U32.AND P2, PT, R3.reuse, R14, PT ;  /* 0x0000000e0300720c */ /* 0x040fe20003f44070 */
[----:B------:R-:W-:Y:S01]  /*18d0*/  VIADD R160, R0, 0x11 ;  /* 0x0000001100a07836 */ /* 0x000fe20000000000 */
[C---:B------:R-:W-:Y:S01]  /*18e0*/  ISETP.GT.U32.AND P3, PT, R3.reuse, R8, PT ;  /* 0x000000080300720c */ /* 0x040fe20003f64070 */
[--C-:B------:R-:W-:Y:S01]  /*18f0*/  @!P6 IMAD.IADD R18, R18, 0x1, -R3.reuse ;  /* 0x000000011212e824 */ /* 0x100fe200078e0a03 */
[C---:B------:R-:W-:Y:S01]  /*1900*/  ISETP.GT.U32.AND P0, PT, R3.reuse, R10, PT ;  /* 0x0000000a0300720c */ /* 0x040fe20003f04070 */
[--C-:B------:R-:W-:Y:S01]  /*1910*/  @!P4 IMAD.IADD R28, R28, 0x1, -R3.reuse ;  /* 0x000000011c1cc824 */ /* 0x100fe200078e0a03 */
[----:B------:R-:W-:Y:S01]  /*1920*/  IABS R34, R163 ;  /* 0x000000a300227213 */ /* 0x000fe20000000000 */
[----:B------:R-:W-:Y:S01]  /*1930*/  VIADD R158, R0, 0x13 ;  /* 0x00000013009e7836 */ /* 0x000fe20000000000 */
[----:B------:R-:W-:Y:S01]  /*1940*/  ISETP.GT.U32.AND P4, PT, R3, R16, PT ;  /* 0x000000100300720c */ /* 0x000fe20003f84070 */
[C---:B------:R-:W-:Y:S01]  /*1950*/  IMAD.HI.U32 R13, R5.reuse, R38, RZ ;  /* 0x00000026050d7227 */ /* 0x040fe200078e00ff */
[----:B------:R-:W-:Y:S01]  /*1960*/  IABS R40, R160 ;  /* 0x000000a000287213 */ /* 0x000fe20000000000 */
[----:B------:R-:W-:Y:S01]  /*1970*/  STL [R1+0x688], R163 ;  /* 0x000688a301007387 */ /* 0x000fe20000100800 */
[----:B------:R-:W-:Y:S01]  /*1980*/  IABS R44, R158 ;  /* 0x0000009e002c7213 */ /* 0x000fe20000000000 */
[----:B------:R-:W-:Y:S01]  /*1990*/  IMAD.HI.U32 R9, R5, R34, RZ ;  /* 0x0000002205097227 */ /* 0x000fe200078e00ff */
[----:B------:R-:W-:Y:S01]  /*19a0*/  IADD3 R13, -R13, RZ, RZ ;  /* 0x000000ff0d0d7210 */ /* 0x000fe20007ffe1ff */
[----:B------:R-:W-:Y:S01]  /*19b0*/  STL [R1+0x684], R162 ;  /* 0x000684a201007387 */ /* 0x000fe20000100800 */
[----:B------:R-:W-:Y:S01]  /*19c0*/  @!P3 IADD3 R8, R8, -R3, RZ ;  /* 0x800000030808b210 */ /* 0x000fe20007ffe0ff */
[--C-:B------:R-:W-:Y:S01]  /*19d0*/  @!P5 IMAD.IADD R30, R30, 0x1, -R3.reuse ;  /* 0x000000011e1ed824 */ /* 0x100fe200078e0a03 */
[C---:B------:R-:W-:Y:S01]  /*19e0*/  ISETP.GT.U32.AND P5, PT, R3.reuse, R18, PT ;  /* 0x000000120300720c */ /* 0x040fe20003fa4070 */
[--C-:B------:R-:W-:Y:S01]  /*19f0*/  @!P1 IMAD.IADD R12, R12, 0x1, -R3.reuse ;  /* 0x000000010c0c9824 */ /* 0x100fe200078e0a03 */
[C---:B------:R-:W-:Y:S01]  /*1a00*/  ISETP.GT.U32.AND P1, PT, R3.reuse, R24, PT ;  /* 0x000000180300720c */ /* 0x040fe20003f24070 */
[----:B------:R-:W-:Y:S01]  /*1a10*/  @!P2 IMAD.IADD R14, R14, 0x1, -R3 ;  /* 0x000000010e0ea824 */ /* 0x000fe200078e0a03 */
[----:B------:R-:W-:Y:S01]  /*1a20*/  ISETP.GT.U32.AND P2, PT, R3, R26, PT ;  /* 0x0000001a0300720c */ /* 0x000fe20003f44070 */
[----:B------:R-:W-:Y:S01]  /*1a30*/  IMAD.HI.U32 R15, R5, R40, RZ ;  /* 0x00000028050f7227 */ /* 0x000fe200078e00ff */
[C---:B------:R-:W-:Y:S01]  /*1a40*/  ISETP.GT.U32.AND P3, PT, R3.reuse, R20, PT ;  /* 0x000000140300720c */ /* 0x040fe20003f64070 */
[----:B------:R3:W-:Y:S01]  /*1a50*/  STL [R1+0x680], R161 ;  /* 0x000680a101007387 */ /* 0x0007e20000100800 */
[----:B------:R-:W-:Y:S01]  /*1a60*/  ISETP.GT.U32.AND P6, PT, R3, R132, PT ;  /* 0x000000840300720c */ /* 0x000fe20003fc4070 */
[----:B------:R-:W-:-:S02]  /*1a70*/  IMAD.MOV R9, RZ, RZ, -R9 ;  /* 0x000000ffff097224 */ /* 0x000fc400078e0a09 */
[----:B------:R-:W-:Y:S01]  /*1a80*/  @!P0 IMAD.IADD R10, R10, 0x1, -R3 ;  /* 0x000000010a0a8824 */ /* 0x000fe200078e0a03 */
[C---:B------:R-:W-:Y:S01]  /*1a90*/  ISETP.GT.U32.AND P0, PT, R3.reuse, R22, PT ;  /* 0x000000160300720c */ /* 0x040fe20003f04070 */
[----:B------:R-:W-:Y:S01]  /*1aa0*/  IMAD.MOV R15, RZ, RZ, -R15 ;  /* 0x000000ffff0f7224 */ /* 0x000fe200078e0a0f */
[----:B------:R-:W-:Y:S01]  /*1ab0*/  @!P5 IADD3 R18, R18, -R3, RZ ;  /* 0x800000031212d210 */ /* 0x000fe20007ffe0ff */
[C---:B------:R-:W-:Y:S01]  /*1ac0*/  IMAD R34, R3.reuse, R9, R34 ;  /* 0x0000000903227224 */ /* 0x040fe200078e0222 */
[----:B------:R-:W-:Y:S01]  /*1ad0*/  ISETP.GT.U32.AND P5, PT, R3, R32, PT ;  /* 0x000000200300720c */ /* 0x000fe20003fa4070 */
[----:B------:R-:W-:Y:S01]  /*1ae0*/  VIADD R149, R0, 0x18 ;  /* 0x0000001800957836 */ /* 0x000fe20000000000 */
[----:B------:R-:W-:Y:S01]  /*1af0*/  STL [R1+0x67c], R160 ;  /* 0x00067ca001007387 */ /* 0x000fe20000100800 */
[----:B------:R-:W-:-:S03]  /*1b00*/  IMAD.HI.U32 R9, R5, R44, RZ ;  /* 0x0000002c05097227 */ /* 0x000fc600078e00ff */
[----:B------:R-:W-:Y:S01]  /*1b10*/  IABS R54, R149 ;  /* 0x0000009500367213 */ /* 0x000fe20000000000 */
[C---:B------:R-:W-:Y:S01]  /*1b20*/  IMAD R38, R3.reuse, R13, R38 ;  /* 0x0000000d03267224 */ /* 0x040fe200078e0226 */
[----:B------:R-:W-:Y:S01]  /*1b30*/  STL [R1+0x678], R159 ;  /* 0x0006789f01007387 */ /* 0x000fe20000100800 */
[----:B------:R-:W-:Y:S01]  /*1b40*/  @!P4 IMAD.IADD R16, R16, 0x1, -R3 ;  /* 0x000000011010c824 */ /* 0x000fe200078e0a03 */
[C---:B------:R-:W-:Y:S01]  /*1b50*/  ISETP.GT.U32.AND P4, PT, R3.reuse, R28, PT ;  /* 0x0000001c0300720c */ /* 0x040fe20003f84070 */
[C---:B------:R-:W-:Y:S01]  /*1b60*/  IMAD R40, R3.reuse, R15, R40 ;  /* 0x0000000f03287224 */ /* 0x040fe200078e0228 */
[----:B------:R-:W-:Y:S01]  /*1b70*/  STL [R1+0x674], R158 ;  /* 0x0006749e01007387 */ /* 0x000fe20000100800 */
[----:B------:R-:W-:Y:S02]  /*1b80*/  VIADD R151, R0, 0x16 ;  /* 0x0000001600977836 */ /* 0x000fe40000000000 */
[----:B------:R-:W-:Y:S01]  /*1b90*/  IMAD.MOV R9, RZ, RZ, -R9 ;  /* 0x000000ffff097224 */ /* 0x000fe200078e0a09 */
[----:B------:R-:W-:Y:S01]  /*1ba0*/  STL [R1+0x670], R155 ;  /* 0x0006709b01007387 */ /* 0x000fe20000100800 */
[--C-:B------:R-:W-:Y:S01]  /*1bb0*/  @!P1 IMAD.IADD R24, R24, 0x1, -R3.reuse ;  /* 0x0000000118189824 */ /* 0x100fe200078e0a03 */
[C---:B------:R-:W-:Y:S01]  /*1bc0*/  ISETP.GT.U32.AND P1, PT, R3.reuse, R38, PT ;  /* 0x000000260300720c */ /* 0x040fe20003f24070 */
[----:B------:R-:W-:Y:S01]  /*1bd0*/  @!P2 IMAD.IADD R26, R26, 0x1, -R3 ;  /* 0x000000011a1aa824 */ /* 0x000fe200078e0a03 */
[C---:B------:R-:W-:Y:S01]  /*1be0*/  ISETP.GT.U32.AND P2, PT, R3.reuse, R40, PT ;  /* 0x000000280300720c */ /* 0x040fe20003f44070 */
[----:B------:R-:W-:Y:S01]  /*1bf0*/  IMAD R44, R3, R9, R44 ;  /* 0x00000009032c7224 */ /* 0x000fe200078e022c */
[----:B------:R-:W-:Y:S01]  /*1c00*/  IABS R50, R151 ;  /* 0x0000009700327213 */ /* 0x000fe20000000000 */
[----:B------:R-:W-:Y:S01]  /*1c10*/  IMAD.HI.U32 R9, R5, R54, RZ ;  /* 0x0000003605097227 */ /* 0x000fe200078e00ff */
[----:B------:R-:W-:Y:S01]  /*1c20*/  @!P4 IADD3 R28, R28, -R3, RZ ;  /* 0x800000031c1cc210 */ /* 0x000fe20007ffe0ff */
[----:B------:R-:W-:Y:S01]  /*1c30*/  STL [R1+0x66c], R154 ;  /* 0x00066c9a01007387 */ /* 0x000fe20000100800 */
[----:B------:R-:W-:Y:S01]  /*1c40*/  ISETP.GT.U32.AND P4, PT, R3, R42, PT ;  /* 0x0000002a0300720c */ /* 0x000fe20003f84070 */
[----:B------:R-:W-:-:S02]  /*1c50*/  IMAD.HI.U32 R13, R5, R48, RZ ;  /* 0x00000030050d7227 */ /* 0x000fc400078e00ff */
[----:B------:R3:W-:Y:S02]  /*1c60*/  STL [R1+0x658], R151 ;  /* 0x0006589701007387 */ /* 0x0007e40000100800 */
[--C-:B------:R-:W-:Y:S01]  /*1c70*/  @!P3 IMAD.IADD R20, R20, 0x1, -R3.reuse ;  /* 0x000000011414b824 */ /* 0x100fe200078e0a03 */
[C---:B------:R-:W-:Y:S01]  /*1c80*/  ISETP.GT.U32.AND P3, PT, R3.reuse, R34, PT ;  /* 0x000000220300720c */ /* 0x040fe20003f64070 */
[--C-:B------:R-:W-:Y:S01]  /*1c90*/  @!P6 IMAD.IADD R132, R132, 0x1, -R3.reuse ;  /* 0x000000018484e824 */ /* 0x100fe200078e0a03 */
[C---:B------:R-:W-:Y:S01]  /*1ca0*/  ISETP.GT.U32.AND P6, PT, R3.reuse, R30, PT ;  /* 0x0000001e0300720c */ /* 0x040fe20003fc4070 */
[----:B------:R-:W-:Y:S01]  /*1cb0*/  @!P0 IMAD.IADD R22, R22, 0x1, -R3 ;  /* 0x0000000116168824 */ /* 0x000fe200078e0a03 */
[----:B------:R-:W-:Y:S01]  /*1cc0*/  ISETP.GT.U32.AND P0, PT, R3, R36, PT ;  /* 0x000000240300720c */ /* 0x000fe20003f04070 */
[----:B------:R-:W-:Y:S01]  /*1cd0*/  IMAD.MOV R9, RZ, RZ, -R9 ;  /* 0x000000ffff097224 */ /* 0x000fe200078e0a09 */
[----:B------:R-:W-:Y:S01]  /*1ce0*/  IADD3 R13, -R13, RZ, RZ ;  /* 0x000000ff0d0d7210 */ /* 0x000fe20007ffe1ff */
[----:B------:R-:W-:Y:S01]  /*1cf0*/  IMAD.HI.U32 R15, R5, R50, RZ ;  /* 0x00000032050f7227 */ /* 0x000fe200078e00ff */
[----:B------:R-:W-:Y:S01]  /*1d00*/  @!P1 IADD3 R38, R38, -R3, RZ ;  /* 0x8000000326269210 */ /* 0x000fe20007ffe0ff */
[----:B------:R-:W-:Y:S01]  /*1d10*/  STL [R1+0x654], R150 ;  /* 0x0006549601007387 */ /* 0x000fe20000100800 */
[C---:B------:R-:W-:Y:S01]  /*1d20*/  ISETP.GT.U32.AND P1, PT, R3.reuse, R52, PT ;  /* 0x000000340300720c */ /* 0x040fe20003f24070 */
[----:B------:R-:W-:-:S02]  /*1d30*/  IMAD R54, R3, R9, R54 ;  /* 0x0000000903367224 */ /* 0x000fc400078e0236 */
[----:B------:R-:W-:Y:S01]  /*1d40*/  IMAD.MOV R15, RZ, RZ, -R15 ;  /* 0x000000ffff0f7224 */ /* 0x000fe200078e0a0f */
[----:B------:R3:W-:Y:S01]  /*1d50*/  STL [R1+0x650], R149 ;  /* 0x0006509501007387 */ /* 0x0007e20000100800 */
[--C-:B------:R-:W-:Y:S01]  /*1d60*/  @!P5 IMAD.IADD R32, R32, 0x1, -R3.reuse ;  /* 0x000000012020d824 */ /* 0x100fe200078e0a03 */
[C---:B------:R-:W-:Y:S01]  /*1d70*/  ISETP.GT.U32.AND P5, PT, R3.reuse, R46, PT ;  /* 0x0000002e0300720c */ /* 0x040fe20003fa4070 */
[C---:B------:R-:W-:Y:S01]  /*1d80*/  IMAD R48, R3.reuse, R13, R48 ;  /* 0x0000000d03307224 */ /* 0x040fe200078e0230 */
[----:B------:R-:W-:Y:S01]  /*1d90*/  STL [R1+0x64c], R148 ;  /* 0x00064c9401007387 */ /* 0x000fe20000100800 */
[--C-:B------:R-:W-:Y:S01]  /*1da0*/  @!P2 IMAD.IADD R40, R40, 0x1, -R3.reuse ;  /* 0x000000012828a824 */ /* 0x100fe200078e0a03 */
[C---:B------:R-:W-:Y:S01]  /*1db0*/  ISETP.GT.U32.AND P2, PT, R3.reuse, R54, PT ;  /* 0x000000360300720c */ /* 0x040fe20003f44070 */
[C---:B------:R-:W-:Y:S01]  /*1dc0*/  IMAD R50, R3.reuse, R15, R50 ;  /* 0x0000000f03327224 */ /* 0x040fe200078e0232 */
[----:B------:R-:W-:Y:S01]  /*1dd0*/  STL [R1+0x648], R147 ;  /* 0x0006489301007387 */ /* 0x000fe20000100800 */
[--C-:B------:R-:W-:Y:S01]  /*1de0*/  @!P3 IMAD.IADD R34, R34, 0x1, -R3.reuse ;  /* 0x000000012222b824 */ /* 0x100fe200078e0a03 */
[C---:B------:R-:W-:Y:S01]  /*1df0*/  ISETP.GT.U32.AND P3, PT, R3.reuse, R48, PT ;  /* 0x000000300300720c */ /* 0x040fe20003f64070 */
        /* <DEDUP_REMOVED lines=10> */
[----:B------:R-:W-:Y:S01]  /*1ea0*/  @!P2 IMAD.IADD R54, R54, 0x1, -R3 ;  /* 0x000000013636a824 */ /* 0x000fe200078e0a03 */
[----:B------:R-:W-:Y:S01]  /*1eb0*/  ISETP.GT.U32.AND P2, PT, R3, R42, PT ;  /* 0x0000002a0300720c */ /* 0x000fe20003f44070 */
[----:B------:R-:W-:Y:S01]  /*1ec0*/  VIADD R146, R0, 0x1b ;  /* 0x0000001b00927836 */ /* 0x000fe20000000000 */
[----:B------:R-:W-:Y:S01]  /*1ed0*/  @!P3 IADD3 R48, R48, -R3, RZ ;  /* 0x800000033030b210 */ /* 0x000fe20007ffe0ff */
[----:B------:R-:W-:Y:S01]  /*1ee0*/  IMAD.HI.U32 R13, R5, R58, RZ ;  /* 0x0000003a050d7227 */ /* 0x000fe200078e00ff */
[----:B------:R-:W-:-:S02]  /*1ef0*/  ISETP.GT.U32.AND P3, PT, R3, R36, PT ;  /* 0x000000240300720c */ /* 0x000fc40003f64070 */
[----:B------:R-:W-:Y:S01]  /*1f00*/  IABS R60, R146 ;  /* 0x00000092003c7213 */ /* 0x000fe20000000000 */
[--C-:B------:R-:W-:Y:S01]  /*1f10*/  @!P6 IMAD.IADD R44, R44, 0x1, -R3.reuse ;  /* 0x000000012c2ce824 */ /* 0x100fe200078e0a03 */
[----:B------:R-:W-:Y:S01]  /*1f20*/  IADD3 R13, -R13, RZ, RZ ;  /* 0x000000ff0d0d7210 */ /* 0x000fe20007ffe1ff */
[--C-:B------:R-:W-:Y:S01]  /*1f30*/  @!P0 IMAD.IADD R50, R50, 0x1, -R3.reuse ;  /* 0x0000000132328824 */ /* 0x100fe200078e0a03 */
[C---:B------:R-:W-:Y:S01]  /*1f40*/  ISETP.GT.U32.AND P0, PT, R3.reuse, R38, PT ;  /* 0x000000260300720c */ /* 0x040fe20003f04070 */
[--C-:B------:R-:W-:Y:S01]  /*1f50*/  @!P4 IMAD.IADD R56, R56, 0x1, -R3.reuse ;  /* 0x000000013838c824 */ /* 0x100fe200078e0a03 */
[C---:B------:R-:W-:Y:S01]  /*1f60*/  ISETP.GT.U32.AND P6, PT, R3.reuse, R32, PT ;  /* 0x000000200300720c */ /* 0x040fe20003fc4070 */
[C---:B------:R-:W-:Y:S01]  /*1f70*/  VIADD R144, R0.reuse, 0x1d ;  /* 0x0000001d00907836 */ /* 0x040fe20000000000 */
[----:B------:R-:W-:Y:S01]  /*1f80*/  ISETP.GT.U32.AND P4, PT, R3, R44, PT ;  /* 0x0000002c0300720c */ /* 0x000fe20003f84070 */
[----:B------:R-:W-:Y:S01]  /*1f90*/  VIADD R141, R0, 0x20 ;  /* 0x00000020008d7836 */ /* 0x000fe20000000000 */
[----:B------:R-:W-:Y:S01]  /*1fa0*/  @!P2 IADD3 R42, R42, -R3, RZ ;  /* 0x800000032a2aa210 */ /* 0x000fe20007ffe0ff */
[----:B------:R-:W-:Y:S01]  /*1fb0*/  IMAD.HI.U32 R15, R5, R60, RZ ;  /* 0x0000003c050f7227 */ /* 0x000fe200078e00ff */
[----:B------:R-:W-:Y:S01]  /*1fc0*/  IABS R64, R144 ;  /* 0x0000009000407213 */ /* 0x000fe20000000000 */
[----:B------:R-:W-:Y:S01]  /*1fd0*/  STL [R1+0x644], R146 ;  /* 0x0006449201007387 */ /* 0x000fe20000100800 */
[----:B------:R-:W-:Y:S01]  /*1fe0*/  IABS R70, R141 ;  /* 0x0000008d00467213 */ /* 0x000fe20000000000 */
[C---:B------:R-:W-:Y:S01]  /*1ff0*/  IMAD R58, R3.reuse, R13, R58 ;  /* 0x0000000d033a7224 */ /* 0x040fe200078e023a */
[C---:B------:R-:W-:Y:S01]  /*2000*/  ISETP.GT.U32.AND P2, PT, R3.reuse, R54, PT ;  /* 0x000000360300720c */ /* 0x040fe20003f44070 */
[--C-:B------:R-:W-:Y:S01]  /*2010*/  @!P5 IMAD.IADD R34, R34, 0x1, -R3.reuse ;  /* 0x000000012222d824 */ /* 0x100fe200078e0a03 */
[C---:B------:R-:W-:Y:S01]  /*2020*/  ISETP.GT.U32.AND P5, PT, R3.reuse, R46, PT ;  /* 0x0000002e0300720c */ /* 0x040fe20003fa4070 */
[----:B------:R-:W-:Y:S01]  /*2030*/  @!P1 IMAD.IADD R40, R40, 0x1, -R3 ;  /* 0x0000000128289824 */ /* 0x000fe200078e0a03 */
[----:B------:R-:W-:Y:S01]  /*2040*/  ISETP.GT.U32.AND P1, PT, R3, R52, PT ;  /* 0x000000340300720c */ /* 0x000fe20003f24070 */
[----:B------:R-:W-:Y:S01]  /*2050*/  IMAD.HI.U32 R13, R5, R68, RZ ;  /* 0x00000044050d7227 */ /* 0x000fe200078e00ff */
[----:B------:R-:W-:Y:S01]  /*2060*/  @!P6 IADD3 R32, R32, -R3, RZ ;  /* 0x800000032020e210 */ /* 0x000fe20007ffe0ff */
[----:B------:R-:W-:Y:S01]  /*2070*/  STL [R1+0x640], R145 ;  /* 0x0006409101007387 */ /* 0x000fe20000100800 */
[----:B------:R-:W-:Y:S01]  /*2080*/  ISETP.GT.U32.AND P6, PT, R3, R48, PT ;  /* 0x000000300300720c */ /* 0x000fe20003fc4070 */
[----:B------:R-:W-:Y:S01]  /*2090*/  IMAD.MOV R15, RZ, RZ, -R15 ;  /* 0x000000ffff0f7224 */ /* 0x000fe200078e0a0f */
[----:B------:R-:W-:Y:S01]  /*20a0*/  IADD3 R13, -R13, RZ, RZ ;  /* 0x000000ff0d0d7210 */ /* 0x000fe20007ffe1ff */
[----:B------:R-:W-:Y:S01]  /*20b0*/  @!P3 IMAD.IADD R36, R36, 0x1, -R3 ;  /* 0x000000012424b824 */ /* 0x000fe200078e0a03 */
[C---:B------:R-:W-:Y:S01]  /*20c0*/  ISETP.GT.U32.AND P3, PT, R3.reuse, R56, PT ;  /* 0x000000380300720c */ /* 0x040fe20003f64070 */
[----:B------:R-:W-:Y:S01]  /*20d0*/  IMAD R60, R3, R15, R60 ;  /* 0x0000000f033c7224 */ /* 0x000fe200078e023c */
[----:B------:R-:W-:Y:S01]  /*20e0*/  STL [R1+0x63c], R144 ;  /* 0x00063c9001007387 */ /* 0x000fe20000100800 */
[----:B------:R-:W-:-:S02]  /*20f0*/  VIADD R139, R0, 0x22 ;  /* 0x00000022008b7836 */ /* 0x000fc40000000000 */
[----:B------:R-:W-:Y:S01]  /*2100*/  VIADD R136, R0, 0x25 ;  /* 0x0000002500887836 */ /* 0x000fe20000000000 */
[----:B------:R-:W-:Y:S01]  /*2110*/  @!P1 IADD3 R52, R52, -R3, RZ ;  /* 0x8000000334349210 */ /* 0x000fe20007ffe0ff */
[--C-:B------:R-:W-:Y:S01]  /*2120*/  @!P0 IMAD.IADD R38, R38, 0x1, -R3.reuse ;  /* 0x0000000126268824 */ /* 0x100fe200078e0a03 */
[----:B------:R-:W-:Y:S01]  /*2130*/  ISETP.GT.U32.AND P0, PT, R3, R50, PT ;  /* 0x000000320300720c */ /* 0x000fe20003f04070 */
[C---:B------:R-:W-:Y:S01]  /*2140*/  IMAD.HI.U32 R9, R5.reuse, R64, RZ ;  /* 0x0000004005097227 */ /* 0x040fe200078e00ff */
[----:B------:R-:W-:Y:S01]  /*2150*/  IABS R74, R139 ;  /* 0x0000008b004a7213 */ /* 0x000fe20000000000 */
[----:B------:R3:W-:Y:S01]  /*2160*/  STL [R1+0x638], R143 ;  /* 0x0006388f01007387 */ /* 0x0007e20000100800 */
[----:B------:R-:W-:Y:S01]  /*2170*/  IABS R80, R136 ;  /* 0x0000008800507213 */ /* 0x000fe20000000000 */
[----:B------:R-:W-:Y:S01]  /*2180*/  IMAD.HI.U32 R15, R5, R70, RZ ;  /* 0x00000046050f7227 */ /* 0x000fe200078e00ff */
[C---:B------:R-:W-:Y:S01]  /*2190*/  ISETP.GT.U32.AND P1, PT, R3.reuse, R66, PT ;  /* 0x000000420300720c */ /* 0x040fe20003f24070 */
[----:B------:R3:W-:Y:S02]  /*21a0*/  STL [R1+0x634], R142 ;  /* 0x0006348e01007387 */ /* 0x0007e40000100800 */
[----:B------:R-:W-:Y:S01]  /*21b0*/  @!P4 IMAD.IADD R44, R44, 0x1, -R3 ;  /* 0x000000012c2cc824 */ /* 0x000fe200078e0a03 */
[----:B------:R-:W-:Y:S01]  /*21c0*/  ISETP.GT.U32.AND P4, PT, R3, R58, PT ;  /* 0x0000003a0300720c */ /* 0x000fe20003f84070 */
[----:B------:R-:W-:Y:S01]  /*21d0*/  IMAD.MOV R9, RZ, RZ, -R9 ;  /* 0x000000ffff097224 */ /* 0x000fe200078e0a09 */
[----:B------:R-:W-:Y:S01]  /*21e0*/  STL [R1+0x630], R141 ;  /* 0x0006308d01007387 */ /* 0x000fe20000100800 */
[----:B------:R-:W-:-:S02]  /*21f0*/  IMAD.MOV R15, RZ, RZ, -R15 ;  /* 0x000000ffff0f7224 */ /* 0x000fc400078e0a0f */
[C---:B------:R-:W-:Y:S01]  /*2200*/  IMAD R68, R3.reuse, R13, R68 ;  /* 0x0000000d03447224 */ /* 0x040fe200078e0244 */
[----:B------:R-:W-:Y:S01]  /*2210*/  STL [R1+0x62c], R140 ;  /* 0x00062c8c01007387 */ /* 0x000fe20000100800 */
[--C-:B------:R-:W-:Y:S01]  /*2220*/  @!P5 IMAD.IADD R46, R46, 0x1, -R3.reuse ;  /* 0x000000012e2ed824 */ /* 0x100fe200078e0a03 */
[C---:B------:R-:W-:Y:S01]  /*2230*/  ISETP.GT.U32.AND P5, PT, R3.reuse, R60, PT ;  /* 0x0000003c0300720c */ /* 0x040fe20003fa4070 */
[C---:B------:R-:W-:Y:S01]  /*2240*/  IMAD R64, R3.reuse, R9, R64 ;  /* 0x0000000903407224 */ /* 0x040fe200078e0240 */
[----:B------:R-:W-:Y:S01]  /*2250*/  STL [R1+0x628], R139 ;  /* 0x0006288b01007387 */ /* 0x000fe20000100800 */
[C---:B------:R-:W-:Y:S02]  /*2260*/  IMAD R70, R3.reuse, R15, R70 ;  /* 0x0000000f03467224 */ /* 0x040fe400078e0246 */
[--C-:B------:R-:W-:Y:S01]  /*2270*/  @!P2 IMAD.IADD R54, R54, 0x1, -R3.reuse ;  /* 0x000000013636a824 */ /* 0x100fe200078e0a03 */
[----:B------:R-:W-:Y:S01]  /*2280*/  ISETP.GT.U32.AND P2, PT, R3, R68, PT ;  /* 0x000000440300720c */ /* 0x000fe20003f44070 */
[C---:B------:R-:W-:Y:S01]  /*2290*/  IMAD.HI.U32 R9, R5.reuse, R74, RZ ;  /* 0x0000004a05097227 */ /* 0x040fe200078e00ff */
[----:B------:R-:W-:Y:S03]  /*22a0*/  STL [R1+0x624], R138 ;  /* 0x0006248a01007387 */ /* 0x000fe60000100800 */
[----:B------:R-:W-:Y:S01]  /*22b0*/  IMAD.HI.U32 R15, R5, R80, RZ ;  /* 0x00000050050f7227 */ /* 0x000fe200078e00ff */
[----:B------:R-:W-:Y:S03]  /*22c0*/  STL [R1+0x620], R137 ;  /* 0x0006208901007387 */ /* 0x000fe60000100800 */
[----:B------:R-:W-:Y:S01]  /*22d0*/  @!P3 IMAD.IADD R56, R56, 0x1, -R3 ;  /* 0x000000013838b824 */ /* 0x000fe200078e0a03 */
[----:B------:R-:W-:Y:S01]  /*22e0*/  ISETP.GT.U32.AND P3, PT, R3, R70, PT ;  /* 0x000000460300720c */ /* 0x000fe20003f64070 */
[----:B------:R-:W-:Y:S01]  /*22f0*/  IMAD.HI.U32 R13, R5, R78, RZ ;  /* 0x0000004e050d7227 */ /* 0x000fe200078e00ff */
[----:B------:R-:W-:Y:S03]  /*2300*/  STL [R1+0x61c], R136 ;  /* 0x00061c8801007387 */ /* 0x000fe60000100800 */
[----:B------:R-:W-:Y:S01]  /*2310*/  IMAD.MOV R9, RZ, RZ, -R9 ;  /* 0x000000ffff097224 */ /* 0x000fe200078e0a09 */
[----:B------:R-:W-:Y:S01]  /*2320*/  IADD3 R13, -R13, RZ, RZ ;  /* 0x000000ff0d0d7210 */ /* 0x000fe20007ffe1ff */
[----:B------:R-:W-:Y:S01]  /*2330*/  IMAD.MOV R15, RZ, RZ, -R15 ;  /* 0x000000ffff0f7224 */ /* 0x000fe200078e0a0f */
[----:B------:R3:W-:Y:S01]  /*2340*/  STL [R1+0x618], R135 ;  /* 0x0006188701007387 */ /* 0x0007e20000100800 */
[----:B------:R-:W-:Y:S01]  /*2350*/  @!P0 IMAD.IADD R50, R50, 0x1, -R3 ;  /* 0x0000000132328824 */ /* 0x000fe200078e0a03 */
[C---:B------:R-:W-:Y:S01]  /*2360*/  ISETP.GT.U32.AND P0, PT, R3.reuse, R64, PT ;  /* 0x000000400300720c */ /* 0x040fe20003f04070 */
[----:B------:R-:W-:-:S02]  /*2370*/  IMAD R74, R3, R9, R74 ;  /* 0x00000009034a7224 */ /* 0x000fc400078e024a */
[C---:B------:R-:W-:Y:S02]  /*2380*/  IMAD R80, R3.reuse, R15, R80 ;  /* 0x0000000f03507224 */ /* 0x040fe400078e0250 */
        /* <DEDUP_REMOVED lines=9> */
[C---:B------:R-:W-:Y:S01]  /*2420*/  ISETP.GT.U32.AND P2, PT, R3.reuse, R82, PT ;  /* 0x000000520300720c */ /* 0x040fe20003f44070 */
[----:B------:R-:W-:-:S02]  /*2430*/  IMAD R78, R3, R13, R78 ;  /* 0x0000000d034e7224 */ /* 0x000fc400078e024e */
[--C-:B------:R-:W-:Y:S01]  /*2440*/  @!P3 IMAD.IADD R70, R70, 0x1, -R3.reuse ;  /* 0x000000014646b824 */ /* 0x100fe200078e0a03 */
[C---:B------:R-:W-:Y:S01]  /*2450*/  ISETP.GT.U32.AND P3, PT, R3.reuse, R58, PT ;  /* 0x0000003a0300720c */ /* 0x040fe20003f64070 */
[--C-:B------:R-:W-:Y:S01]  /*2460*/  @!P0 IMAD.IADD R64, R64, 0x1, -R3.reuse ;  /* 0x0000000140408824 */ /* 0x100fe200078e0a03 */
[C---:B------:R-:W-:Y:S01]  /*2470*/  ISETP.GT.U32.AND P0, PT, R3.reuse, R78, PT ;  /* 0x0000004e0300720c */ /* 0x040fe20003f04070 */
[----:B------:R-:W-:Y:S01]  /*2480*/  VIADD R134, R0, 0x27 ;  /* 0x0000002700867836 */ /* 0x000fe20000000000 */
[-C--:B------:R-:W-:Y:S01]  /*2490*/  @!P6 IADD3 R62, R62, -R3.reuse, RZ ;  /* 0x800000033e3ee210 */ /* 0x080fe20007ffe0ff */
[--C-:B------:R-:W-:Y:S01]  /*24a0*/  @!P5 IMAD.IADD R74, R74, 0x1, -R3.reuse ;  /* 0x000000014a4ad824 */ /* 0x100fe200078e0a03 */
[----:B------:R-:W-:Y:S01]  /*24b0*/  @!P4 IADD3 R72, R72, -R3, RZ ;  /* 0x800000034848c210 */ /* 0x000fe20007ffe0ff */
[--C-:B------:R-:W-:Y:S01]  /*24c0*/  @!P1 IMAD.IADD R80, R80, 0x1, -R3.reuse ;  /* 0x0000000150509824 */ /* 0x100fe200078e0a03 */
[C---:B------:R-:W-:Y:S01]  /*24d0*/  ISETP.GT.U32.AND P6, PT, R3.reuse, R76, PT ;  /* 0x0000004c0300720c */ /* 0x040fe20003fc4070 */
[--C-:B------:R-:W-:Y:S01]  /*24e0*/  @!P2 IMAD.IADD R82, R82, 0x1, -R3.reuse ;  /* 0x000000015252a824 */ /* 0x100fe200078e0a03 */
[----:B------:R-:W-:Y:S01]  /*24f0*/  ISETP.GT.U32.AND P4, PT, R3, R60, PT ;  /* 0x0000003c0300720c */ /* 0x000fe20003f84070 */
[----:B------:R-:W-:Y:S01]  /*2500*/  VIADD R129, R0, 0x2a ;  /* 0x0000002a00817836 */ /* 0x000fe20000000000 */
[----:B------:R-:W-:Y:S01]  /*2510*/  IABS R84, R134 ;  /* 0x0000008600547213 */ /* 0x000fe20000000000 */
[----:B------:R-:W-:Y:S01]  /*2520*/  IMAD.HI.U32 R13, R5, R88, RZ ;  /* 0x00000058050d7227 */ /* 0x000fe200078e00ff */
[C---:B------:R-:W-:Y:S01]  /*2530*/  ISETP.GT.U32.AND P5, PT, R3.reuse, R62, PT ;  /* 0x0000003e0300720c */ /* 0x040fe20003fa4070 */
[----:B------:R-:W-:Y:S01]  /*2540*/  STL [R1+0x614], R134 ;  /* 0x0006148601007387 */ /* 0x000fe20000100800 */
[----:B------:R-:W-:Y:S01]  /*2550*/  ISETP.GT.U32.AND P1, PT, R3, R68, PT ;  /* 0x000000440300720c */ /* 0x000fe20003f24070 */
[----:B------:R-:W-:Y:S01]  /*2560*/  IMAD.HI.U32 R9, R5, R84, RZ ;  /* 0x0000005405097227 */ /* 0x000fe200078e00ff */
[C---:B------:R-:W-:Y:S01]  /*2570*/  ISETP.GT.U32.AND P2, PT, R3.reuse, R70, PT ;  /* 0x000000460300720c */ /* 0x040fe20003f44070 */
[----:B------:R-:W-:Y:S01]  /*2580*/  STL [R1+0x610], R133 ;  /* 0x0006108501007387 */ /* 0x000fe20000100800 */
[----:B------:R-:W-:Y:S01]  /*2590*/  IABS R90, R129 ;  /* 0x00000081005a7213 */ /* 0x000fe20000000000 */
[--C-:B------:R-:W-:Y:S01]  /*25a0*/  @!P3 IMAD.IADD R58, R58, 0x1, -R3.reuse ;  /* 0x000000013a3ab824 */ /* 0x100fe200078e0a03 */
[----:B------:R-:W-:Y:S01]  /*25b0*/  ISETP.GT.U32.AND P3, PT, R3, R72, PT ;  /* 0x000000480300720c */ /* 0x000fe20003f64070 */
[----:B------:R-:W-:Y:S01]  /*25c0*/  VIADD R125, R0, 0x2c ;  /* 0x0000002c007d7836 */ /* 0x000fe20000000000 */
[----:B------:R-:W-:Y:S01]  /*25d0*/  IADD3 R13, -R13, RZ, RZ ;  /* 0x000000ff0d0d7210 */ /* 0x000fe20007ffe1ff */
[----:B------:R-:W-:Y:S01]  /*25e0*/  @!P0 IMAD.IADD R78, R78, 0x1, -R3 ;  /* 0x000000014e4e8824 */ /* 0x000fe200078e0a03 */
[C---:B------:R-:W-:Y:S01]  /*25f0*/  ISETP.GT.U32.AND P0, PT, R3.reuse, R66, PT ;  /* 0x000000420300720c */ /* 0x040fe20003f04070 */
[----:B------:R-:W-:Y:S01]  /*2600*/  IMAD.MOV R9, RZ, RZ, -R9 ;  /* 0x000000ffff097224 */ /* 0x000fe200078e0a09 */
[----:B------:R-:W-:Y:S01]  /*2610*/  IABS R94, R125 ;  /* 0x0000007d005e7213 */ /* 0x000fe20000000000 */
[--C-:B------:R-:W-:Y:S01]  /*2620*/  @!P6 IMAD.IADD R76, R76, 0x1, -R3.reuse ;  /* 0x000000014c4ce824 */ /* 0x100fe200078e0a03 */
[C---:B------:R-:W-:Y:S01]  /*2630*/  ISETP.GT.U32.AND P6, PT, R3.reuse, R64, PT ;  /* 0x000000400300720c */ /* 0x040fe20003fc4070 */
[----:B------:R-:W-:Y:S01]  /*2640*/  @!P4 IMAD.IADD R60, R60, 0x1, -R3 ;  /* 0x000000013c3cc824 */ /* 0x000fe200078e0a03 */
[C---:B------:R-:W-:Y:S01]  /*2650*/  ISETP.GT.U32.AND P4, PT, R3.reuse, R74, PT ;  /* 0x0000004a0300720c */ /* 0x040fe20003f84070 */
[----:B------:R-:W-:Y:S01]  /*2660*/  IMAD R84, R3, R9, R84 ;  /* 0x0000000903547224 */ /* 0x000fe200078e0254 */
[----:B------:R-:W-:Y:S01]  /*2670*/  STL [R1+0x60c], R131 ;  /* 0x00060c8301007387 */ /* 0x000fe20000100800 */
[----:B------:R-:W-:-:S02]  /*2680*/  VIADD R119, R0, 0x2f ;  /* 0x0000002f00777836 */ /* 0x000fc40000000000 */
[----:B------:R-:W-:Y:S01]  /*2690*/  IMAD.HI.U32 R15, R5, R90, RZ ;  /* 0x0000005a050f7227 */ /* 0x000fe200078e00ff */
[----:B------:R-:W-:Y:S02]  /*26a0*/  STL [R1+0x608], R129 ;  /* 0x0006088101007387 */ /* 0x000fe40000100800 */
[----:B------:R-:W-:Y:S01]  /*26b0*/  IABS R100, R119 ;  /* 0x0000007700647213 */ /* 0x000fe20000000000 */
[C---:B------:R-:W-:Y:S01]  /*26c0*/  IMAD R88, R3.reuse, R13, R88 ;  /* 0x0000000d03587224 */ /* 0x040fe200078e0258 */
[----:B------:R3:W-:Y:S01]  /*26d0*/  STL [R1+0x604], R127 ;  /* 0x0006047f01007387 */ /* 0x0007e20000100800 */
[--C-:B------:R-:W-:Y:S01]  /*26e0*/  @!P5 IMAD.IADD R62, R62, 0x1, -R3.reuse ;  /* 0x000000013e3ed824 */ /* 0x100fe200078e0a03 */
[C---:B------:R-:W-:Y:S01]  /*26f0*/  ISETP.GT.U32.AND P5, PT, R3.reuse, R76, PT ;  /* 0x0000004c0300720c */ /* 0x040fe20003fa4070 */
[--C-:B------:R-:W-:Y:S01]  /*2700*/  @!P1 IMAD.IADD R68, R68, 0x1, -R3.reuse ;  /* 0x0000000144449824 */ /* 0x100fe200078e0a03 */
[----:B------:R-:W-:Y:S01]  /*2710*/  ISETP.GT.U32.AND P1, PT, R3, R80, PT ;  /* 0x000000500300720c */ /* 0x000fe20003f24070 */
[----:B------:R-:W-:Y:S01]  /*2720*/  IMAD.HI.U32 R13, R5, R98, RZ ;  /* 0x00000062050d7227 */ /* 0x000fe200078e00ff */
[-C--:B------:R-:W-:Y:S01]  /*2730*/  @!P6 IADD3 R64, R64, -R3.reuse, RZ ;  /* 0x800000034040e210 */ /* 0x080fe20007ffe0ff */
[----:B------:R-:W-:Y:S01]  /*2740*/  STL [R1+0x600], R125 ;  /* 0x0006007d01007387 */ /* 0x000fe20000100800 */
[----:B------:R-:W-:Y:S01]  /*2750*/  @!P4 IADD3 R74, R74, -R3, RZ ;  /* 0x800000034a4ac210 */ /* 0x000fe20007ffe0ff */
[----:B------:R-:W-:Y:S01]  /*2760*/  @!P2 IMAD.IADD R70, R70, 0x1, -R3 ;  /* 0x000000014646a824 */ /* 0x000fe200078e0a03 */
[----:B------:R-:W-:Y:S01]  /*2770*/  ISETP.GT.U32.AND P2, PT, R3, R84, PT ;  /* 0x000000540300720c */ /* 0x000fe20003f44070 */
[----:B------:R-:W-:Y:S01]  /*2780*/  IMAD.MOV R15, RZ, RZ, -R15 ;  /* 0x000000ffff0f7224 */ /* 0x000fe200078e0a0f */
[----:B------:R-:W-:Y:S01]  /*2790*/  IADD3 R13, -R13, RZ, RZ ;  /* 0x000000ff0d0d7210 */ /* 0x000fe20007ffe1ff */
[----:B------:R-:W-:Y:S01]  /*27a0*/  IMAD.HI.U32 R9, R5, R94, RZ ;  /* 0x0000005e05097227 */ /* 0x000fe200078e00ff */
[C---:B------:R-:W-:Y:S01]  /*27b0*/  ISETP.GT.U32.AND P6, PT, R3.reuse, R82, PT ;  /* 0x000000520300720c */ /* 0x040fe20003fc4070 */
[----:B------:R-:W-:Y:S01]  /*27c0*/  STL [R1+0x5fc], R123 ;  /* 0x0005fc7b01007387 */ /* 0x000fe20000100800 */
[C---:B------:R-:W-:Y:S01]  /*27d0*/  ISETP.GT.U32.AND P4, PT, R3.reuse, R88, PT ;  /* 0x000000580300720c */ /* 0x040fe20003f84070 */
[----:B------:R-:W-:Y:S01]  /*27e0*/  @!P3 IMAD.IADD R72, R72, 0x1, -R3 ;  /* 0x000000014848b824 */ /* 0x000fe200078e0a03 */
[C---:B------:R-:W-:Y:S01]  /*27f0*/  ISETP.GT.U32.AND P3, PT, R3.reuse, R86, PT ;  /* 0x000000560300720c */ /* 0x040fe20003f64070 */
[----:B------:R-:W-:Y:S01]  /*2800*/  IMAD R90, R3, R15, R90 ;  /* 0x0000000f035a7224 */ /* 0x000fe200078e025a */
[----:B------:R-:W-:Y:S01]  /*2810*/  STL [R1+0x5f8], R121 ;  /* 0x0005f87901007387 */ /* 0x000fe20000100800 */
[----:B------:R-:W-:-:S02]  /*2820*/  IMAD.MOV R9, RZ, RZ, -R9 ;  /* 0x000000ffff097224 */ /* 0x000fc400078e0a09 */
[----:B------:R-:W-:Y:S01]  /*2830*/  VIADD R115, R0, 0x31 ;  /* 0x0000003100737836 */ /* 0x000fe20000000000 */
[----:B------:R-:W-:Y:S01]  /*2840*/  @!P2 IADD3 R84, R84, -R3, RZ ;  /* 0x800000035454a210 */ /* 0x000fe20007ffe0ff */
[----:B------:R-:W-:Y:S01]  /*2850*/  @!P0 IMAD.IADD R66, R66, 0x1, -R3 ;  /* 0x0000000142428824 */ /* 0x000fe200078e0a03 */
[----:B------:R-:W-:Y:S01]  /*2860*/  ISETP.GT.U32.AND P0, PT, R3, R78, PT ;  /* 0x0000004e0300720c */ /* 0x000fe20003f04070 */
[----:B------:R-:W-:Y:S01]  /*2870*/  IMAD.HI.U32 R15, R5, R100, RZ ;  /* 0x00000064050f7227 */ /* 0x000fe200078e00ff */
[----:B------:R-:W-:Y:S01]  /*2880*/  IABS R104, R115 ;  /* 0x0000007300687213 */ /* 0x000fe20000000000 */
[----:B------:R-:W-:Y:S02]  /*2890*/  STL [R1+0x5f4], R119 ;  /* 0x0005f47701007387 */ /* 0x000fe40000100800 */
[C---:B------:R-:W-:Y:S02]  /*28a0*/  IMAD R94, R3.reuse, R9, R94 ;  /* 0x00000009035e7224 */ /* 0x040fe400078e025e */
[----:B------:R-:W-:Y:S01]  /*28b0*/  IMAD.MOV R15, RZ, RZ, -R15 ;  /* 0x000000ffff0f7224 */ /* 0x000fe200078e0a0f */
[----:B------:R-:W-:Y:S01]  /*28c0*/  STL [R1+0x5f0], R117 ;  /* 0x0005f07501007387 */ /* 0x000fe20000100800 */
[----:B------:R-:W-:-:S02]  /*28d0*/  IMAD R98, R3, R13, R98 ;  /* 0x0000000d03627224 */ /* 0x000fc400078e0262 */
[----:B------:R-:W-:Y:S01]  /*28e0*/  IMAD.HI.U32 R13, R5, R108, RZ ;  /* 0x0000006c050d7227 */ /* 0x000fe200078e00ff */
[----:B------:R-:W-:Y:S02]  /*28f0*/  STL [R1+0x5ec], R115 ;  /* 0x0005ec7301007387 */ /* 0x000fe40000100800 */
[C---:B------:R-:W-:Y:S01]  /*2900*/  ISETP.GT.U32.AND P2, PT, R3.reuse, R98, PT ;  /* 0x000000620300720c */ /* 0x040fe20003f44070 */
[--C-:B------:R-:W-:Y:S01]  /*2910*/  @!P5 IMAD.IADD R76, R76, 0x1, -R3.reuse ;  /* 0x000000014c4cd824 */ /* 0x100fe200078e0a03 */
[C---:B------:R-:W-:Y:S01]  /*2920*/  ISETP.GT.U32.AND P5, PT, R3.reuse, R90, PT ;  /* 0x0000005a0300720c */ /* 0x040fe20003fa4070 */
[--C-:B------:R-:W-:Y:S01]  /*2930*/  @!P1 IMAD.IADD R80, R80, 0x1, -R3.reuse ;  /* 0x0000000150509824 */ /* 0x100fe200078e0a03 */
[C---:B------:R-:W-:Y:S01]  /*2940*/  ISETP.GT.U32.AND P1, PT, R3.reuse, R94, PT ;  /* 0x0000005e0300720c */ /* 0x040fe20003f24070 */
[----:B------:R-:W-:Y:S01]  /*2950*/  IMAD R100, R3, R15, R100 ;  /* 0x0000000f03647224 */ /* 0x000fe200078e0264 */
[----:B------:R-:W-:Y:S01]  /*2960*/  IADD3 R13, -R13, RZ, RZ ;  /* 0x000000ff0d0d7210 */ /* 0x000fe20007ffe1ff */
[----:B------:R-:W-:Y:S01]  /*2970*/  IMAD.HI.U32 R9, R5, R104, RZ ;  /* 0x0000006805097227 */ /* 0x000fe200078e00ff */
[----:B------:R-:W-:Y:S03]  /*2980*/  STL [R1+0x5e8], R113 ;  /* 0x0005e87101007387 */ /* 0x000fe60000100800 */
[----:B------:R-:W-:Y:S01]  /*2990*/  VIADD R109, R0, 0x34 ;  /* 0x00000034006d7836 */ /* 0x000fe20000000000 */
[----:B------:R-:W-:Y:S01]  /*29a0*/  STL [R1+0x5e4], R111 ;  /* 0x0005e46f01007387 */ /* 0x000fe20000100800 */
[----:B------:R-:W-:Y:S01]  /*29b0*/  @!P3 IMAD.IADD R86, R86, 0x1, -R3 ;  /* 0x000000015656b824 */ /* 0x000fe200078e0a03 */
[C---:B------:R-:W-:Y:S01]  /*29c0*/  ISETP.GT.U32.AND P3, PT, R3.reuse, R100, PT ;  /* 0x000000640300720c */ /* 0x040fe20003f64070 */
[----:B------:R-:W-:Y:S01]  /*29d0*/  IMAD.MOV R9, RZ, RZ, -R9 ;  /* 0x000000ffff097224 */ /* 0x000fe200078e0a09 */
[----:B------:R-:W-:Y:S01]  /*29e0*/  IABS R110, R109 ;  /* 0x0000006d006e7213 */ /* 0x000fe20000000000 */
[--C-:B------:R-:W-:Y:S01]  /*29f0*/  @!P0 IMAD.IADD R78, R78, 0x1, -R3.reuse ;  /* 0x000000014e4e8824 */ /* 0x100fe200078e0a03 */
[C---:B------:R-:W-:Y:S01]  /*2a00*/  ISETP.GT.U32.AND P0, PT, R3.reuse, R92, PT ;  /* 0x0000005c0300720c */ /* 0x040fe20003f04070 */
[----:B------:R-:W-:Y:S01]  /*2a10*/  VIADD R105, R0, 0x36 ;  /* 0x0000003600697836 */ /* 0x000fe20000000000 */
[----:B------:R-:W-:Y:S01]  /*2a20*/  @!P1 IADD3 R94, R94, -R3, RZ ;  /* 0x800000035e5e9210 */ /* 0x000fe20007ffe0ff */
[C---:B------:R-:W-:Y:S01]  /*2a30*/  IMAD R104, R3.reuse, R9, R104 ;  /* 0x0000000903687224 */ /* 0x040fe200078e0268 */
[----:B------:R3:W-:Y:S01]  /*2a40*/  STL [R1+0x5e0], R109 ;  /* 0x0005e06d01007387 */ /* 0x0007e20000100800 */
[C---:B------:R-:W-:Y:S01]  /*2a50*/  IMAD R108, R3.reuse, R13, R108 ;  /* 0x0000000d036c7224 */ /* 0x040fe200078e026c */
[----:B------:R-:W-:Y:S01]  /*2a60*/  IABS R114, R105 ;  /* 0x0000006900727213 */ /* 0x000fe20000000000 */
[--C-:B------:R-:W-:Y:S01]  /*2a70*/  @!P6 IMAD.IADD R82, R82, 0x1, -R3.reuse ;  /* 0x000000015252e824 */ /* 0x100fe200078e0a03 */
[C---:B------:R-:W-:Y:S01]  /*2a80*/  ISETP.GT.U32.AND P6, PT, R3.reuse, R96, PT ;  /* 0x000000600300720c */ /* 0x040fe20003fc4070 */
[----:B------:R-:W-:Y:S01]  /*2a90*/  @!P4 IMAD.IADD R88, R88, 0x1, -R3 ;  /* 0x000000015858c824 */ /* 0x000fe200078e0a03 */
[----:B------:R-:W-:Y:S01]  /*2aa0*/  ISETP.GT.U32.AND P4, PT, R3, R102, PT ;  /* 0x000000660300720c */ /* 0x000fe20003f84070 */
[----:B------:R-:W-:Y:S01]  /*2ab0*/  IMAD.HI.U32 R15, R5, R110, RZ ;  /* 0x0000006e050f7227 */ /* 0x000fe200078e00ff */
[----:B------:R-:W-:Y:S01]  /*2ac0*/  ISETP.GT.U32.AND P1, PT, R3, R108, PT ;  /* 0x0000006c0300720c */ /* 0x000fe20003f24070 */
[----:B------:R-:W-:Y:S02]  /*2ad0*/  STL [R1+0x5dc], R107 ;  /* 0x0005dc6b01007387 */ /* 0x000fe40000100800 */
[----:B------:R-:W-:-:S02]  /*2ae0*/  VIADD R99, R0, 0x39 ;  /* 0x0000003900637836 */ /* 0x000fc40000000000 */
[--C-:B------:R-:W-:Y:S01]  /*2af0*/  @!P5 IMAD.IADD R90, R90, 0x1, -R3.reuse ;  /* 0x000000015a5ad824 */ /* 0x100fe200078e0a03 */
[C---:B------:R-:W-:Y:S01]  /*2b00*/  ISETP.GT.U32.AND P5, PT, R3.reuse, R104, PT ;  /* 0x000000680300720c */ /* 0x040fe20003fa4070 */
[----:B------:R-:W-:Y:S01]  /*2b10*/  @!P2 IMAD.IADD R98, R98, 0x1, -R3 ;  /* 0x000000016262a824 */ /* 0x000fe200078e0a03 */
[----:B------:R-:W-:Y:S01]  /*2b20*/  ISETP.GT.U32.AND P2, PT, R3, R86, PT ;  /* 0x000000560300720c */ /* 0x000fe20003f44070 */
[----:B------:R-:W-:Y:S01]  /*2b30*/  IMAD.MOV R15, RZ, RZ, -R15 ;  /* 0x000000ffff0f7224 */ /* 0x000fe200078e0a0f */
[----:B------:R-:W-:Y:S01]  /*2b40*/  IABS R120, R99 ;  /* 0x0000006300787213 */ /* 0x000fe20000000000 */
[----:B------:R-:W-:Y:S01]  /*2b50*/  IMAD.HI.U32 R9, R5, R114, RZ ;  /* 0x0000007205097227 */ /* 0x000fe200078e00ff */
[----:B------:R3:W-:Y:S03]  /*2b60*/  STL [R1+0x5d8], R105 ;  /* 0x0005d86901007387 */ /* 0x0007e60000100800 */
[--C-:B------:R-:W-:Y:S01]  /*2b70*/  @!P3 IMAD.IADD R100, R100, 0x1, -R3.reuse ;  /* 0x000000016464b824 */ /* 0x100fe200078e0a03 */
[C---:B------:R-:W-:Y:S01]  /*2b80*/  ISETP.GT.U32.AND P3, PT, R3.reuse, R88, PT ;  /* 0x000000580300720c */ /* 0x040fe20003f64070 */
[----:B------:R-:W-:Y:S01]  /*2b90*/  @!P0 IMAD.IADD R92, R92, 0x1, -R3 ;  /* 0x000000015c5c8824 */ /* 0x000fe200078e0a03 */
[C---:B------:R-:W-:Y:S01]  /*2ba0*/  ISETP.GT.U32.AND P0, PT, R3.reuse, R106, PT ;  /* 0x0000006a0300720c */ /* 0x040fe20003f04070 */
[C---:B------:R-:W-:Y:S01]  /*2bb0*/  IMAD R110, R3.reuse, R15, R110 ;  /* 0x0000000f036e7224 */ /* 0x040fe200078e026e */
[----:B------:R-:W-:Y:S01]  /*2bc0*/  @!P5 IADD3 R104, R104, -R3, RZ ;  /* 0x800000036868d210 */ /* 0x000fe20007ffe0ff */
[----:B------:R-:W-:Y:S01]  /*2bd0*/  IMAD.MOV R15, RZ, RZ, -R9 ;  /* 0x000000ffff0f7224 */ /* 0x000fe200078e0a09 */
[----:B------:R-:W-:Y:S01]  /*2be0*/  ISETP.GT.U32.AND P5, PT, R3, R92, PT ;  /* 0x0000005c0300720c */ /* 0x000fe20003fa4070 */
[----:B------:R-:W-:Y:S01]  /*2bf0*/  VIADD R95, R0, 0x3b ;  /* 0x0000003b005f7836 */ /* 0x000fe20000000000 */
[----:B------:R-:W-:Y:S01]  /*2c00*/  STL [R1+0x5d4], R103 ;  /* 0x0005d46701007387 */ /* 0x000fe20000100800 */
[----:B------:R-:W-:-:S03]  /*2c10*/  IMAD.HI.U32 R9, R5, R120, RZ ;  /* 0x0000007805097227 */ /* 0x000fc600078e00ff */
[----:B------:R-:W-:Y:S01]  /*2c20*/  IABS R124, R95 ;  /* 0x0000005f007c7213 */ /* 0x000fe20000000000 */
[--C-:B------:R-:W-:Y:S01]  /*2c30*/  @!P6 IMAD.IADD R96, R96, 0x1, -R3.reuse ;  /* 0x000000016060e824 */ /* 0x100fe200078e0a03 */
[----:B------:R-:W-:Y:S01]  /*2c40*/  @!P3 IADD3 R88, R88, -R3, RZ ;  /* 0x800000035858b210 */ /* 0x000fe20007ffe0ff */
[----:B------:R-:W-:Y:S01]  /*2c50*/  @!P4 IMAD.IADD R102, R102, 0x1, -R3 ;  /* 0x000000016666c824 */ /* 0x000fe200078e0a03 */
[C---:B------:R-:W-:Y:S01]  /*2c60*/  ISETP.GT.U32.AND P4, PT, R3.reuse, R90, PT ;  /* 0x0000005a0300720c */ /* 0x040fe20003f84070 */
[----:B------:R-:W-:Y:S01]  /*2c70*/  IMAD.MOV R9, RZ, RZ, -R9 ;  /* 0x000000ffff097224 */ /* 0x000fe200078e0a09 */
[C---:B------:R-:W-:Y:S01]  /*2c80*/  ISETP.GT.U32.AND P3, PT, R3.reuse, R100, PT ;  /* 0x000000640300720c */ /* 0x040fe20003f64070 */
[--C-:B------:R-:W-:Y:S01]  /*2c90*/  @!P1 IMAD.IADD R108, R108, 0x1, -R3.reuse ;  /* 0x000000016c6c9824 */ /* 0x100fe200078e0a03 */
[C---:B------:R-:W-:Y:S01]  /*2ca0*/  ISETP.GT.U32.AND P1, PT, R3.reuse, R96, PT ;  /* 0x000000600300720c */ /* 0x040fe20003f24070 */
[----:B------:R-:W-:Y:S01]  /*2cb0*/  @!P2 IMAD.IADD R86, R86, 0x1, -R3 ;  /* 0x000000015656a824 */ /* 0x000fe200078e0a03 */
[C---:B------:R-:W-:Y:S01]  /*2cc0*/  ISETP.GT.U32.AND P2, PT, R3.reuse, R98, PT ;  /* 0x000000620300720c */ /* 0x040fe20003f44070 */
[C---:B------:R-:W-:Y:S01]  /*2cd0*/  IMAD R120, R3.reuse, R9, R120 ;  /* 0x0000000903787224 */ /* 0x040fe200078e0278 */
[----:B------:R-:W-:Y:S01]  /*2ce0*/  ISETP.GT.U32.AND P6, PT, R3, R84, PT ;  /* 0x000000540300720c */ /* 0x000fe20003fc4070 */
[C---:B------:R-:W-:Y:S01]  /*2cf0*/  VIADD R23, R0.reuse, 0x3d ;  /* 0x0000003d00177836 */ /* 0x040fe20000000000 */
[----:B------:R-:W-:Y:S01]  /*2d00*/  STL [R1+0x5d0], R101 ;  /* 0x0005d06501007387 */ /* 0x000fe20000100800 */
[----:B------:R-:W-:-:S02]  /*2d10*/  VIADD R19, R0, 0x3e ;  /* 0x0000003e00137836 */ /* 0x000fc40000000000 */
[----:B------:R-:W-:Y:S01]  /*2d20*/  IMAD.HI.U32 R9, R5, R124, RZ ;  /* 0x0000007c05097227 */ /* 0x000fe200078e00ff */
[----:B------:R-:W-:Y:S01]  /*2d30*/  IABS R128, R23 ;  /* 0x0000001700807213 */ /* 0x000fe20000000000 */
[----:B------:R-:W-:Y:S01]  /*2d40*/  STL [R1+0x5cc], R99 ;  /* 0x0005cc6301007387 */ /* 0x000fe20000100800 */
[----:B------:R-:W-:Y:S01]  /*2d50*/  IABS R130, R19 ;  /* 0x0000001300827213 */ /* 0x000fe20000000000 */
[----:B------:R-:W-:Y:S01]  /*2d60*/  @!P0 IMAD.IADD R106, R106, 0x1, -R3 ;  /* 0x000000016a6a8824 */ /* 0x000fe200078e0a03 */
[C---:B------:R-:W-:Y:S01]  /*2d70*/  ISETP.GT.U32.AND P0, PT, R3.reuse, R94, PT ;  /* 0x0000005e0300720c */ /* 0x040fe20003f04070 */
[----:B------:R-:W-:Y:S01]  /*2d80*/  IMAD.MOV R9, RZ, RZ, -R9 ;  /* 0x000000ffff097224 */ /* 0x000fe200078e0a09 */
[----:B------:R-:W-:Y:S01]  /*2d90*/  @!P2 IADD3 R98, R98, -R3, RZ ;  /* 0x800000036262a210 */ /* 0x000fe20007ffe0ff */
[----:B------:R-:W-:Y:S01]  /*2da0*/  @!P4 IMAD.IADD R90, R90, 0x1, -R3 ;  /* 0x000000015a5ac824 */ /* 0x000fe200078e0a03 */
[C---:B------:R-:W-:Y:S01]  /*2db0*/  ISETP.GT.U32.AND P4, PT, R3.reuse, R102, PT ;  /* 0x000000660300720c */ /* 0x040fe20003f84070 */
[C---:B------:R-:W-:Y:S01]  /*2dc0*/  IMAD R124, R3.reuse, R9, R124 ;  /* 0x00000009037c7224 */ /* 0x040fe200078e027c */
[----:B------:R-:W-:Y:S01]  /*2dd0*/  ISETP.GT.U32.AND P2, PT, R3, R112, PT ;  /* 0x000000700300720c */ /* 0x000fe20003f44070 */
[C---:B------:R-:W-:Y:S01]  /*2de0*/  IMAD.HI.U32 R13, R5.reuse, R118, RZ ;  /* 0x00000076050d7227 */ /* 0x040fe200078e00ff */
[----:B------:R-:W-:Y:S03]  /*2df0*/  STL [R1+0x5c8], R97 ;  /* 0x0005c86101007387 */ /* 0x000fe60000100800 */
[----:B------:R-:W-:Y:S01]  /*2e00*/  IMAD.HI.U32 R9, R5, R126, RZ ;  /* 0x0000007e05097227 */ /* 0x000fe200078e00ff */
[----:B------:R-:W-:Y:S01]  /*2e10*/  IADD3 R13, -R13, RZ, RZ ;  /* 0x000000ff0d0d7210 */ /* 0x000fe20007ffe1ff */
[----:B------:R-:W-:Y:S02]  /*2e20*/  STL [R1+0x5c4], R95 ;  /* 0x0005c45f01007387 */ /* 0x000fe40000100800 */
[----:B------:R-:W-:-:S02]  /*2e30*/  IMAD.HI.U32 R11, R5, R128, RZ ;  /* 0x00000080050b7227 */ /* 0x000fc400078e00ff */
[----:B------:R-:W-:Y:S02]  /*2e40*/  STL [R1+0x5b4], R21 ;  /* 0x0005b41501007387 */ /* 0x000fe40000100800 */
[--C-:B------:R-:W-:Y:S01]  /*2e50*/  @!P5 IMAD.IADD R92, R92, 0x1, -R3.reuse ;  /* 0x000000015c5cd824 */ /* 0x100fe200078e0a03 */
[C---:B------:R-:W-:Y:S01]  /*2e60*/  ISETP.GT.U32.AND P5, PT, R3.reuse, R104, PT ;  /* 0x000000680300720c */ /* 0x040fe20003fa4070 */
[----:B------:R-:W-:Y:S01]  /*2e70*/  @!P1 IMAD.IADD R96, R96, 0x1, -R3 ;  /* 0x0000000160609824 */ /* 0x000fe200078e0a03 */
[C---:B------:R-:W-:Y:S01]  /*2e80*/  ISETP.GT.U32.AND P1, PT, R3.reuse, R110, PT ;  /* 0x0000006e0300720c */ /* 0x040fe20003f24070 */
[----:B------:R-:W-:Y:S01]  /*2e90*/  IMAD R114, R3, R15, R114 ;  /* 0x0000000f03727224 */ /* 0x000fe200078e0272 */
[----:B------:R-:W-:Y:S01]  /*2ea0*/  STL [R1+0x5c0], R93 ;  /* 0x0005c05d01007387 */ /* 0x000fe20000100800 */
[----:B------:R-:W-:-:S03]  /*2eb0*/  IMAD.HI.U32 R5, R5, R130, RZ ;  /* 0x0000008205057227 */ /* 0x000fc600078e00ff */
[----:B------:R-:W-:Y:S01]  /*2ec0*/  STL [R1+0x5bc], R23 ;  /* 0x0005bc1701007387 */ /* 0x000fe20000100800 */
[----:B------:R-:W-:Y:S02]  /*2ed0*/  IMAD.MOV R5, RZ, RZ, -R5 ;  /* 0x000000ffff057224 */ /* 0x000fe400078e0a05 */
[----:B------:R-:W-:Y:S01]  /*2ee0*/  IMAD R91, R7, 0x80, R91 ;  /* 0x00000080075b7824 */ /* 0x000fe200078e025b */
[----:B------:R-:W-:Y:S01]  /*2ef0*/  STL [R1+0x5b8], R19 ;  /* 0x0005b81301007387 */ /* 0x000fe20000100800 */
[--C-:B------:R-:W-:Y:S01]  /*2f00*/  @!P3 IMAD.IADD R100, R100, 0x1, -R3.reuse ;  /* 0x000000016464b824 */ /* 0x100fe200078e0a03 */
[C---:B------:R-:W-:Y:S01]  /*2f10*/  ISETP.GT.U32.AND P3, PT, R3.reuse, R114, PT ;  /* 0x000000720300720c */ /* 0x040fe20003f64070 */
[C---:B------:R-:W-:Y:S01]  /*2f20*/  IMAD R116, R3.reuse, R17, R116 ;  /* 0x0000001103747224 */ /* 0x040fe200078e0274 */
[----:B------:R-:W-:Y:S01]  /*2f30*/  STL [R1+0x5b0], R91 ;  /* 0x0005b05b01007387 */ /* 0x000fe20000100800 */
[----:B------:R-:W-:Y:S01]  /*2f40*/  @!P0 IMAD.IADD R94, R94, 0x1, -R3 ;  /* 0x000000015e5e8824 */ /* 0x000fe200078e0a03 */
[C---:B------:R-:W-:Y:S01]  /*2f50*/  ISETP.GT.U32.AND P0, PT, R3.reuse, R106, PT ;  /* 0x0000006a0300720c */ /* 0x040fe20003f04070 */
[----:B------:R-:W-:Y:S01]  /*2f60*/  IMAD.MOV R9, RZ, RZ, -R9 ;  /* 0x000000ffff097224 */ /* 0x000fe200078e0a09 */
[----:B------:R3:W-:Y:S01]  /*2f70*/  STL [R1+0x6d0], R0 ;  /* 0x0006d00001007387 */ /* 0x0007e20000100800 */
[C---:B------:R-:W-:Y:S01]  /*2f80*/  IMAD R130, R3.reuse, R5, R130 ;  /* 0x0000000503827224 */ /* 0x040fe200078e0282 */
[----:B------:R-:W-:Y:S01]  /*2f90*/  IABS R5, R91 ;  /* 0x0000005b00057213 */ /* 0x000fe20000000000 */
[C---:B------:R-:W-:Y:S01]  /*2fa0*/  IMAD R118, R3.reuse, R13, R118 ;  /* 0x0000000d03767224 */ /* 0x040fe200078e0276 */
[----:B------:R-:W-:Y:S01]  /*2fb0*/  STL.64 [R1+0x6c8], R156 ;  /* 0x0006c89c01007387 */ /* 0x000fe20000100a00 */
[----:B------:R-:W-:Y:S01]  /*2fc0*/  @!P4 IMAD.IADD R102, R102, 0x1, -R3 ;  /* 0x000000016666c824 */ /* 0x000fe200078e0a03 */
[----:B------:R-:W-:Y:S01]  /*2fd0*/  ISETP.GT.U32.AND P4, PT, R3, R116, PT ;  /* 0x000000740300720c */ /* 0x000fe20003f84070 */
[----:B------:R-:W-:-:S02]  /*2fe0*/  IMAD.MOV R11, RZ, RZ, -R11 ;  /* 0x000000ffff0b7224 */ /* 0x000fc400078e0a0b */
[C---:B------:R-:W-:Y:S02]  /*2ff0*/  IMAD R126, R3.reuse, R9, R126 ;  /* 0x00000009037e7224 */ /* 0x040fe400078e027e */
[--C-:B------:R-:W-:Y:S01]  /*3000*/  @!P5 IMAD.IADD R104, R104, 0x1, -R3.reuse ;  /* 0x000000016868d824 */ /* 0x100fe200078e0a03 */
[C---:B------:R-:W-:Y:S01]  /*3010*/  ISETP.GT.U32.AND P5, PT, R3.reuse, R118, PT ;  /* 0x000000760300720c */ /* 0x040fe20003fa4070 */
[----:B------:R-:W-:Y:S01]  /*3020*/  @!P1 IMAD.IADD R110, R110, 0x1, -R3 ;  /* 0x000000016e6e9824 */ /* 0x000fe200078e0a03 */
[C---:B------:R-:W-:Y:S01]  /*3030*/  ISETP.GT.U32.AND P1, PT, R3.reuse, R124, PT ;  /* 0x0000007c0300720c */ /* 0x040fe20003f24070 */
[----:B------:R-:W-:Y:S02]  /*3040*/  IMAD R128, R3, R11, R128 ;  /* 0x0000000b03807224 */ /* 0x000fe400078e0280 */
[----:B------:R-:W-:-:S04]  /*3050*/  IMAD.HI.U32 R2, R2, R5, RZ ;  /* 0x0000000502027227 */ /* 0x000fc800078e00ff */
[--C-:B------:R-:W-:Y:S01]  /*3060*/  @!P2 IMAD.IADD R112, R112, 0x1, -R3.reuse ;  /* 0x000000017070a824 */ /* 0x100fe200078e0a03 */
[C---:B------:R-:W-:Y:S01]  /*3070*/  ISETP.GT.U32.AND P2, PT, R3.reuse, R126, PT ;  /* 0x0000007e0300720c */ /* 0x040fe20003f44070 */
[--C-:B------:R-:W-:Y:S01]  /*3080*/  @!P6 IMAD.IADD R84, R84, 0x1, -R3.reuse ;  /* 0x000000015454e824 */ /* 0x100fe200078e0a03 */
[C---:B------:R-:W-:Y:S01]  /*3090*/  ISETP.GT.U32.AND P6, PT, R3.reuse, R108, PT ;  /* 0x0000006c0300720c */ /* 0x040fe20003fc4070 */
[--C-:B------:R-:W-:Y:S01]  /*30a0*/  @!P3 IMAD.IADD R114, R114, 0x1, -R3.reuse ;  /* 0x000000017272b824 */ /* 0x100fe200078e0a03 */
[----:B------:R-:W-:Y:S01]  /*30b0*/  IADD3 R2, -R2, RZ, RZ ;  /* 0x000000ff02027210 */ /* 0x000fe20007ffe1ff */
[--C-:B------:R-:W-:Y:S01]  /*30c0*/  @!P0 IMAD.IADD R106, R106, 0x1, -R3.reuse ;  /* 0x000000016a6a8824 */ /* 0x100fe200078e0a03 */
[C---:B------:R-:W-:Y:S01]  /*30d0*/  ISETP.GT.U32.AND P3, PT, R3.reuse, R128, PT ;  /* 0x000000800300720c */ /* 0x040fe20003f64070 */
[----:B------:R-:W-:Y:S01]  /*30e0*/  @!P4 IMAD.IADD R116, R116, 0x1, -R3 ;  /* 0x000000017474c824 */ /* 0x000fe200078e0a03 */
[C---:B------:R-:W-:Y:S01]  /*30f0*/  ISETP.GT.U32.AND P0, PT, R3.reuse, R120, PT ;  /* 0x000000780300720c */ /* 0x040fe20003f04070 */
[----:B------:R-:W-:Y:S01]  /*3100*/  IMAD R5, R4, R2, R5 ;  /* 0x0000000204057224 */ /* 0x000fe200078e0205 */
[-C--:B------:R-:W-:Y:S01]  /*3110*/  @!P5 IADD3 R118, R118, -R3.reuse, RZ ;  /* 0x800000037676d210 */ /* 0x080fe20007ffe0ff */
[--C-:B------:R-:W-:Y:S01]  /*3120*/  @!P1 IMAD.IADD R124, R124, 0x1, -R3.reuse ;  /* 0x000000017c7c9824 */ /* 0x100fe200078e0a03 */
[C---:B------:R-:W-:Y:S01]  /*3130*/  ISETP.GT.U32.AND P5, PT, R3.reuse, R110, PT ;  /* 0x0000006e0300720c */ /* 0x040fe20003fa4070 */
[----:B------:R-:W-:Y:S01]  /*3140*/  @!P2 IMAD.IADD R126, R126, 0x1, -R3 ;  /* 0x000000017e7ea824 */ /* 0x000fe200078e0a03 */
[----:B------:R-:W-:Y:S01]  /*3150*/  ISETP.GT.U32.AND P1, PT, R3, R116, PT ;  /* 0x000000740300720c */ /* 0x000fe20003f24070 */
[----:B------:R-:W-:Y:S01]  /*3160*/  IMAD.SHL.U32 R7, R89, 0x4, RZ ;  /* 0x0000000459077824 */ /* 0x000fe200078e00ff */
[----:B------:R-:W-:-:S02]  /*3170*/  @!P6 IADD3 R108, R108, -R3, RZ ;  /* 0x800000036c6ce210 */ /* 0x000fc40007ffe0ff */
[----:B------:R-:W-:Y:S02]  /*3180*/  ISETP.GT.U32.AND P2, PT, R4, R5, PT ;  /* 0x000000050400720c */ /* 0x000fe40003f44070 */
[C---:B------:R-:W-:Y:S01]  /*3190*/  ISETP.GT.U32.AND P6, PT, R3.reuse, R122, PT ;  /* 0x0000007a0300720c */ /* 0x040fe20003fc4070 */
[--C-:B------:R-:W-:Y:S01]  /*31a0*/  @!P0 IMAD.IADD R120, R120, 0x1, -R3.reuse ;  /* 0x0000000178788824 */ /* 0x100fe200078e0a03 */
[----:B------:R-:W-:Y:S02]  /*31b0*/  @!P3 IADD3 R128, R128, -R3, RZ ;  /* 0x800000038080b210 */ /* 0x000fe40007ffe0ff */
[C---:B------:R-:W-:Y:S01]  /*31c0*/  ISETP.GT.U32.AND P3, PT, R3.reuse, R118, PT ;  /* 0x000000760300720c */ /* 0x040fe20003f64070 */
[--C-:B------:R-:W-:Y:S01]  /*31d0*/  @!P5 IMAD.IADD R110, R110, 0x1, -R3.reuse ;  /* 0x000000016e6ed824 */ /* 0x100fe200078e0a03 */
[C---:B------:R-:W-:Y:S01]  /*31e0*/  ISETP.GT.U32.AND P4, PT, R3.reuse, R130, PT ;  /* 0x000000820300720c */ /* 0x040fe20003f84070 */
[----:B------:R-:W-:Y:S01]  /*31f0*/  @!P1 IMAD.IADD R116, R116, 0x1, -R3 ;  /* 0x0000000174749824 */ /* 0x000fe200078e0a03 */
[----:B------:R-:W-:-:S02]  /*3200*/  ISETP.GT.U32.AND P0, PT, R3, R112, PT ;  /* 0x000000700300720c */ /* 0x000fc40003f04070 */
[----:B------:R-:W-:Y:S01]  /*3210*/  ISETP.GT.U32.AND P5, PT, R3, R124, PT ;  /* 0x0000007c0300720c */ /* 0x000fe20003fa4070 */
[--C-:B------:R-:W-:Y:S01]  /*3220*/  @!P2 IMAD.IADD R5, R5, 0x1, -R4.reuse ;  /* 0x000000010505a824 */ /* 0x100fe200078e0a04 */
[C---:B------:R-:W-:Y:S01]  /*3230*/  ISETP.GT.U32.AND P1, PT, R3.reuse, R126, PT ;  /* 0x0000007e0300720c */ /* 0x040fe20003f24070 */
[--C-:B------:R-:W-:Y:S01]  /*3240*/  @!P6 IMAD.IADD R122, R122, 0x1, -R3.reuse ;  /* 0x000000017a7ae824 */ /* 0x100fe200078e0a03 */
[C---:B------:R-:W-:Y:S02]  /*3250*/  ISETP.GT.U32.AND P2, PT, R3.reuse, R128, PT ;  /* 0x000000800300720c */ /* 0x040fe40003f44070 */
[C---:B------:R-:W-:Y:S01]  /*3260*/  ISETP.GT.U32.AND P6, PT, R3.reuse, R114, PT ;  /* 0x000000720300720c */ /* 0x040fe20003fc4070 */
[--C-:B------:R-:W-:Y:S01]  /*3270*/  @!P3 IMAD.IADD R118, R118, 0x1, -R3.reuse ;  /* 0x000000017676b824 */ /* 0x100fe200078e0a03 */
[----:B------:R-:W-:Y:S01]  /*3280*/  ISETP.GT.U32.AND P3, PT, R4, R5, PT ;  /* 0x000000050400720c */ /* 0x000fe20003f64070 */
[--C-:B------:R-:W-:Y:S01]  /*3290*/  @!P4 IMAD.IADD R130, R130, 0x1, -R3.reuse ;  /* 0x000000018282c824 */ /* 0x100fe200078e0a03 */
[C---:B------:R-:W-:Y:S01]  /*32a0*/  ISETP.GT.U32.AND P4, PT, R3.reuse, R120, PT ;  /* 0x000000780300720c */ /* 0x040fe20003f84070 */
[--C-:B------:R-:W-:Y:S01]  /*32b0*/  @!P0 IMAD.IADD R112, R112, 0x1, -R3.reuse ;  /* 0x0000000170708824 */ /* 0x100fe200078e0a03 */
[----:B------:R-:W-:Y:S01]  /*32c0*/  ISETP.GT.U32.AND P0, PT, R3, R122, PT ;  /* 0x0000007a0300720c */ /* 0x000fe20003f04070 */
[--C-:B------:R-:W-:Y:S01]  /*32d0*/  @!P5 IMAD.IADD R124, R124, 0x1, -R3.reuse ;  /* 0x000000017c7cd824 */ /* 0x100fe200078e0a03 */
[----:B------:R-:W-:Y:S01]  /*32e0*/  ISETP.GE.AND P5, PT, R173, RZ, PT ;  /* 0x000000ffad00720c */ /* 0x000fe20003fa6270 */
[--C-:B------:R-:W-:Y:S01]  /*32f0*/  @!P1 IMAD.IADD R126, R126, 0x1, -R3.reuse ;  /* 0x000000017e7e9824 */ /* 0x100fe200078e0a03 */
[----:B------:R-:W-:Y:S01]  /*3300*/  ISETP.GE.AND P1, PT, R171, RZ, PT ;  /* 0x000000ffab00720c */ /* 0x000fe20003f26270 */
[--C-:B------:R-:W-:Y:S01]  /*3310*/  @!P2 IMAD.IADD R128, R128, 0x1, -R3.reuse ;  /* 0x000000018080a824 */ /* 0x100fe200078e0a03 */
[----:B------:R-:W-:Y:S01]  /*3320*/  ISETP.GE.AND P2, PT, R176, RZ, PT ;  /* 0x000000ffb000720c */ /* 0x000fe20003f46270 */
[----:B-1----:R-:W-:Y:S01]  /*3330*/  IMAD R173, R152, 0x52, RZ ;  /* 0x0000005298ad7824 */ /* 0x002fe200078e02ff */
[-C--:B------:R-:W-:Y:S01]  /*3340*/  @!P6 IADD3 R114, R114, -R3.reuse, RZ ;  /* 0x800000037272e210 */ /* 0x080fe20007ffe0ff */
[----:B------:R-:W-:Y:S01]  /*3350*/  @!P3 IMAD.IADD R5, R5, 0x1, -R4 ;  /* 0x000000010505b824 */ /* 0x000fe200078e0a04 */
[----:B------:R-:W-:Y:S01]  /*3360*/  ISETP.GE.AND P3, PT, R175, RZ, PT ;  /* 0x000000ffaf00720c */ /* 0x000fe20003f66270 */
[----:B--2---:R-:W-:Y:S01]  /*3370*/  IMAD R171, R152, 0x51, RZ ;  /* 0x0000005198ab7824 */ /* 0x004fe200078e02ff */
[-C--:B------:R-:W-:Y:S01]  /*3380*/  @!P4 IADD3 R120, R120, -R3.reuse, RZ ;  /* 0x800000037878c210 */ /* 0x080fe20007ffe0ff */
[----:B------:R-:W-:Y:S01]  /*3390*/  @!P0 IMAD.IADD R122, R122, 0x1, -R3 ;  /* 0x000000017a7a8824 */ /* 0x000fe200078e0a03 */
[----:B------:R-:W-:Y:S01]  /*33a0*/  ISETP.GE.AND P4, PT, R0, RZ, PT ;  /* 0x000000ff0000720c */ /* 0x000fe20003f86270 */
[----:B------:R-:W-:Y:S01]  /*33b0*/  @!P5 IMAD.MOV R14, RZ, RZ, -R14 ;  /* 0x000000ffff0ed224 */ /* 0x000fe200078e0a0e */
[----:B------:R-:W-:Y:S01]  /*33c0*/  ISETP.GE.AND P0, PT, R172, RZ, PT ;  /* 0x000000ffac00720c */ /* 0x000fe20003f06270 */
[----:B------:R-:W-:Y:S01]  /*33d0*/  @!P1 IMAD.MOV R18, RZ, RZ, -R18 ;  /* 0x000000ffff129224 */ /* 0x000fe200078e0a12 */
[----:B------:R-:W-:Y:S01]  /*33e0*/  ISETP.GE.AND P5, PT, R167, RZ, PT ;  /* 0x000000ffa700720c */ /* 0x000fe20003fa6270 */
[----:B------:R-:W-:Y:S01]  /*33f0*/  @!P2 IMAD.MOV R8, RZ, RZ, -R8 ;  /* 0x000000ffff08a224 */ /* 0x000fe200078e0a08 */
[----:B------:R-:W-:Y:S01]  /*3400*/  ISETP.GE.AND P1, PT, R165, RZ, PT ;  /* 0x000000ffa500720c */ /* 0x000fe20003f26270 */
[----:B----4-:R-:W-:Y:S01]  /*3410*/  IMAD R167, R152, 0x4f, RZ ;  /* 0x0000004f98a77824 */ /* 0x010fe200078e02ff */
[----:B------:R-:W-:Y:S01]  /*3420*/  ISETP.GE.AND P2, PT, R170, RZ, PT ;  /* 0x000000ffaa00720c */ /* 0x000fe20003f46270 */
[----:B------:R-:W-:Y:S01]  /*3430*/  @!P3 IMAD.MOV R10, RZ, RZ, -R10 ;  /* 0x000000ffff0ab224 */ /* 0x000fe200078e0a0a */
[----:B------:R-:W-:Y:S01]  /*3440*/  ISETP.GE.AND P3, PT, R169, RZ, PT ;  /* 0x000000ffa900720c */ /* 0x000fe20003f66270 */
[----:B------:R-:W-:Y:S01]  /*3450*/  IMAD R169, R152, 0x50, RZ ;  /* 0x0000005098a97824 */ /* 0x000fe200078e02ff */
[----:B------:R-:W-:Y:S01]  /*3460*/  ISETP.GT.U32.AND P6, PT, R3, R130, PT ;  /* 0x000000820300720c */ /* 0x000fe20003fc4070 */
[----:B------:R-:W-:Y:S01]  /*3470*/  @!P4 IMAD.MOV R6, RZ, RZ, -R6 ;  /* 0x000000ffff06c224 */ /* 0x000fe200078e0a06 */
[----:B------:R-:W-:Y:S01]  /*3480*/  ISETP.GE.AND P4, PT, R168, RZ, PT ;  /* 0x000000ffa800720c */ /* 0x000fe20003f86270 */
        /* <DEDUP_REMOVED lines=8> */
[----:B---3--:R-:W-:Y:S01]  /*3510*/  IMAD R161, R152, 0x3f, RZ ;  /* 0x0000003f98a17824 */ /* 0x008fe200078e02ff */
[----:B------:R-:W-:Y:S01]  /*3520*/  @!P3 IADD3 R22, -R22, RZ, RZ ;  /* 0x000000ff1616b210 */ /* 0x000fe20007ffe1ff */
[----:B------:R-:W-:Y:S01]  /*3530*/  IMAD R166, R152, 0x13c, RZ ;  /* 0x0000013c98a67824 */ /* 0x000fe200078e02ff */
[----:B------:R-:W-:Y:S01]  /*3540*/  ISETP.GE.AND P3, PT, R163, RZ, PT ;  /* 0x000000ffa300720c */ /* 0x000fe20003f66270 */
[----:B------:R-:W-:Y:S01]  /*3550*/  @!P4 IMAD.MOV R24, RZ, RZ, -R24 ;  /* 0x000000ffff18c224 */ /* 0x000fe200078e0a18 */
[----:B------:R-:W-:Y:S01]  /*3560*/  ISETP.GE.AND P4, PT, R162, RZ, PT ;  /* 0x000000ffa200720c */ /* 0x000fe20003f86270 */
[----:B------:R-:W-:Y:S01]  /*3570*/  @!P0 IMAD.MOV R28, RZ, RZ, -R28 ;  /* 0x000000ffff1c8224 */ /* 0x000fe200078e0a1c */
[----:B------:R-:W-:Y:S01]  /*3580*/  ISETP.GE.AND P0, PT, R160, RZ, PT ;  /* 0x000000ffa000720c */ /* 0x000fe20003f06270 */
[----:B------:R-:W-:Y:S01]  /*3590*/  @!P5 IMAD.MOV R38, RZ, RZ, -R38 ;  /* 0x000000ffff26d224 */ /* 0x000fe200078e0a26 */
[----:B------:R-:W-:Y:S01]  /*35a0*/  ISETP.GE.AND P5, PT, R151, RZ, PT ;  /* 0x000000ff9700720c */ /* 0x000fe20003fa6270 */
[----:B------:R-:W-:Y:S01]  /*35b0*/  IMAD R151, R152, 0x3c, RZ ;  /* 0x0000003c98977824 */ /* 0x000fe200078e02ff */
[----:B------:R-:W-:Y:S01]  /*35c0*/  @!P1 IADD3 R42, -R42, RZ, RZ ;  /* 0x000000ff2a2a9210 */ /* 0x000fe20007ffe1ff */
[C---:B------:R-:W-:Y:S01]  /*35d0*/  IMAD R160, R152.reuse, 0xfc, RZ ;  /* 0x000000fc98a07824 */ /* 0x040fe200078e02ff */
[----:B------:R-:W-:Y:S01]  /*35e0*/  ISETP.GE.AND P1, PT, R149, RZ, PT ;  /* 0x000000ff9500720c */ /* 0x000fe20003f26270 */
[----:B------:R-:W-:Y:S01]  /*35f0*/  IMAD R149, R152, 0x3b, RZ ;  /* 0x0000003b98957824 */ /* 0x000fe200078e02ff */
[----:B------:R-:W-:Y:S01]  /*3600*/  @!P2 IADD3 R32, -R32, RZ, RZ ;  /* 0x000000ff2020a210 */ /* 0x000fe20007ffe1ff */
        /* <DEDUP_REMOVED lines=8> */
[C---:B------:R-:W-:Y:S01]  /*3690*/  IMAD R150, R152.reuse, 0xf0, RZ ;  /* 0x000000f098967824 */ /* 0x040fe200078e02ff */
[----:B------:R-:W-:Y:S01]  /*36a0*/  ISETP.GE.AND P5, PT, R145, RZ, PT ;  /* 0x000000ff9100720c */ /* 0x000fe20003fa6270 */
[----:B------:R-:W-:Y:S01]  /*36b0*/  @!P1 IMAD.MOV R54, RZ, RZ, -R54 ;  /* 0x000000ffff369224 */ /* 0x000fe200078e0a36 */
[----:B------:R-:W-:Y:S01]  /*36c0*/  ISETP.GE.AND P1, PT, R143, RZ, PT ;  /* 0x000000ff8f00720c */ /* 0x000fe20003f26270 */
[----:B------:R-:W-:Y:S01]  /*36d0*/  IMAD R143, R152, 0x38, RZ ;  /* 0x00000038988f7824 */ /* 0x000fe200078e02ff */
[----:B------:R-:W-:Y:S01]  /*36e0*/  LOP3.LUT R2, R89, 0x60, RZ, 0xc0, !PT ;  /* 0x0000006059027812 */ /* 0x000fe200078ec0ff */
        /* <DEDUP_REMOVED lines=8> */
[----:B------:R-:W-:Y:S01]  /*3770*/  IMAD R146, R152, 0xe8, RZ ;  /* 0x000000e898927824 */ /* 0x000fe200078e02ff */
[----:B------:R-:W-:Y:S01]  /*3780*/  ISETP.GE.AND P0, PT, R144, RZ, PT ;  /* 0x000000ff9000720c */ /* 0x000fe20003f06270 */
[----:B------:R-:W-:Y:S01]  /*3790*/  @!P1 IMAD.MOV R66, RZ, RZ, -R66 ;  /* 0x000000ffff429224 */ /* 0x000fe200078e0a42 */
        /* <DEDUP_REMOVED lines=23> */
[----:B------:R-:W-:Y:S01]  /*3910*/  IMAD R2, R2, 0x100, R7 ;  /* 0x0000010002027824 */ /* 0x000fe200078e0207 */
[----:B------:R-:W-:Y:S01]  /*3920*/  @!P4 IADD3 R72, -R72, RZ, RZ ;  /* 0x000000ff4848c210 */ /* 0x000fe20007ffe1ff */
[----:B------:R-:W-:Y:S01]  /*3930*/  @!P0 IMAD.MOV R76, RZ, RZ, -R76 ;  /* 0x000000ffff4c8224 */ /* 0x000fe200078e0a4c */
[----:B------:R-:W-:Y:S01]  /*3940*/  ISETP.GE.AND P4, PT, R134, RZ, PT ;  /* 0x000000ff8600720c */ /* 0x000fe20003f86270 */
[C---:B------:R-:W-:Y:S01]  /*3950*/  IMAD R135, R152.reuse, 0x34, RZ ;  /* 0x0000003498877824 */ /* 0x040fe200078e02ff */
        /* <DEDUP_REMOVED lines=36> */
[----:B------:R-:W-:Y:S01]  /*3ba0*/  @!P6 IADD3 R130, R130, -R3, RZ ;  /* 0x800000038282e210 */ /* 0x000fe20007ffe0ff */
        /* <DEDUP_REMOVED lines=11> */
[C---:B------:R-:W-:Y:S01]  /*3c60*/  LOP3.LUT R0, R89.reuse, 0x7f, RZ, 0xc0, !PT ;  /* 0x0000007f59007812 */ /* 0x040fe200078ec0ff */
[----:B------:R-:W-:Y:S01]  /*3c70*/  IMAD.SHL.U32 R89, R89, 0x10, RZ ;  /* 0x0000001059597824 */ /* 0x000fe200078e00ff */
[----:B------:R-:W-:Y:S01]  /*3c80*/  ISETP.GE.AND P6, PT, R174, RZ, PT ;  /* 0x000000ffae00720c */ /* 0x000fe20003fc6270 */
[----:B------:R-:W-:Y:S01]  /*3c90*/  @!P2 IMAD.MOV R116, RZ, RZ, -R116 ;  /* 0x000000ffff74a224 */ /* 0x000fe200078e0a74 */
[----:B------:R-:W-:Y:S01]  /*3ca0*/  @!P5 IADD3 R122, -R122, RZ, RZ ;  /* 0x000000ff7a7ad210 */ /* 0x000fe20007ffe1ff */
[----:B------:R-:W-:Y:S01]  /*3cb0*/  IMAD R4, R0, R153, RZ ;  /* 0x0000009900047224 */ /* 0x000fe200078e02ff */
[----:B------:R-:W-:Y:S01]  /*3cc0*/  ISETP.NE.AND P5, PT, R157, RZ, PT ;  /* 0x000000ff9d00720c */ /* 0x000fe20003fa5270 */
[----:B------:R-:W-:Y:S01]  /*3cd0*/  @!P3 IMAD.MOV R118, RZ, RZ, -R118 ;  /* 0x000000ffff76b224 */ /* 0x000fe200078e0a76 */
[----:B------:R-:W-:Y:S01]  /*3ce0*/  LOP3.LUT R7, RZ, R157, RZ, 0x33, !PT ;  /* 0x0000009dff077212 */ /* 0x000fe200078e33ff */
[----:B------:R-:W-:Y:S01]  /*3cf0*/  @!P4 IMAD.MOV R120, RZ, RZ, -R120 ;  /* 0x000000ffff78c224 */ /* 0x000fe200078e0a78 */
[----:B------:R-:W-:Y:S01]  /*3d00*/  ISETP.GE.AND P1, PT, R91, RZ, PT ;  /* 0x000000ff5b00720c */ /* 0x000fe20003f26270 */
[----:B------:R-:W-:Y:S01]  /*3d10*/  @!P0 IMAD.MOV R124, RZ, RZ, -R124 ;  /* 0x000000ffff7c8224 */ /* 0x000fe200078e0a7c */
[----:B------:R-:W-:Y:S01]  /*3d20*/  SEL R35, R7, R6, !P5 ;  /* 0x0000000607237207 */ /* 0x000fe20006800000 */
[----:B------:R-:W-:Y:S01]  /*3d30*/  IMAD.MOV.U32 R6, RZ, RZ, R5 ;  /* 0x000000ffff067224 */ /* 0x000fe200078e0005 */
[----:B------:R-:W-:Y:S01]  /*3d40*/  ISETP.GE.AND P2, PT, R23, RZ, PT ;  /* 0x000000ff1700720c */ /* 0x000fe20003f46270 */
[C---:B------:R-:W-:Y:S01]  /*3d50*/  IMAD R159, R152.reuse, 0x3e, RZ ;  /* 0x0000003e989f7824 */ /* 0x040fe200078e02ff */
[----:B------:R-:W-:Y:S01]  /*3d60*/  ISETP.GE.AND P3, PT, R21, RZ, PT ;  /* 0x000000ff1500720c */ /* 0x000fe20003f66270 */
[C---:B------:R-:W-:Y:S01]  /*3d70*/  IMAD R162, R152.reuse, 0x134, RZ ;  /* 0x0000013498a27824 */ /* 0x040fe200078e02ff */
[----:B------:R-:W-:Y:S01]  /*3d80*/  ISETP.GE.AND P4, PT, R19, RZ, PT ;  /* 0x000000ff1300720c */ /* 0x000fe20003f86270 */
[----:B------:R-:W-:Y:S01]  /*3d90*/  IMAD R164, R152, 0x138, RZ ;  /* 0x0000013898a47824 */ /* 0x000fe200078e02ff */
[----:B------:R-:W-:Y:S01]  /*3da0*/  LEA R3, P0, R4, UR4, 0x2 ;  /* 0x0000000404037c11 */ /* 0x000fe2000f8010ff */
[----:B------:R-:W-:Y:S01]  /*3db0*/  ULDC UR4, c[0x0][0x240] ;  /* 0x0000900000047ab9 */ /* 0x000fe20000000800 */
[----:B------:R-:W-:Y:S01]  /*3dc0*/  @!P6 IADD3 R12, -R12, RZ, RZ ;  /* 0x000000ff0c0ce210 */ /* 0x000fe20007ffe1ff */
[----:B------:R-:W-:Y:S01]  /*3dd0*/  IMAD R35, R35, UR4, RZ ;  /* 0x0000000423237c24 */ /* 0x000fe2000f8e02ff */
[C---:B------:R-:W-:Y:S01]  /*3de0*/  SEL R8, R7.reuse, R8, !P5 ;  /* 0x0000000807087207 */ /* 0x040fe20006800000 */
[----:B------:R-:W-:Y:S01]  /*3df0*/  @!P1 IMAD.MOV R6, RZ, RZ, -R6 ;  /* 0x000000ffff069224 */ /* 0x000fe200078e0a06 */
[C---:B------:R-:W-:Y:S01]  /*3e00*/  SEL R37, R7.reuse, R10, !P5 ;  /* 0x0000000a07257207 */ /* 0x040fe20006800000 */
[----:B------:R-:W-:Y:S01]  /*3e10*/  @!P2 IMAD.MOV R128, RZ, RZ, -R128 ;  /* 0x000000ffff80a224 */ /* 0x000fe200078e0a80 */
[C---:B------:R-:W-:Y:S01]  /*3e20*/  SEL R24, R7.reuse, R24, !P5 ;  /* 0x0000001807187207 */ /* 0x040fe20006800000 */
[----:B------:R-:W-:Y:S01]  /*3e30*/  @!P3 IMAD.MOV R132, RZ, RZ, -R132 ;  /* 0x000000ffff84b224 */ /* 0x000fe200078e0a84 */
[----:B------:R-:W-:Y:S01]  /*3e40*/  SEL R12, R7, R12, !P5 ;  /* 0x0000000c070c7207 */ /* 0x000fe20006800000 */
[----:B------:R-:W-:Y:S01]  /*3e50*/  IMAD R37, R37, UR4, RZ ;  /* 0x0000000425257c24 */ /* 0x000fe2000f8e02ff */
[C---:B------:R-:W-:Y:S01]  /*3e60*/  SEL R9, R7.reuse, R36, !P5 ;  /* 0x0000002407097207 */ /* 0x040fe20006800000 */
[----:B------:R-:W-:Y:S01]  /*3e70*/  IMAD R36, R8, UR4, RZ ;  /* 0x0000000408247c24 */ /* 0x000fe2000f8e02ff */
[C---:B------:R-:W-:Y:S01]  /*3e80*/  SEL R27, R7.reuse, R90, !P5 ;  /* 0x0000005a071b7207 */ /* 0x040fe20006800000 */
[C---:B------:R-:W-:Y:S01]  /*3e90*/  IMAD R172, R152.reuse, 0x148, RZ ;  /* 0x0000014898ac7824 */ /* 0x040fe200078e02ff */
[----:B------:R-:W-:Y:S01]  /*3ea0*/  SEL R96, R7, R96, !P5 ;  /* 0x0000006007607207 */ /* 0x000fe20006800000 */
[----:B------:R-:W-:Y:S01]  /*3eb0*/  IMAD R163, R152, 0x4d, RZ ;  /* 0x0000004d98a37824 */ /* 0x000fe200078e02ff */
[----:B------:R-:W-:Y:S01]  /*3ec0*/  LEA.HI.X.SX32 R4, R4, UR5, 0x2, P0 ;  /* 0x0000000504047c11 */ /* 0x000fe200080f16ff */
[----:B------:R-:W-:Y:S01]  /*3ed0*/  IMAD R27, R27, UR4, RZ ;  /* 0x000000041b1b7c24 */ /* 0x000fe2000f8e02ff */
[----:B------:R-:W-:Y:S01]  /*3ee0*/  SEL R39, R7, R14, !P5 ;  /* 0x0000000e07277207 */ /* 0x000fe20006800000 */
[----:B------:R-:W1:Y:S01]  /*3ef0*/  S2UR UR5, SR_CgaCtaId ;  /* 0x00000000000579c3 */ /* 0x000e620000008800 */
[----:B------:R-:W-:Y:S01]  /*3f00*/  ISETP.NE.AND P0, PT, R156, RZ, PT ;  /* 0x000000ff9c00720c */ /* 0x000fe20003f05270 */
[----:B------:R-:W-:Y:S01]  /*3f10*/  IMAD R165, R152, 0x4e, RZ ;  /* 0x0000004e98a57824 */ /* 0x000fe200078e02ff */
[-C--:B------:R-:W-:Y:S01]  /*3f20*/  LEA R90, P1, R35, R3.reuse, 0x2 ;  /* 0x00000003235a7211 */ /* 0x080fe200078210ff */
[----:B------:R-:W-:Y:S01]  /*3f30*/  IMAD R39, R39, UR4, RZ ;  /* 0x0000000427277c24 */ /* 0x000fe2000f8e02ff */
[C---:B------:R-:W-:Y:S01]  /*3f40*/  SEL R13, R7.reuse, R44, !P5 ;  /* 0x0000002c070d7207 */ /* 0x040fe20006800000 */
[----:B------:R-:W-:Y:S01]  /*3f50*/  IMAD R44, R24, UR4, RZ ;  /* 0x00000004182c7c24 */ /* 0x000fe2000f8e02ff */
[C---:B------:R-:W-:Y:S01]  /*3f60*/  SEL R16, R7.reuse, R16, !P5 ;  /* 0x0000001007107207 */ /* 0x040fe20006800000 */
[----:B------:R-:W-:Y:S01]  /*3f70*/  IMAD R24, R96, UR4, RZ ;  /* 0x0000000460187c24 */ /* 0x000fe2000f8e02ff */
[C---:B------:R-:W-:Y:S01]  /*3f80*/  SEL R53, R7.reuse, R38, !P5 ;  /* 0x0000002607357207 */ /* 0x040fe20006800000 */
[----:B------:R-:W-:Y:S01]  /*3f90*/  IMAD R38, R12, UR4, RZ ;  /* 0x000000040c267c24 */ /* 0x000fe2000f8e02ff */
[----:B------:R-:W-:Y:S01]  /*3fa0*/  SEL R41, R7, R18, !P5 ;  /* 0x0000001207297207 */ /* 0x000fe20006800000 */
[----:B------:R-:W-:Y:S01]  /*3fb0*/  IMAD R168, R152, 0x140, RZ ;  /* 0x0000014098a87824 */ /* 0x000fe200078e02ff */
[----:B------:R-:W-:Y:S01]  /*3fc0*/  LEA.HI.X.SX32 R91, R35, R4, 0x2, P1 ;  /* 0x00000004235b7211 */ /* 0x000fe200008f16ff */
[----:B------:R-:W-:Y:S01]  /*3fd0*/  IMAD R53, R53, UR4, RZ ;  /* 0x0000000435357c24 */ /* 0x000fe2000f8e02ff */
[----:B------:R-:W-:Y:S01]  /*3fe0*/  @!P4 IADD3 R130, -R130, RZ, RZ ;  /* 0x000000ff8282c210 */ /* 0x000fe20007ffe1ff */
[----:B------:R-:W-:Y:S01]  /*3ff0*/  IMAD R41, R41, UR4, RZ ;  /* 0x0000000429297c24 */ /* 0x000fe2000f8e02ff */
[C---:B------:R-:W-:Y:S01]  /*4000*/  SEL R20, R7.reuse, R20, !P5 ;  /* 0x0000001407147207 */ /* 0x040fe20006800000 */
[----:B------:R2:W-:Y:S01]  /*4010*/  STL.64 [R1+0x108], R90 ;  /* 0x0001085a01007387 */ /* 0x0005e20000100a00 */
[-C--:B------:R-:W-:Y:S01]  /*4020*/  LEA R96, P1, R36, R3.reuse, 0x2 ;  /* 0x0000000324607211 */ /* 0x080fe200078210ff */
[C---:B------:R-:W-:Y:S01]  /*4030*/  IMAD R35, R152.reuse, 0x2a, RZ ;  /* 0x0000002a98237824 */ /* 0x040fe200078e02ff */
[C---:B------:R-:W-:Y:S01]  /*4040*/  SEL R25, R7.reuse, R94, !P5 ;  /* 0x0000005e07197207 */ /* 0x040fe20006800000 */
[C---:B------:R-:W-:Y:S01]  /*4050*/  IMAD R170, R152.reuse, 0x144, RZ ;  /* 0x0000014498aa7824 */ /* 0x040fe200078e02ff */
[C---:B------:R-:W-:Y:S01]  /*4060*/  SEL R43, R7.reuse, R22, !P5 ;  /* 0x00000016072b7207 */ /* 0x040fe20006800000 */
[----:B------:R-:W-:Y:S01]  /*4070*/  IMAD R174, R152, 0x14c, RZ ;  /* 0x0000014c98ae7824 */ /* 0x000fe200078e02ff */
[----:B------:R-:W-:Y:S01]  /*4080*/  SEL R45, R7, R26, !P5 ;  /* 0x0000001a072d7207 */ /* 0x000fe20006800000 */
[----:B------:R-:W-:Y:S01]  /*4090*/  IMAD R25, R25, UR4, RZ ;  /* 0x0000000419197c24 */ /* 0x000fe2000f8e02ff */
[----:B------:R-:W-:Y:S01]  /*40a0*/  SEL R10, R7, R40, !P5 ;  /* 0x00000028070a7207 */ /* 0x000fe20006800000 */
[----:B------:R-:W-:Y:S01]  /*40b0*/  IMAD R40, R16, UR4, RZ ;  /* 0x0000000410287c24 */ /* 0x000fe2000f8e02ff */
[-C--:B------:R-:W-:Y:S01]  /*40c0*/  LEA R94, P2, R37, R3.reuse, 0x2 ;  /* 0x00000003255e7211 */ /* 0x080fe200078410ff */
[----:B------:R-:W-:Y:S01]  /*40d0*/  IMAD R43, R43, UR4, RZ ;  /* 0x000000042b2b7c24 */ /* 0x000fe2000f8e02ff */
[----:B------:R-:W-:Y:S01]  /*40e0*/  SEL R47, R7, R30, !P5 ;  /* 0x0000001e072f7207 */ /* 0x000fe20006800000 */
[----:B------:R-:W-:Y:S01]  /*40f0*/  IMAD R45, R45, UR4, RZ ;  /* 0x000000042d2d7c24 */ /* 0x000fe2000f8e02ff */
[C---:B------:R-:W-:Y:S01]  /*4100*/  SEL R51, R7.reuse, R34, !P5 ;  /* 0x0000002207337207 */ /* 0x040fe20006800000 */
[----:B------:R-:W-:Y:S01]  /*4110*/  IMAD R176, R152, 0x150, RZ ;  /* 0x0000015098b07824 */ /* 0x000fe200078e02ff */
[----:B------:R-:W-:Y:S01]  /*4120*/  SEL R69, R7, R70, !P5 ;  /* 0x0000004607457207 */ /* 0x000fe20006800000 */
[----:B------:R-:W-:Y:S01]  /*4130*/  IMAD R47, R47, UR4, RZ ;  /* 0x000000042f2f7c24 */ /* 0x000fe2000f8e02ff */
[----:B------:R-:W-:Y:S01]  /*4140*/  SEL R26, R7, R92, !P5 ;  /* 0x0000005c071a7207 */ /* 0x000fe20006800000 */
[----:B------:R-:W-:Y:S01]  /*4150*/  IMAD R51, R51, UR4, RZ ;  /* 0x0000000433337c24 */ /* 0x000fe2000f8e02ff */
[----:B------:R-:W-:Y:S01]  /*4160*/  SEL R28, R7, R28, !P5 ;  /* 0x0000001c071c7207 */ /* 0x000fe20006800000 */
[----:B------:R-:W-:Y:S01]  /*4170*/  IMAD R69, R69, UR4, RZ ;  /* 0x0000000445457c24 */ /* 0x000fe2000f8e02ff */
[C---:B------:R-:W-:Y:S01]  /*4180*/  SEL R32, R7.reuse, R32, !P5 ;  /* 0x0000002007207207 */ /* 0x040fe20006800000 */
        /* <DEDUP_REMOVED lines=8> */
[----:B------:R-:W-:Y:S01]  /*4210*/  IMAD R55, R55, UR4, RZ ;  /* 0x0000000437377c24 */ /* 0x000fe2000f8e02ff */
[----:B------:R-:W-:Y:S01]  /*4220*/  SEL R15, R7, R52, !P5 ;  /* 0x00000034070f7207 */ /* 0x000fe20006800000 */
        /* <DEDUP_REMOVED lines=31> */
[----:B------:R-:W-:Y:S01]  /*4420*/  SEL R29, R7, R86, !P5 ;  /* 0x00000056071d7207 */ /* 0x000fe20006800000 */
        /* <DEDUP_REMOVED lines=39> */
[-C--:B------:R-:W-:Y:S01]  /*46a0*/  LEA R92, P3, R38, R3.reuse, 0x2 ;  /* 0x00000003265c7211 */ /* 0x080fe200078610ff */
[----:B------:R-:W-:Y:S01]  /*46b0*/  IMAD R5, R122, UR4, RZ ;  /* 0x000000047a057c24 */ /* 0x000fe2000f8e02ff */
[-C--:B------:R-:W-:Y:S01]  /*46c0*/  LEA.HI.X.SX32 R97, R36, R4.reuse, 0x2, P1 ;  /* 0x0000000424617211 */ /* 0x080fe200008f16ff */
[----:B------:R-:W-:Y:S01]  /*46d0*/  IMAD R7, R124, UR4, RZ ;  /* 0x000000047c077c24 */ /* 0x000fe2000f8e02ff */
[-C--:B--2---:R-:W-:Y:S01]  /*46e0*/  LEA R90, P5, R39, R3.reuse, 0x2 ;  /* 0x00000003275a7211 */ /* 0x084fe200078a10ff */
[----:B------:R-:W-:Y:S01]  /*46f0*/  IMAD R10, R130, UR4, RZ ;  /* 0x00000004820a7c24 */ /* 0x000fe2000f8e02ff */
[----:B------:R-:W-:Y:S01]  /*4700*/  LEA.HI.X.SX32 R95, R37, R4, 0x2, P2 ;  /* 0x00000004255f7211 */ /* 0x000fe200010f16ff */
[----:B------:R2:W-:Y:S01]  /*4710*/  STL.64 [R1+0x100], R96 ;  /* 0x0001006001007387 */ /* 0x0005e20000100a00 */
[----:B------:R-:W-:Y:S01]  /*4720*/  @!P0 LOP3.LUT R6, RZ, R156, RZ, 0x33, !PT ;  /* 0x0000009cff068212 */ /* 0x000fe200078e33ff */
[----:B------:R-:W-:Y:S01]  /*4730*/  IMAD R11, R11, UR4, RZ ;  /* 0x000000040b0b7c24 */ /* 0x000fe2000f8e02ff */
[----:B------:R-:W-:Y:S01]  /*4740*/  LEA R98, P4, R40, R3, 0x2 ;  /* 0x0000000328627211 */ /* 0x000fe200078810ff */
[----:B------:R3:W-:Y:S01]  /*4750*/  STL.64 [R1+0xf8], R94 ;  /* 0x0000f85e01007387 */ /* 0x0007e20000100a00 */
[-C--:B------:R-:W-:Y:S01]  /*4760*/  LEA.HI.X.SX32 R93, R38, R4.reuse, 0x2, P3 ;  /* 0x00000004265d7211 */ /* 0x080fe200018f16ff */
[----:B------:R-:W-:Y:S01]  /*4770*/  IMAD R241, R6, R241, RZ ;  /* 0x000000f106f17224 */ /* 0x000fe200078e02ff */
[-C--:B------:R-:W-:Y:S01]  /*4780*/  LEA R100, P0, R41, R3.reuse, 0x2 ;  /* 0x0000000329647211 */ /* 0x080fe200078010ff */
[----:B------:R-:W-:Y:S01]  /*4790*/  IMAD R8, R126, UR4, RZ ;  /* 0x000000047e087c24 */ /* 0x000fe2000f8e02ff */
[-C--:B------:R-:W-:Y:S01]  /*47a0*/  LEA.HI.X.SX32 R91, R39, R4.reuse, 0x2, P5 ;  /* 0x00000004275b7211 */ /* 0x080fe200028f16ff */
[----:B------:R4:W-:Y:S01]  /*47b0*/  STL.64 [R1+0x130], R92 ;  /* 0x0001305c01007387 */ /* 0x0009e20000100a00 */
[-C--:B------:R-:W-:Y:S01]  /*47c0*/  LEA.HI.X.SX32 R99, R40, R4.reuse, 0x2, P4 ;  /* 0x0000000428637211 */ /* 0x080fe200020f16ff */
[----:B------:R-:W-:Y:S01]  /*47d0*/  IMAD R9, R128, UR4, RZ ;  /* 0x0000000480097c24 */ /* 0x000fe2000f8e02ff */
[-C--:B--2---:R-:W-:Y:S01]  /*47e0*/  LEA R96, P1, R42, R3.reuse, 0x2 ;  /* 0x000000032a607211 */ /* 0x084fe200078210ff */
[----:B------:R2:W-:Y:S01]  /*47f0*/  STL.64 [R1+0x170], R90 ;  /* 0x0001705a01007387 */ /* 0x0005e20000100a00 */
[-C--:B------:R-:W-:Y:S01]  /*4800*/  LEA.HI.X.SX32 R101, R41, R4.reuse, 0x2, P0 ;  /* 0x0000000429657211 */ /* 0x080fe200000f16ff */
[----:B------:R-:W-:Y:S01]  /*4810*/  IMAD R6, R152, 0x28, RZ ;  /* 0x0000002898067824 */ /* 0x000fe200078e02ff */
[CC--:B---3--:R-:W-:Y:S01]  /*4820*/  LEA R94, P2, R43.reuse, R3.reuse, 0x2 ;  /* 0x000000032b5e7211 */ /* 0x0c8fe200078410ff */
[----:B------:R3:W-:Y:S01]  /*4830*/  STL.64 [R1+0x1b0], R98 ;  /* 0x0001b06201007387 */ /* 0x0007e20000100a00 */
[-C--:B------:R-:W-:Y:S01]  /*4840*/  LEA.HI.X.SX32 R97, R42, R4.reuse, 0x2, P1 ;  /* 0x000000042a617211 */ /* 0x080fe200008f16ff */
[----:B------:R-:W-:Y:S01]  /*4850*/  IMAD R39, R152, 0xa, RZ ;  /* 0x0000000a98277824 */ /* 0x000fe200078e02ff */
[-C--:B------:R-:W-:Y:S01]  /*4860*/  LEA.HI.X.SX32 R95, R43, R4.reuse, 0x2, P2 ;  /* 0x000000042b5f7211 */ /* 0x080fe200010f16ff */
[----:B------:R1:W-:Y:S01]  /*4870*/  STL.64 [R1+0x1f0], R100 ;  /* 0x0001f06401007387 */ /* 0x0003e20000100a00 */
[-C--:B----4-:R-:W-:Y:S01]  /*4880*/  LEA R92, P3, R44, R3.reuse, 0x2 ;  /* 0x000000032c5c7211 */ /* 0x090fe200078610ff */
[----:B------:R-:W-:Y:S01]  /*4890*/  IMAD R36, R152, 0xac, RZ ;  /* 0x000000ac98247824 */ /* 0x000fe200078e02ff */
[----:B------:R-:W-:Y:S01]  /*48a0*/  UMOV UR4, 0x400 ;  /* 0x0000040000047882 */ /* 0x000fe20000000000 */
[CC--:B--2---:R-:W-:Y:S01]  /*48b0*/  LEA R90, P5, R45.reuse, R3.reuse, 0x2 ;  /* 0x000000032d5a7211 */ /* 0x0c4fe200078a10ff */
[----:B------:R2:W-:Y:S01]  /*48c0*/  STL.64 [R1+0x230], R96 ;  /* 0x0002306001007387 */ /* 0x0005e20000100a00 */
[-C--:B------:R-:W-:Y:S01]  /*48d0*/  LEA.HI.X.SX32 R93, R44, R4.reuse, 0x2, P3 ;  /* 0x000000042c5d7211 */ /* 0x080fe200018f16ff */
[----:B------:R-:W-:Y:S01]  /*48e0*/  IMAD R38, R152, 0xb0, RZ ;  /* 0x000000b098267824 */ /* 0x000fe200078e02ff */
[-C--:B---3--:R-:W-:Y:S01]  /*48f0*/  LEA R98, P4, R46, R3.reuse, 0x2 ;  /* 0x000000032e627211 */ /* 0x088fe200078810ff */
[----:B------:R3:W-:Y:S01]  /*4900*/  STL.64 [R1+0xf0], R94 ;  /* 0x0000f05e01007387 */ /* 0x0007e20000100a00 */
[-C--:B------:R-:W-:Y:S01]  /*4910*/  LEA.HI.X.SX32 R91, R45, R4.reuse, 0x2, P5 ;  /* 0x000000042d5b7211 */ /* 0x080fe200028f16ff */
[----:B------:R-:W-:Y:S01]  /*4920*/  IMAD R37, R152, 0x2b, RZ ;  /* 0x0000002b98257824 */ /* 0x000fe200078e02ff */
[CC--:B-1----:R-:W-:Y:S01]  /*4930*/  LEA R100, P0, R47.reuse, R3.reuse, 0x2 ;  /* 0x000000032f647211 */ /* 0x0c2fe200078010ff */
[----:B------:R1:W-:Y:S01]  /*4940*/  STL.64 [R1+0xe8], R92 ;  /* 0x0000e85c01007387 */ /* 0x0003e20000100a00 */
[-C--:B------:R-:W-:Y:S01]  /*4950*/  LEA.HI.X.SX32 R99, R46, R4.reuse, 0x2, P4 ;  /* 0x000000042e637211 */ /* 0x080fe200020f16ff */
[----:B------:R-:W-:Y:S01]  /*4960*/  IMAD R46, R152, 0x9, RZ ;  /* 0x00000009982e7824 */ /* 0x000fe200078e02ff */
[-C--:B------:R-:W-:Y:S01]  /*4970*/  LEA.HI.X.SX32 R101, R47, R4.reuse, 0x2, P0 ;  /* 0x000000042f657211 */ /* 0x080fe200000f16ff */
[----:B------:R4:W-:Y:S01]  /*4980*/  STL.64 [R1+0xe0], R90 ;  /* 0x0000e05a01007387 */ /* 0x0009e20000100a00 */
[-C--:B--2---:R-:W-:Y:S01]  /*4990*/  LEA R96, P1, R48, R3.reuse, 0x2 ;  /* 0x0000000330607211 */ /* 0x084fe200078210ff */
[----:B------:R-:W-:Y:S01]  /*49a0*/  IMAD R40, R152, 0xb4, RZ ;  /* 0x000000b498287824 */ /* 0x000fe200078e02ff */
[----:B------:R-:W-:Y:S01]  /*49b0*/  ULEA UR8, UR5, UR4, 0x18 ;  /* 0x0000000405087291 */ /* 0x000fe2000f8ec03f */
[CC--:B---3--:R-:W-:Y:S01]  /*49c0*/  LEA R94, P2, R51.reuse, R3.reuse, 0x2 ;  /* 0x00000003335e7211 */ /* 0x0c8fe200078410ff */
[----:B------:R2:W-:Y:S01]  /*49d0*/  STL.64 [R1+0x138], R98 ;  /* 0x0001386201007387 */ /* 0x0005e20000100a00 */
[-C--:B------:R-:W-:Y:S01]  /*49e0*/  LEA.HI.X.SX32 R97, R48, R4.reuse, 0x2, P1 ;  /* 0x0000000430617211 */ /* 0x080fe200008f16ff */
[----:B------:R-:W-:Y:S01]  /*49f0*/  IMAD R42, R152, 0xb8, RZ ;  /* 0x000000b8982a7824 */ /* 0x000fe200078e02ff */
[-C--:B-1----:R-:W-:Y:S01]  /*4a00*/  LEA R92, P3, R52, R3.reuse, 0x2 ;  /* 0x00000003345c7211 */ /* 0x082fe200078610ff */
[----:B------:R1:W-:Y:S01]  /*4a10*/  STL.64 [R1+0x178], R100 ;  /* 0x0001786401007387 */ /* 0x0003e20000100a00 */
[-C--:B------:R-:W-:Y:S01]  /*4a20*/  LEA.HI.X.SX32 R95, R51, R4.reuse, 0x2, P2 ;  /* 0x00000004335f7211 */ /* 0x080fe200010f16ff */
[----:B------:R-:W-:Y:S01]  /*4a30*/  IMAD R41, R152, 0x2d, RZ ;  /* 0x0000002d98297824 */ /* 0x000fe200078e02ff */
[CC--:B----4-:R-:W-:Y:S01]  /*4a40*/  LEA R90, P5, R53.reuse, R3.reuse, 0x2 ;  /* 0x00000003355a7211 */ /* 0x0d0fe200078a10ff */
[----:B------:R3:W-:Y:S01]  /*4a50*/  STL.64 [R1+0x1b8], R96 ;  /* 0x0001b86001007387 */ /* 0x0007e20000100a00 */
[-C--:B------:R-:W-:Y:S01]  /*4a60*/  LEA.HI.X.SX32 R93, R52, R4.reuse, 0x2, P3 ;  /* 0x00000004345d7211 */ /* 0x080fe200018f16ff */
[----:B------:R-:W-:Y:S01]  /*4a70*/  VIADD R50, R240, 0xffffffff ;  /* 0xfffffffff0327836 */ /* 0x000fe20000000000 */
[-C--:B------:R-:W-:Y:S01]  /*4a80*/  LEA.HI.X.SX32 R91, R53, R4.reuse, 0x2, P5 ;  /* 0x00000004355b7211 */ /* 0x080fe200028f16ff */
[----:B------:R4:W-:Y:S01]  /*4a90*/  STL.64 [R1+0x1f8], R94 ;  /* 0x0001f85e01007387 */ /* 0x0009e20000100a00 */
[-C--:B--2---:R-:W-:Y:S01]  /*4aa0*/  LEA R98, P4, R54, R3.reuse, 0x2 ;  /* 0x0000000336627211 */ /* 0x084fe200078810ff */
[----:B------:R-:W-:Y:S01]  /*4ab0*/  IMAD.SHL.U32 R53, R152, 0x8, RZ ;  /* 0x0000000898357824 */ /* 0x000fe200078e00ff */
[CC--:B-1----:R-:W-:Y:S01]  /*4ac0*/  LEA R100, P0, R55.reuse, R3.reuse, 0x2 ;  /* 0x0000000337647211 */ /* 0x0c2fe200078010ff */
[----:B------:R1:W-:Y:S01]  /*4ad0*/  STL.64 [R1+0x238], R92 ;  /* 0x0002385c01007387 */ /* 0x0003e20000100a00 */
[-C--:B------:R-:W-:Y:S01]  /*4ae0*/  LEA.HI.X.SX32 R99, R54, R4.reuse, 0x2, P4 ;  /* 0x0000000436637211 */ /* 0x080fe200020f16ff */
[----:B------:R-:W-:Y:S01]  /*4af0*/  IMAD R43, R152, 0x2e, RZ ;  /* 0x0000002e982b7824 */ /* 0x000fe200078e02ff */
[-C--:B---3--:R-:W-:Y:S01]  /*4b00*/  LEA R96, P1, R56, R3.reuse, 0x2 ;  /* 0x0000000338607211 */ /* 0x088fe200078210ff */
[----:B------:R2:W-:Y:S01]  /*4b10*/  STL.64 [R1+0xd8], R90 ;  /* 0x0000d85a01007387 */ /* 0x0005e20000100a00 */
[-C--:B------:R-:W-:Y:S01]  /*4b20*/  LEA.HI.X.SX32 R101, R55, R4.reuse, 0x2, P0 ;  /* 0x0000000437657211 */ /* 0x080fe200000f16ff */
[----:B------:R-:W-:Y:S01]  /*4b30*/  IMAD R55, R152, 0x7, RZ ;  /* 0x0000000798377824 */ /* 0x000fe200078e02ff */
[CC--:B----4-:R-:W-:Y:S01]  /*4b40*/  LEA R94, P2, R57.reuse, R3.reuse, 0x2 ;  /* 0x00000003395e7211 */ /* 0x0d0fe200078410ff */
[----:B------:R3:W-:Y:S01]  /*4b50*/  STL.64 [R1+0xd0], R98 ;  /* 0x0000d06201007387 */ /* 0x0007e20000100a00 */
[-C--:B------:R-:W-:Y:S01]  /*4b60*/  LEA.HI.X.SX32 R97, R56, R4.reuse, 0x2, P1 ;  /* 0x0000000438617211 */ /* 0x080fe200008f16ff */
[C---:B------:R-:W-:Y:S01]  /*4b70*/  IMAD R44, R152.reuse, 0xbc, RZ ;  /* 0x000000bc982c7824 */ /* 0x040fe200078e02ff */
[-C--:B------:R-:W-:Y:S01]  /*4b80*/  LEA.HI.X.SX32 R95, R57, R4.reuse, 0x2, P2 ;  /* 0x00000004395f7211 */ /* 0x080fe200010f16ff */
[----:B------:R-:W-:Y:S01]  /*4b90*/  IMAD R45, R152, 0x2f, RZ ;  /* 0x0000002f982d7824 */ /* 0x000fe200078e02ff */
[-C--:B-1----:R-:W-:Y:S01]  /*4ba0*/  LEA R92, P3, R58, R3.reuse, 0x2 ;  /* 0x000000033a5c7211 */ /* 0x082fe200078610ff */
[----:B------:R1:W-:Y:S01]  /*4bb0*/  STL.64 [R1+0x140], R96 ;  /* 0x0001406001007387 */ /* 0x0003e20000100a00 */
[-C--:B------:R-:W-:Y:S01]  /*4bc0*/  LEA R156, P0, R61, R3.reuse, 0x2 ;  /* 0x000000033d9c7211 */ /* 0x080fe200078010ff */
[----:B------:R-:W-:Y:S01]  /*4bd0*/  IMAD.SHL.U32 R47, R152, 0x40, RZ ;  /* 0x00000040982f7824 */ /* 0x000fe200078e00ff */
[CC--:B--2---:R-:W-:Y:S01]  /*4be0*/  LEA R90, P5, R59.reuse, R3.reuse, 0x2 ;  /* 0x000000033b5a7211 */ /* 0x0c4fe200078a10ff */
[----:B------:R2:W-:Y:S01]  /*4bf0*/  STL.64 [R1+0xc8], R100 ;  /* 0x0000c86401007387 */ /* 0x0005e20000100a00 */
[-C--:B------:R-:W-:Y:S01]  /*4c00*/  LEA.HI.X.SX32 R93, R58, R4.reuse, 0x2, P3 ;  /* 0x000000043a5d7211 */ /* 0x080fe200018f16ff */
[----:B------:R-:W-:Y:S01]  /*4c10*/  IMAD R48, R152, 0x104, RZ ;  /* 0x0000010498307824 */ /* 0x000fe200078e02ff */
[-C--:B------:R-:W-:Y:S01]  /*4c20*/  LEA.HI.X.SX32 R91, R59, R4.reuse, 0x2, P5 ;  /* 0x000000043b5b7211 */ /* 0x080fe200028f16ff */
[----:B------:R4:W-:Y:S01]  /*4c30*/  STL.64 [R1+0x180], R94 ;  /* 0x0001805e01007387 */ /* 0x0009e20000100a00 */
[-C--:B---3--:R-:W-:Y:S01]  /*4c40*/  LEA R98, P4, R60, R3.reuse, 0x2 ;  /* 0x000000033c627211 */ /* 0x088fe200078810ff */
[----:B------:R-:W-:Y:S01]  /*4c50*/  IMAD R51, R152, 0x42, RZ ;  /* 0x0000004298337824 */ /* 0x000fe200078e02ff */
[-C--:B------:R-:W-:Y:S01]  /*4c60*/  LEA.HI.X.SX32 R157, R61, R4.reuse, 0x2, P0 ;  /* 0x000000043d9d7211 */ /* 0x080fe200000f16ff */
[----:B------:R3:W-:Y:S01]  /*4c70*/  STL.64 [R1+0x1c0], R92 ;  /* 0x0001c05c01007387 */ /* 0x0007e20000100a00 */
[-C--:B-1----:R-:W-:Y:S01]  /*4c80*/  LEA R96, P1, R62, R3.reuse, 0x2 ;  /* 0x000000033e607211 */ /* 0x082fe200078210ff */
[----:B------:R-:W-:Y:S01]  /*4c90*/  IMAD R61, R152, 0x6, RZ ;  /* 0x00000006983d7824 */ /* 0x000fe200078e02ff */
[-C--:B------:R-:W-:Y:S01]  /*4ca0*/  LEA.HI.X.SX32 R99, R60, R4.reuse, 0x2, P4 ;  /* 0x000000043c637211 */ /* 0x080fe200020f16ff */
[----:B------:R1:W-:Y:S01]  /*4cb0*/  STL.64 [R1+0x200], R90 ;  /* 0x0002005a01007387 */ /* 0x0003e20000100a00 */
[-C--:B------:R-:W-:Y:S01]  /*4cc0*/  LEA.HI.X.SX32 R97, R62, R4.reuse, 0x2, P1 ;  /* 0x000000043e617211 */ /* 0x080fe200008f16ff */
[----:B------:R-:W-:Y:S01]  /*4cd0*/  IMAD R52, R152, 0x10c, RZ ;  /* 0x0000010c98347824 */ /* 0x000fe200078e02ff */
[-C--:B--2---:R-:W-:Y:S01]  /*4ce0*/  LEA R100, P4, R66, R3.reuse, 0x2 ;  /* 0x0000000342647211 */ /* 0x084fe200078810ff */
[----:B------:R2:W-:Y:S01]  /*4cf0*/  STL.64 [R1+0x240], R98 ;  /* 0x0002406201007387 */ /* 0x0005e20000100a00 */
[CC--:B----4-:R-:W-:Y:S01]  /*4d00*/  LEA R94, P2, R63.reuse, R3.reuse, 0x2 ;  /* 0x000000033f5e7211 */ /* 0x0d0fe200078410ff */
[----:B------:R-:W-:Y:S01]  /*4d10*/  IMAD R54, R152, 0x110, RZ ;  /* 0x0000011098367824 */ /* 0x000fe200078e02ff */
[-C--:B------:R-:W-:Y:S01]  /*4d20*/  LEA.HI.X.SX32 R101, R66, R4.reuse, 0x2, P4 ;  /* 0x0000000442657211 */ /* 0x080fe200020f16ff */
[----:B------:R4:W-:Y:S01]  /*4d30*/  STL.64 [R1+0xb8], R96 ;  /* 0x0000b86001007387 */ /* 0x0009e20000100a00 */
[-C--:B---3--:R-:W-:Y:S01]  /*4d40*/  LEA R92, P3, R64, R3.reuse, 0x2 ;  /* 0x00000003405c7211 */ /* 0x088fe200078610ff */
[C---:B------:R-:W-:Y:S01]  /*4d50*/  IMAD R56, R152.reuse, 0x114, RZ ;  /* 0x0000011498387824 */ /* 0x040fe200078e02ff */
[-C--:B------:R-:W-:Y:S01]  /*4d60*/  LEA.HI.X.SX32 R95, R63, R4.reuse, 0x2, P2 ;  /* 0x000000043f5f7211 */ /* 0x080fe200010f16ff */
[C---:B------:R-:W-:Y:S01]  /*4d70*/  IMAD R63, R152.reuse, 0x5, RZ ;  /* 0x00000005983f7824 */ /* 0x040fe200078e02ff */
[CC--:B-1----:R-:W-:Y:S01]  /*4d80*/  LEA R90, P5, R65.reuse, R3.reuse, 0x2 ;  /* 0x00000003415a7211 */ /* 0x0c2fe200078a10ff */
[----:B------:R-:W-:Y:S01]  /*4d90*/  IMAD R58, R152, 0x118, RZ ;  /* 0x00000118983a7824 */ /* 0x000fe200078e02ff */
[-C--:B------:R-:W-:Y:S01]  /*4da0*/  LEA.HI.X.SX32 R93, R64, R4.reuse, 0x2, P3 ;  /* 0x00000004405d7211 */ /* 0x080fe200018f16ff */
[----:B------:R1:W-:Y:S01]  /*4db0*/  STL.64 [R1+0xb0], R94 ;  /* 0x0000b05e01007387 */ /* 0x0003e20000100a00 */
[-C--:B------:R-:W-:Y:S01]  /*4dc0*/  LEA.HI.X.SX32 R91, R65, R4.reuse, 0x2, P5 ;  /* 0x00000004415b7211 */ /* 0x080fe200028f16ff */
[----:B------:R-:W-:Y:S01]  /*4dd0*/  IMAD R57, R152, 0x45, RZ ;  /* 0x0000004598397824 */ /* 0x000fe200078e02ff */
[CC--:B--2---:R-:W-:Y:S01]  /*4de0*/  LEA R98, P0, R67.reuse, R3.reuse, 0x2 ;  /* 0x0000000343627211 */ /* 0x0c4fe200078010ff */
[----:B------:R2:W-:Y:S01]  /*4df0*/  STL.64 [R1+0x148], R92 ;  /* 0x0001485c01007387 */ /* 0x0005e20000100a00 */
[-C--:B----4-:R-:W-:Y:S01]  /*4e00*/  LEA R96, P1, R68, R3.reuse, 0x2 ;  /* 0x0000000344607211 */ /* 0x090fe200078210ff */
[----:B------:R-:W-:Y:S01]  /*4e10*/  IMAD R59, R152, 0x46, RZ ;  /* 0x00000046983b7824 */ /* 0x000fe200078e02ff */
[-C--:B------:R-:W-:Y:S01]  /*4e20*/  LEA.HI.X.SX32 R99, R67, R4.reuse, 0x2, P0 ;  /* 0x0000000443637211 */ /* 0x080fe200000f16ff */
[----:B------:R3:W-:Y:S01]  /*4e30*/  STL.64 [R1+0x188], R90 ;  /* 0x0001885a01007387 */ /* 0x0007e20000100a00 */
[----:B------:R-:W-:Y:S01]  /*4e40*/  LEA.HI.X.SX32 R97, R68, R4, 0x2, P1 ;  /* 0x0000000444617211 */ /* 0x000fe200008f16ff */
[C---:B------:R-:W-:Y:S01]  /*4e50*/  IMAD R60, R152.reuse, 0x11c, RZ ;  /* 0x0000011c983c7824 */ /* 0x040fe200078e02ff */
[-C--:B-1----:R-:W-:Y:S01]  /*4e60*/  LEA R94, P2, R69, R3.reuse, 0x2 ;  /* 0x00000003455e7211 */ /* 0x082fe200078410ff */
[----:B------:R1:W-:Y:S01]  /*4e70*/  STL.64 [R1+0x1c8], R100 ;  /* 0x0001c86401007387 */ /* 0x0003e20000100a00 */
[----:B------:R-:W-:Y:S01]  /*4e80*/  IMAD R62, R152, 0x120, RZ ;  /* 0x00000120983e7824 */ /* 0x000fe200078e02ff */
[----:B--2---:R-:W-:-:S02]  /*4e90*/  LEA R92, P3, R70, R3, 0x2 ;  /* 0x00000003465c7211 */ /* 0x004fc400078610ff */
[----:B------:R2:W-:Y:S01]  /*4ea0*/  STL.64 [R1+0x208], R98 ;  /* 0x0002086201007387 */ /* 0x0005e20000100a00 */
[-C--:B------:R-:W-:Y:S01]  /*4eb0*/  LEA.HI.X.SX32 R95, R69, R4.reuse, 0x2, P2 ;  /* 0x00000004455f7211 */ /* 0x080fe200010f16ff */
[----:B------:R-:W-:Y:S01]  /*4ec0*/  IMAD.SHL.U32 R69, R152, 0x4, RZ ;  /* 0x0000000498457824 */ /* 0x000fe200078e00ff */
[CC--:B---3--:R-:W-:Y:S01]  /*4ed0*/  LEA R90, P5, R71.reuse, R3.reuse, 0x2 ;  /* 0x00000003475a7211 */ /* 0x0c8fe200078a10ff */
[----:B------:R3:W-:Y:S01]  /*4ee0*/  STL.64 [R1+0x248], R96 ;  /* 0x0002486001007387 */ /* 0x0007e20000100a00 */
[-C--:B------:R-:W-:Y:S01]  /*4ef0*/  LEA.HI.X.SX32 R93, R70, R4.reuse, 0x2, P3 ;  /* 0x00000004465d7211 */ /* 0x080fe200018f16ff */
[----:B------:R-:W-:Y:S01]  /*4f00*/  IMAD.SHL.U32 R70, R152, 0x2, RZ ;  /* 0x0000000298467824 */ /* 0x000fe200078e00ff */
[-C--:B------:R-:W-:Y:S01]  /*4f10*/  LEA.HI.X.SX32 R91, R71, R4.reuse, 0x2, P5 ;  /* 0x00000004475b7211 */ /* 0x080fe200028f16ff */
[----:B------:R4:W-:Y:S01]  /*4f20*/  STL.64 [R1+0xa8], R94 ;  /* 0x0000a85e01007387 */ /* 0x0009e20000100a00 */
[-C--:B-1----:R-:W-:Y:S01]  /*4f30*/  LEA R100, P4, R34, R3.reuse, 0x2 ;  /* 0x0000000322647211 */ /* 0x082fe200078810ff */
[----:B------:R-:W-:Y:S01]  /*4f40*/  IMAD R71, R152, 0x3, RZ ;  /* 0x0000000398477824 */ /* 0x000fe200078e02ff */
        /* <DEDUP_REMOVED lines=11> */
[----:B------:R-:W-:Y:S01]  /*5000*/  IMAD R32, R152, 0xa4, RZ ;  /* 0x000000a498207824 */ /* 0x000fe200078e02ff */
        /* <DEDUP_REMOVED lines=67> */
[C---:B------:R-:W-:Y:S01]  /*5440*/  IMAD R78, R152.reuse, 0x18c, RZ ;  /* 0x0000018c984e7824 */ /* 0x040fe200078e02ff */
[-C--:B------:R-:W-:Y:S01]  /*5450*/  LEA R22, P4, R7, R3.reuse, 0x2 ;  /* 0x0000000307167211 */ /* 0x080fe200078810ff */
[----:B------:R-:W-:Y:S01]  /*5460*/  STL.64 [R1+0x1e0], R100 ;  /* 0x0001e06401007387 */ /* 0x000fe20000100a00 */
[CC--:B--2---:R-:W-:Y:S01]  /*5470*/  LEA R94, P2, R13.reuse, R3.reuse, 0x2 ;  /* 0x000000030d5e7211 */ /* 0x0c4fe200078410ff */
[----:B------:R-:W-:Y:S01]  /*5480*/  IMAD R80, R152, 0x190, RZ ;  /* 0x0000019098507824 */ /* 0x000fe200078e02ff */
[-C--:B------:R-:W-:Y:S01]  /*5490*/  LEA.HI.X.SX32 R97, R14, R4.reuse, 0x2, P1 ;  /* 0x000000040e617211 */ /* 0x080fe200008f16ff */
[----:B------:R-:W-:Y:S01]  /*54a0*/  STL.64 [R1+0x220], R98 ;  /* 0x0002206201007387 */ /* 0x000fe20000100a00 */
[-C--:B---3--:R-:W-:Y:S01]  /*54b0*/  LEA R92, P3, R12, R3.reuse, 0x2 ;  /* 0x000000030c5c7211 */ /* 0x088fe200078610ff */
[C---:B------:R-:W-:Y:S01]  /*54c0*/  IMAD R82, R152.reuse, 0x194, RZ ;  /* 0x0000019498527824 */ /* 0x040fe200078e02ff */
[-C--:B------:R-:W-:Y:S01]  /*54d0*/  LEA.HI.X.SX32 R95, R13, R4.reuse, 0x2, P2 ;  /* 0x000000040d5f7211 */ /* 0x080fe200010f16ff */
[----:B------:R1:W-:Y:S01]  /*54e0*/  STL.64 [R1+0x260], R96 ;  /* 0x0002606001007387 */ /* 0x0003e20000100a00 */
[CC--:B----4-:R-:W-:Y:S01]  /*54f0*/  LEA R90, P5, R5.reuse, R3.reuse, 0x2 ;  /* 0x00000003055a7211 */ /* 0x0d0fe200078a10ff */
[----:B------:R-:W-:Y:S01]  /*5500*/  IMAD R13, R152, 0x18, RZ ;  /* 0x00000018980d7824 */ /* 0x000fe200078e02ff */
[-C--:B------:R-:W-:Y:S01]  /*5510*/  LEA R16, P2, R10, R3.reuse, 0x2 ;  /* 0x000000030a107211 */ /* 0x080fe200078410ff */
[----:B------:R-:W-:Y:S01]  /*5520*/  STL.64 [R1+0x78], R94 ;  /* 0x0000785e01007387 */ /* 0x000fe20000100a00 */
[-C--:B------:R-:W-:Y:S01]  /*5530*/  LEA.HI.X.SX32 R93, R12, R4.reuse, 0x2, P3 ;  /* 0x000000040c5d7211 */ /* 0x080fe200018f16ff */
[----:B------:R-:W-:Y:S01]  /*5540*/  IMAD R12, R152, 0xe, RZ ;  /* 0x0000000e980c7824 */ /* 0x000fe200078e02ff */
[-C--:B------:R-:W-:Y:S01]  /*5550*/  LEA.HI.X.SX32 R91, R5, R4.reuse, 0x2, P5 ;  /* 0x00000004055b7211 */ /* 0x080fe200028f16ff */
[----:B------:R-:W-:Y:S01]  /*5560*/  VIADD R5, R240, 0xffffffdf ;  /* 0xffffffdff0057836 */ /* 0x000fe20000000000 */
[-C--:B------:R-:W-:Y:S01]  /*5570*/  LEA.HI.X.SX32 R23, R7, R4.reuse, 0x2, P4 ;  /* 0x0000000407177211 */ /* 0x080fe200020f16ff */
[----:B------:R-:W-:Y:S01]  /*5580*/  STL.64 [R1+0x70], R92 ;  /* 0x0000705c01007387 */ /* 0x000fe20000100a00 */
[-C--:B------:R-:W-:Y:S01]  /*5590*/  LEA R14, P3, R11, R3.reuse, 0x2 ;  /* 0x000000030b0e7211 */ /* 0x080fe200078610ff */
[----:B------:R-:W-:Y:S01]  /*55a0*/  IMAD R7, R152, 0xd, RZ ;  /* 0x0000000d98077824 */ /* 0x000fe200078e02ff */
[-C--:B------:R-:W-:Y:S01]  /*55b0*/  LEA.HI.X.SX32 R17, R10, R4.reuse, 0x2, P2 ;  /* 0x000000040a117211 */ /* 0x080fe200010f16ff */
[----:B------:R-:W-:Y:S01]  /*55c0*/  STL.64 [R1+0x128], R90 ;  /* 0x0001285a01007387 */ /* 0x000fe20000100a00 */
[----:B------:R-:W-:Y:S01]  /*55d0*/  LEA R10, P2, R241, UR6, 0x2 ;  /* 0x00000006f10a7c11 */ /* 0x000fe2000f8410ff */
[C---:B-1----:R-:W-:Y:S01]  /*55e0*/  IMAD R96, R152.reuse, 0x44, RZ ;  /* 0x0000004498607824 */ /* 0x042fe200078e02ff */
[----:B------:R-:W-:Y:S01]  /*55f0*/  LEA.HI.X.SX32 R15, R11, R4, 0x2, P3 ;  /* 0x000000040b0f7211 */ /* 0x000fe200018f16ff */
[----:B------:R1:W-:Y:S01]  /*5600*/  STL.64 [R1+0x168], R22 ;  /* 0x0001681601007387 */ /* 0x0003e20000100a00 */
[----:B------:R-:W-:Y:S01]  /*5610*/  LEA.HI.X.SX32 R11, R241, UR7, 0x2, P2 ;  /* 0x00000007f10b7c11 */ /* 0x000fe200090f16ff */
[C---:B------:R-:W-:Y:S01]  /*5620*/  IMAD R98, R152.reuse, 0x48, RZ ;  /* 0x0000004898627824 */ /* 0x040fe200078e02ff */
[CC--:B------:R-:W-:Y:S01]  /*5630*/  LEA R138, P2, R152.reuse, R10.reuse, 0x3 ;  /* 0x0000000a988a7211 */ /* 0x0c0fe200078418ff */
[----:B------:R-:W-:Y:S01]  /*5640*/  IMAD R100, R152, 0x4c, RZ ;  /* 0x0000004c98647824 */ /* 0x000fe200078e02ff */
[-C--:B------:R-:W-:Y:S01]  /*5650*/  LEA R20, P0, R8, R3.reuse, 0x2 ;  /* 0x0000000308147211 */ /* 0x080fe200078010ff */
[C---:B------:R-:W-:Y:S01]  /*5660*/  IMAD R102, R152.reuse, 0x64, RZ ;  /* 0x0000006498667824 */ /* 0x040fe200078e02ff */
[----:B------:R-:W-:Y:S01]  /*5670*/  LEA R18, P1, R9, R3, 0x2 ;  /* 0x0000000309127211 */ /* 0x000fe200078210ff */
[----:B------:R-:W-:Y:S01]  /*5680*/  IMAD R84, R152, 0x198, RZ ;  /* 0x0000019898547824 */ /* 0x000fe200078e02ff */
[-C--:B------:R-:W-:Y:S01]  /*5690*/  LEA.HI.X.SX32 R139, R70, R11.reuse, 0x2, P2 ;  /* 0x0000000b468b7211 */ /* 0x080fe200010f16ff */
[C---:B------:R-:W-:Y:S01]  /*56a0*/  IMAD R70, R152.reuse, 0x130, RZ ;  /* 0x0000013098467824 */ /* 0x040fe200078e02ff */
[----:B------:R-:W-:Y:S01]  /*56b0*/  IADD3 R140, P2, R69, R10, RZ ;  /* 0x0000000a458c7210 */ /* 0x000fe20007f5e0ff */
[----:B-1----:R-:W-:Y:S01]  /*56c0*/  IMAD R23, R152, 0xc, RZ ;  /* 0x0000000c98177824 */ /* 0x002fe200078e02ff */
[-C--:B------:R-:W-:Y:S01]  /*56d0*/  LEA.HI.X.SX32 R21, R8, R4.reuse, 0x2, P0 ;  /* 0x0000000408157211 */ /* 0x080fe200000f16ff */
[----:B------:R-:W-:Y:S01]  /*56e0*/  IMAD R22, R152, 0x90, RZ ;  /* 0x0000009098167824 */ /* 0x000fe200078e02ff */
[----:B------:R-:W-:Y:S01]  /*56f0*/  LEA.HI.X.SX32 R19, R9, R4, 0x2, P1 ;  /* 0x0000000409137211 */ /* 0x000fe200008f16ff */
[----:B------:R-:W-:Y:S01]  /*5700*/  VIADD R4, R240, 0xfffffffc ;  /* 0xfffffffcf0047836 */ /* 0x000fe20000000000 */
[-C--:B------:R-:W-:Y:S01]  /*5710*/  IADD3 R136, P6, R23, R10.reuse, RZ ;  /* 0x0000000a17887210 */ /* 0x080fe20007fde0ff */
[----:B------:R-:W-:Y:S01]  /*5720*/  STL.64 [R1+0x1a8], R20 ;  /* 0x0001a81401007387 */ /* 0x000fe20000100a00 */
[CC--:B------:R-:W-:Y:S01]  /*5730*/  LEA.HI.X.SX32 R141, R152.reuse, R11.reuse, 0x2, P2 ;  /* 0x0000000b988d7211 */ /* 0x0c0fe200010f16ff */
[C---:B------:R-:W-:Y:S01]  /*5740*/  IMAD R9, R152.reuse, 0x47, RZ ;  /* 0x0000004798097824 */ /* 0x040fe200078e02ff */
[-C--:B------:R-:W-:Y:S01]  /*5750*/  LEA.HI.X.SX32 R137, R71, R11.reuse, 0x2, P6 ;  /* 0x0000000b47897211 */ /* 0x080fe200030f16ff */
[----:B------:R1:W-:Y:S01]  /*5760*/  STL.64 [R1+0x1e8], R18 ;  /* 0x0001e81201007387 */ /* 0x0003e20000100a00 */
[CC--:B------:R-:W-:Y:S01]  /*5770*/  LEA R132, P6, R152.reuse, R10.reuse, 0x4 ;  /* 0x0000000a98847211 */ /* 0x0c0fe200078c20ff */
[C---:B------:R-:W-:Y:S01]  /*5780*/  IMAD R8, R152.reuse, 0x4b, RZ ;  /* 0x0000004b98087824 */ /* 0x040fe200078e02ff */
[-C--:B------:R-:W-:Y:S01]  /*5790*/  IADD3 R130, P2, R109, R10.reuse, RZ ;  /* 0x0000000a6d827210 */ /* 0x080fe20007f5e0ff */
[----:B------:R2:W-:Y:S01]  /*57a0*/  STL.64 [R1+0x228], R16 ;  /* 0x0002281001007387 */ /* 0x0005e20000100a00 */
[-C--:B------:R-:W-:Y:S01]  /*57b0*/  LEA.HI.X.SX32 R133, R69, R11.reuse, 0x2, P6 ;  /* 0x0000000b45857211 */ /* 0x080fe200030f16ff */
[----:B------:R-:W-:Y:S01]  /*57c0*/  IMAD R86, R152, 0x19c, RZ ;  /* 0x0000019c98567824 */ /* 0x000fe200078e02ff */
[----:B------:R-:W-:Y:S01]  /*57d0*/  ISETP.GE.U32.AND P4, PT, R4, 0x7fffff7d, PT ;  /* 0x7fffff7d0400780c */ /* 0x000fe20003f86070 */
[C---:B------:R-:W-:Y:S01]  /*57e0*/  IMAD R4, R152.reuse, 0x24, RZ ;  /* 0x0000002498047824 */ /* 0x040fe200078e02ff */
[-C--:B------:R-:W-:Y:S01]  /*57f0*/  IADD3 R128, P6, R13, R10.reuse, RZ ;  /* 0x0000000a0d807210 */ /* 0x080fe20007fde0ff */
[----:B------:R3:W-:Y:S01]  /*5800*/  STL.64 [R1+0x268], R14 ;  /* 0x0002680e01007387 */ /* 0x0007e20000100a00 */
[-C--:B------:R-:W-:Y:S01]  /*5810*/  LEA.HI.X.SX32 R131, R63, R11.reuse, 0x2, P2 ;  /* 0x0000000b3f837211 */ /* 0x080fe200010f16ff */
[C---:B-1----:R-:W-:Y:S01]  /*5820*/  IMAD R18, R152.reuse, 0x88, RZ ;  /* 0x0000008898127824 */ /* 0x042fe200078e02ff */
[-C--:B------:R-:W-:Y:S01]  /*5830*/  IADD3 R124, P2, R119, R10.reuse, RZ ;  /* 0x0000000a777c7210 */ /* 0x080fe20007f5e0ff */
[C---:B------:R-:W-:Y:S01]  /*5840*/  IMAD R19, R152.reuse, 0x22, RZ ;  /* 0x0000002298137824 */ /* 0x040fe200078e02ff */
[-C--:B------:R-:W-:Y:S01]  /*5850*/  LEA.HI.X.SX32 R129, R61, R11.reuse, 0x2, P6 ;  /* 0x0000000b3d817211 */ /* 0x080fe200030f16ff */
[C---:B--2---:R-:W-:Y:S01]  /*5860*/  IMAD R16, R152.reuse, 0x84, RZ ;  /* 0x0000008498107824 */ /* 0x044fe200078e02ff */
[----:B------:R-:W-:Y:S01]  /*5870*/  ISETP.GE.U32.AND P0, PT, R5, 0x7fffff60, PT ;  /* 0x7fffff600500780c */ /* 0x000fe20003f06070 */
[C---:B------:R-:W-:Y:S01]  /*5880*/  IMAD R5, R152.reuse, 0x2c, RZ ;  /* 0x0000002c98057824 */ /* 0x040fe200078e02ff */
[CC--:B------:R-:W-:Y:S01]  /*5890*/  LEA R122, P6, R152.reuse, R10.reuse, 0x5 ;  /* 0x0000000a987a7211 */ /* 0x0c0fe200078c28ff */
[C---:B------:R-:W-:Y:S01]  /*58a0*/  IMAD R17, R152.reuse, 0x21, RZ ;  /* 0x0000002198117824 */ /* 0x040fe200078e02ff */
[-C--:B------:R-:W-:Y:S01]  /*58b0*/  LEA.HI.X.SX32 R125, R55, R11.reuse, 0x2, P2 ;  /* 0x0000000b377d7211 */ /* 0x080fe200010f16ff */
[----:B---3--:R-:W-:Y:S01]  /*58c0*/  IMAD R14, R152, 0xf, RZ ;  /* 0x0000000f980e7824 */ /* 0x008fe200078e02ff */
[-C--:B------:R-:W-:Y:S01]  /*58d0*/  IADD3 R120, P2, R4, R10.reuse, RZ ;  /* 0x0000000a04787210 */ /* 0x080fe20007f5e0ff */
[C---:B------:R-:W-:Y:S01]  /*58e0*/  IMAD.SHL.U32 R15, R152.reuse, 0x20, RZ ;  /* 0x00000020980f7824 */ /* 0x040fe200078e00ff */
[-C--:B------:R-:W-:Y:S01]  /*58f0*/  LEA.HI.X.SX32 R123, R53, R11.reuse, 0x2, P6 ;  /* 0x0000000b357b7211 */ /* 0x080fe200030f16ff */
[----:B------:R-:W-:Y:S01]  /*5900*/  IMAD R20, R152, 0x8c, RZ ;  /* 0x0000008c98147824 */ /* 0x000fe200078e02ff */
[-C--:B------:R-:W-:Y:S01]  /*5910*/  IADD3 R116, P6, R6, R10.reuse, RZ ;  /* 0x0000000a06747210 */ /* 0x080fe20007fde0ff */
[----:B------:R-:W-:Y:S01]  /*5920*/  IMAD R21, R152, 0x23, RZ ;  /* 0x0000002398157824 */ /* 0x000fe200078e02ff */
[-C--:B------:R-:W-:Y:S01]  /*5930*/  LEA.HI.X.SX32 R121, R46, R11.reuse, 0x2, P2 ;  /* 0x0000000b2e797211 */ /* 0x080fe200010f16ff */
[C---:B------:R-:W-:Y:S01]  /*5940*/  IMAD R88, R152.reuse, 0x1a0, RZ ;  /* 0x000001a098587824 */ /* 0x040fe200078e02ff */
[-C--:B------:R-:W-:Y:S01]  /*5950*/  IADD3 R114, P2, R5, R10.reuse, RZ ;  /* 0x0000000a05727210 */ /* 0x080fe20007f5e0ff */
[C---:B------:R-:W-:Y:S01]  /*5960*/  IMAD R90, R152.reuse, 0x1a4, RZ ;  /* 0x000001a4985a7824 */ /* 0x040fe200078e02ff */
[-C--:B------:R-:W-:Y:S01]  /*5970*/  LEA.HI.X.SX32 R117, R39, R11.reuse, 0x2, P6 ;  /* 0x0000000b27757211 */ /* 0x080fe200030f16ff */
[C---:B------:R-:W-:Y:S01]  /*5980*/  IMAD R104, R152.reuse, 0x68, RZ ;  /* 0x0000006898687824 */ /* 0x040fe200078e02ff */
[-C--:B------:R-:W-:Y:S01]  /*5990*/  IADD3 R112, P6, R127, R10.reuse, RZ ;  /* 0x0000000a7f707210 */ /* 0x080fe20007fde0ff */
[C---:B------:R-:W-:Y:S01]  /*59a0*/  IMAD R92, R152.reuse, 0x1a8, RZ ;  /* 0x000001a8985c7824 */ /* 0x040fe200078e02ff */
[-C--:B------:R-:W-:Y:S01]  /*59b0*/  LEA.HI.X.SX32 R115, R31, R11.reuse, 0x2, P2 ;  /* 0x0000000b1f737211 */ /* 0x080fe200010f16ff */
[C---:B------:R-:W-:Y:S01]  /*59c0*/  IMAD R94, R152.reuse, 0x1ac, RZ ;  /* 0x000001ac985e7824 */ /* 0x040fe200078e02ff */
[-C--:B------:R-:W-:Y:S01]  /*59d0*/  IADD3 R110, P2, R135, R10.reuse, RZ ;  /* 0x0000000a876e7210 */ /* 0x080fe20007f5e0ff */
[----:B------:R-:W1:Y:S01]  /*59e0*/  LDC R97, c[0x0][0x230] ;  /* 0x00008c00ff617b82 */ /* 0x000e620000000800 */
[-C--:B------:R-:W-:Y:S01]  /*59f0*/  LEA.HI.X.SX32 R113, R23, R11.reuse, 0x2, P6 ;  /* 0x0000000b17717211 */ /* 0x080fe200030f16ff */
[C---:B------:R-:W-:Y:S01]  /*5a00*/  IMAD R126, R152.reuse, 0xc0, RZ ;  /* 0x000000c0987e7824 */ /* 0x040fe200078e02ff */
[-C--:B------:R-:W-:Y:S01]  /*5a10*/  IADD3 R106, P6, R143, R10.reuse, RZ ;  /* 0x0000000a8f6a7210 */ /* 0x080fe20007fde0ff */
[C---:B------:R-:W-:Y:S01]  /*5a20*/  IMAD R175, R152.reuse, 0x53, RZ ;  /* 0x0000005398af7824 */ /* 0x040fe200078e02ff */
[----:B------:R-:W-:Y:S01]  /*5a30*/  LEA.HI.X.SX32 R111, R7, R11, 0x2, P2 ;  /* 0x0000000b076f7211 */ /* 0x000fe200010f16ff */
[----:B------:R-:W-:Y:S01]  /*5a40*/  IMAD R7, R152, 0x63, RZ ;  /* 0x0000006398077824 */ /* 0x000fe200078e02ff */
[----:B------:R-:W-:-:S02]  /*5a50*/  IADD3 R250, P2, R151, R10, RZ ;  /* 0x0000000a97fa7210 */ /* 0x000fc40007f5e0ff */
[-C--:B------:R-:W-:Y:S02]  /*5a60*/  LEA.HI.X.SX32 R107, R12, R11.reuse, 0x2, P6 ;  /* 0x0000000b0c6b7211 */ /* 0x080fe400030f16ff */
[-C--:B------:R-:W-:Y:S02]  /*5a70*/  IADD3 R12, P6, R73, R10.reuse, RZ ;  /* 0x0000000a490c7210 */ /* 0x080fe40007fde0ff */
[-C--:B------:R-:W-:Y:S02]  /*5a80*/  LEA.HI.X.SX32 R251, R14, R11.reuse, 0x2, P2 ;  /* 0x0000000b0efb7211 */ /* 0x080fe400010f16ff */
[-C--:B------:R-:W-:Y:S02]  /*5a90*/  LEA R14, P2, R152, R10.reuse, 0x7 ;  /* 0x0000000a980e7211 */ /* 0x080fe400078438ff */
[----:B------:R-:W-:Y:S02]  /*5aa0*/  LEA.HI.X.SX32 R13, R13, R11, 0x2, P6 ;  /* 0x0000000b0d0d7211 */ /* 0x000fe400030f16ff */
[----:B------:R-:W-:-:S02]  /*5ab0*/  IADD3 R16, P6, R16, R10, RZ ;  /* 0x0000000a10107210 */ /* 0x000fc40007fde0ff */
[-C--:B------:R-:W-:Y:S02]  /*5ac0*/  LEA.HI.X.SX32 R15, R15, R11.reuse, 0x2, P2 ;  /* 0x0000000b0f0f7211 */ /* 0x080fe400010f16ff */
[-C--:B------:R-:W-:Y:S02]  /*5ad0*/  IADD3 R18, P2, R18, R10.reuse, RZ ;  /* 0x0000000a12127210 */ /* 0x080fe40007f5e0ff */
[-C--:B------:R-:W-:Y:S02]  /*5ae0*/  LEA.HI.X.SX32 R17, R17, R11.reuse, 0x2, P6 ;  /* 0x0000000b11117211 */ /* 0x080fe400030f16ff */
[-C--:B------:R-:W-:Y:S02]  /*5af0*/  IADD3 R20, P6, R20, R10.reuse, RZ ;  /* 0x0000000a14147210 */ /* 0x080fe40007fde0ff */
[----:B------:R-:W-:Y:S02]  /*5b00*/  LEA.HI.X.SX32 R19, R19, R11, 0x2, P2 ;  /* 0x0000000b13137211 */ /* 0x000fe400010f16ff */
[----:B------:R-:W-:-:S02]  /*5b10*/  IADD3 R22, P2, R22, R10, RZ ;  /* 0x0000000a16167210 */ /* 0x000fc40007f5e0ff */
[-C--:B------:R-:W-:Y:S02]  /*5b20*/  LEA.HI.X.SX32 R21, R21, R11.reuse, 0x2, P6 ;  /* 0x0000000b15157211 */ /* 0x080fe400030f16ff */
[-C--:B------:R-:W-:Y:S02]  /*5b30*/  IADD3 R24, P6, R24, R10.reuse, RZ ;  /* 0x0000000a18187210 */ /* 0x080fe40007fde0ff */
[-C--:B------:R-:W-:Y:S01]  /*5b40*/  LEA.HI.X.SX32 R23, R4, R11.reuse, 0x2, P2 ;  /* 0x0000000b04177211 */ /* 0x080fe200010f16ff */
[----:B------:R-:W-:Y:S01]  /*5b50*/  IMAD R4, R152, 0x65, RZ ;  /* 0x0000006598047824 */ /* 0x000fe200078e02ff */
[-C--:B------:R-:W-:Y:S02]  /*5b60*/  IADD3 R26, P2, R26, R10.reuse, RZ ;  /* 0x0000000a1a1a7210 */ /* 0x080fe40007f5e0ff */
[----:B------:R-:W-:Y:S02]  /*5b70*/  LEA.HI.X.SX32 R25, R25, R11, 0x2, P6 ;  /* 0x0000000b19197211 */ /* 0x000fe400030f16ff */
[----:B------:R-:W-:-:S02]  /*5b80*/  IADD3 R28, P6, R28, R10, RZ ;  /* 0x0000000a1c1c7210 */ /* 0x000fc40007fde0ff */
[-C--:B------:R-:W-:Y:S02]  /*5b90*/  LEA.HI.X.SX32 R27, R27, R11.reuse, 0x2, P2 ;  /* 0x0000000b1b1b7211 */ /* 0x080fe400010f16ff */
[-C--:B------:R-:W-:Y:S02]  /*5ba0*/  IADD3 R30, P2, R30, R10.reuse, RZ ;  /* 0x0000000a1e1e7210 */ /* 0x080fe40007f5e0ff */
[-C--:B------:R-:W-:Y:S02]  /*5bb0*/  LEA.HI.X.SX32 R29, R29, R11.reuse, 0x2, P6 ;  /* 0x0000000b1d1d7211 */ /* 0x080fe400030f16ff */
[-C--:B------:R-:W-:Y:S02]  /*5bc0*/  IADD3 R32, P6, R32, R10.reuse, RZ ;  /* 0x0000000a20207210 */ /* 0x080fe40007fde0ff */
[----:B------:R-:W-:Y:S01]  /*5bd0*/  LEA.HI.X.SX32 R31, R6, R11, 0x2, P2 ;  /* 0x0000000b061f7211 */ /* 0x000fe200010f16ff */
[----:B------:R-:W-:Y:S01]  /*5be0*/  IMAD R6, R152, 0x66, RZ ;  /* 0x0000006698067824 */ /* 0x000fe200078e02ff */
[----:B------:R-:W-:-:S02]  /*5bf0*/  IADD3 R34, P2, R34, R10, RZ ;  /* 0x0000000a22227210 */ /* 0x000fc40007f5e0ff */
[-C--:B------:R-:W-:Y:S02]  /*5c00*/  LEA.HI.X.SX32 R33, R33, R11.reuse, 0x2, P6 ;  /* 0x0000000b21217211 */ /* 0x080fe400030f16ff */
[-C--:B------:R-:W-:Y:S02]  /*5c10*/  IADD3 R36, P6, R36, R10.reuse, RZ ;  /* 0x0000000a24247210 */ /* 0x080fe40007fde0ff */
[-C--:B------:R-:W-:Y:S02]  /*5c20*/  LEA.HI.X.SX32 R35, R35, R11.reuse, 0x2, P2 ;  /* 0x0000000b23237211 */ /* 0x080fe400010f16ff */
[-C--:B------:R-:W-:Y:S02]  /*5c30*/  IADD3 R38, P2, R38, R10.reuse, RZ ;  /* 0x0000000a26267210 */ /* 0x080fe40007f5e0ff */
[----:B------:R-:W-:Y:S02]  /*5c40*/  LEA.HI.X.SX32 R37, R37, R11, 0x2, P6 ;  /* 0x0000000b25257211 */ /* 0x000fe400030f16ff */
[----:B------:R-:W-:-:S02]  /*5c50*/  IADD3 R40, P6, R40, R10, RZ ;  /* 0x0000000a28287210 */ /* 0x000fc40007fde0ff */
[-C--:B------:R-:W-:Y:S01]  /*5c60*/  LEA.HI.X.SX32 R39, R5, R11.reuse, 0x2, P2 ;  /* 0x0000000b05277211 */ /* 0x080fe200010f16ff */
[----:B------:R-:W-:Y:S01]  /*5c70*/  IMAD R5, R152, 0x67, RZ ;  /* 0x0000006798057824 */ /* 0x000fe200078e02ff */
[-C--:B------:R-:W-:Y:S02]  /*5c80*/  IADD3 R42, P2, R42, R10.reuse, RZ ;  /* 0x0000000a2a2a7210 */ /* 0x080fe40007f5e0ff */
[----:B------:R-:W-:Y:S02]  /*5c90*/  IADD3 R3, R240, -0x3, RZ ;  /* 0xfffffffdf0037810 */ /* 0x000fe40007ffe0ff */
[----:B------:R-:W-:Y:S02]  /*5ca0*/  LEA.HI.X.SX32 R41, R41, R11, 0x2, P6 ;  /* 0x0000000b29297211 */ /* 0x000fe400030f16ff */
[----:B------:R-:W-:Y:S01]  /*5cb0*/  ISETP.GE.U32.AND P5, PT, R50, 0x7fffff80, PT ;  /* 0x7fffff803200780c */ /* 0x000fe20003fa6070 */
[----:B------:R-:W-:Y:S01]  /*5cc0*/  IMAD R50, R152, 0x108, RZ ;  /* 0x0000010898327824 */ /* 0x000fe200078e02ff */
[----:B------:R-:W-:-:S02]  /*5cd0*/  IADD3 R44, P6, R44, R10, RZ ;  /* 0x0000000a2c2c7210 */ /* 0x000fc40007fde0ff */
[-C--:B------:R-:W-:Y:S02]  /*5ce0*/  LEA.HI.X.SX32 R43, R43, R11.reuse, 0x2, P2 ;  /* 0x0000000b2b2b7211 */ /* 0x080fe400010f16ff */
[C---:B------:R-:W-:Y:S02]  /*5cf0*/  LEA R46, P2, R152.reuse, R10, 0x8 ;  /* 0x0000000a982e7211 */ /* 0x040fe400078440ff */
[----:B------:R-:W-:Y:S02]  /*5d00*/  ISETP.GE.U32.AND P1, PT, R3, 0x7fffff7e, PT ;  /* 0x7fffff7e0300780c */ /* 0x000fe40003f26070 */
[----:B------:R-:W-:Y:S01]  /*5d10*/  ISETP.GE.U32.AND P3, PT, R49, 0x7fffff7f, PT ;  /* 0x7fffff7f3100780c */ /* 0x000fe20003f66070 */
[----:B------:R-:W-:Y:S01]  /*5d20*/  IMAD R49, R152, 0x41, RZ ;  /* 0x0000004198317824 */ /* 0x000fe200078e02ff */
[----:B------:R-:W-:Y:S02]  /*5d30*/  MOV R3, UR8 ;  /* 0x0000000800037c02 */ /* 0x000fe40008000f00 */
[----:B------:R-:W-:-:S02]  /*5d40*/  LEA.HI.X.SX32 R45, R45, R11, 0x2, P6 ;  /* 0x0000000b2d2d7211 */ /* 0x000fc400030f16ff */
[-C--:B------:R-:W-:Y:S01]  /*5d50*/  IADD3 R48, P6, R48, R10.reuse, RZ ;  /* 0x0000000a30307210 */ /* 0x080fe20007fde0ff */
[----:B------:R2:W-:Y:S01]  /*5d60*/  STL [R1+0x3c8], R3 ;  /* 0x0003c80301007387 */ /* 0x0005e20000100800 */
[-C--:B------:R-:W-:Y:S02]  /*5d70*/  LEA.HI.X.SX32 R47, R47, R11.reuse, 0x2, P2 ;  /* 0x0000000b2f2f7211 */ /* 0x080fe400010f16ff */
[-C--:B------:R-:W-:Y:S01]  /*5d80*/  IADD3 R50, P2, R50, R10.reuse, RZ ;  /* 0x0000000a32327210 */ /* 0x080fe20007f5e0ff */
[----:B------:R-:W-:Y:S01]  /*5d90*/  STL.64 [R1+0x60], R138 ;  /* 0x0000608a01007387 */ /* 0x000fe20000100a00 */
[-C--:B------:R-:W-:Y:S02]  /*5da0*/  LEA.HI.X.SX32 R49, R49, R11.reuse, 0x2, P6 ;  /* 0x0000000b31317211 */ /* 0x080fe400030f16ff */
[-C--:B------:R-:W-:Y:S01]  /*5db0*/  IADD3 R52, P6, R52, R10.reuse, RZ ;  /* 0x0000000a34347210 */ /* 0x080fe20007fde0ff */
[----:B------:R-:W-:Y:S01]  /*5dc0*/  STL.64 [R1+0x58], R136 ;  /* 0x0000588801007387 */ /* 0x000fe20000100a00 */
[-C--:B------:R-:W-:Y:S01]  /*5dd0*/  LEA.HI.X.SX32 R51, R51, R11.reuse, 0x2, P2 ;  /* 0x0000000b33337211 */ /* 0x080fe200010f16ff */
[----:B--2---:R-:W-:Y:S01]  /*5de0*/  IMAD R3, R152, 0x43, RZ ;  /* 0x0000004398037824 */ /* 0x004fe200078e02ff */
[-C--:B------:R-:W-:Y:S01]  /*5df0*/  IADD3 R54, P2, R54, R10.reuse, RZ ;  /* 0x0000000a36367210 */ /* 0x080fe20007f5e0ff */
[----:B------:R2:W-:Y:S03]  /*5e00*/  STL.64 [R1+0x68], R140 ;  /* 0x0000688c01007387 */ /* 0x0005e60000100a00 */
[-C--:B------:R-:W-:Y:S01]  /*5e10*/  LEA.HI.X.SX32 R53, R3, R11.reuse, 0x2, P6 ;  /* 0x0000000b03357211 */ /* 0x080fe200030f16ff */
[----:B------:R-:W-:Y:S01]  /*5e20*/  IMAD R3, R152, 0x69, RZ ;  /* 0x0000006998037824 */ /* 0x000fe200078e02ff */
[----:B------:R-:W-:Y:S01]  /*5e30*/  IADD3 R56, P6, R56, R10, RZ ;  /* 0x0000000a38387210 */ /* 0x000fe20007fde0ff */
[----:B------:R-:W-:Y:S01]  /*5e40*/  STL.64 [R1+0x50], R132 ;  /* 0x0000508401007387 */ /* 0x000fe20000100a00 */
[----:B------:R-:W-:-:S02]  /*5e50*/  LEA.HI.X.SX32 R55, R96, R11, 0x2, P2 ;  /* 0x0000000b60377211 */ /* 0x000fc400010f16ff */
[-C--:B------:R-:W-:Y:S01]  /*5e60*/  IADD3 R58, P2, R58, R10.reuse, RZ ;  /* 0x0000000a3a3a7210 */ /* 0x080fe20007f5e0ff */
[----:B------:R-:W-:Y:S01]  /*5e70*/  STL.64 [R1+0x48], R130 ;  /* 0x0000488201007387 */ /* 0x000fe20000100a00 */
[-C--:B------:R-:W-:Y:S02]  /*5e80*/  LEA.HI.X.SX32 R57, R57, R11.reuse, 0x2, P6 ;  /* 0x0000000b39397211 */ /* 0x080fe400030f16ff */
[-C--:B------:R-:W-:Y:S01]  /*5e90*/  IADD3 R60, P6, R60, R10.reuse, RZ ;  /* 0x0000000a3c3c7210 */ /* 0x080fe20007fde0ff */
[----:B------:R-:W-:Y:S01]  /*5ea0*/  STL.64 [R1+0x40], R128 ;  /* 0x0000408001007387 */ /* 0x000fe20000100a00 */
[-C--:B------:R-:W-:Y:S02]  /*5eb0*/  LEA.HI.X.SX32 R59, R59, R11.reuse, 0x2, P2 ;  /* 0x0000000b3b3b7211 */ /* 0x080fe400010f16ff */
[-C--:B------:R-:W-:Y:S01]  /*5ec0*/  IADD3 R62, P2, R62, R10.reuse, RZ ;  /* 0x0000000a3e3e7210 */ /* 0x080fe20007f5e0ff */
[----:B------:R-:W-:Y:S01]  /*5ed0*/  STL.64 [R1+0x38], R124 ;  /* 0x0000387c01007387 */ /* 0x000fe20000100a00 */
        /* <DEDUP_REMOVED lines=22> */
[----:B------:R-:W-:Y:S01]  /*6040*/  STL.64 [R1], R106 ;  /* 0x0000006a01007387 */ /* 0x000fe20000100a00 */
[-C--:B------:R-:W-:Y:S02]  /*6050*/  LEA.HI.X.SX32 R75, R75, R11.reuse, 0x2, P2 ;  /* 0x0000000b4b4b7211 */ /* 0x080fe400010f16ff */
[----:B------:R-:W-:Y:S01]  /*6060*/  IADD3 R78, P2, R78, R10, RZ ;  /* 0x0000000a4e4e7210 */ /* 0x000fe20007f5e0ff */
[----:B------:R3:W-:Y:S01]  /*6070*/  STL.64 [R1+0x760], R14 ;  /* 0x0007600e01007387 */ /* 0x0007e20000100a00 */
[----:B------:R-:W-:-:S02]  /*6080*/  LEA.HI.X.SX32 R77, R77, R11, 0x2, P6 ;  /* 0x0000000b4d4d7211 */ /* 0x000fc400030f16ff */
[-C--:B------:R-:W-:Y:S01]  /*6090*/  IADD3 R80, P6, R80, R10.reuse, RZ ;  /* 0x0000000a50507210 */ /* 0x080fe20007fde0ff */
[----:B------:R-:W-:Y:S01]  /*60a0*/  STL.64 [R1+0x768], R16 ;  /* 0x0007681001007387 */ /* 0x000fe20000100a00 */
[-C--:B------:R-:W-:Y:S02]  /*60b0*/  LEA.HI.X.SX32 R79, R7, R11.reuse, 0x2, P2 ;  /* 0x0000000b074f7211 */ /* 0x080fe400010f16ff */
[-C--:B------:R-:W-:Y:S01]  /*60c0*/  IADD3 R82, P2, R82, R10.reuse, RZ ;  /* 0x0000000a52527210 */ /* 0x080fe20007f5e0ff */
[----:B------:R4:W-:Y:S01]  /*60d0*/  STL.64 [R1+0x770], R18 ;  /* 0x0007701201007387 */ /* 0x0009e20000100a00 */
[-C--:B------:R-:W-:Y:S02]  /*60e0*/  LEA.HI.X.SX32 R81, R102, R11.reuse, 0x2, P6 ;  /* 0x0000000b66517211 */ /* 0x080fe400030f16ff */
[-C--:B------:R-:W-:Y:S01]  /*60f0*/  IADD3 R84, P6, R84, R10.reuse, RZ ;  /* 0x0000000a54547210 */ /* 0x080fe20007fde0ff */
[----:B------:R-:W-:Y:S01]  /*6100*/  STL.64 [R1+0x778], R20 ;  /* 0x0007781401007387 */ /* 0x000fe20000100a00 */
[-C--:B------:R-:W-:Y:S01]  /*6110*/  LEA.HI.X.SX32 R83, R4, R11.reuse, 0x2, P2 ;  /* 0x0000000b04537211 */ /* 0x080fe200010f16ff */
[----:B------:R-:W-:Y:S01]  /*6120*/  VIADD R4, R240, 0xffffffdd ;  /* 0xffffffddf0047836 */ /* 0x000fe20000000000 */
[----:B------:R-:W-:Y:S01]  /*6130*/  IADD3 R86, P2, R86, R10, RZ ;  /* 0x0000000a56567210 */ /* 0x000fe20007f5e0ff */
[----:B------:R1:W-:Y:S01]  /*6140*/  STL.64 [R1+0x750], R22 ;  /* 0x0007501601007387 */ /* 0x0003e20000100a00 */
[----:B------:R-:W-:-:S02]  /*6150*/  LEA.HI.X.SX32 R85, R6, R11, 0x2, P6 ;  /* 0x0000000b06557211 */ /* 0x000fc400030f16ff */
[-C--:B------:R-:W-:Y:S01]  /*6160*/  IADD3 R88, P6, R88, R10.reuse, RZ ;  /* 0x0000000a58587210 */ /* 0x080fe20007fde0ff */
[----:B------:R-:W4:Y:S01]  /*6170*/  LDC R6, c[0x0][0x230] ;  /* 0x00008c00ff067b82 */ /* 0x000f220000000800 */
[-C--:B------:R-:W-:Y:S02]  /*6180*/  LEA.HI.X.SX32 R87, R5, R11.reuse, 0x2, P2 ;  /* 0x0000000b05577211 */ /* 0x080fe400010f16ff */
[----:B------:R-:W-:Y:S02]  /*6190*/  IADD3 R90, P2, R90, R10, RZ ;  /* 0x0000000a5a5a7210 */ /* 0x000fe40007f5e0ff */
[----:B------:R-:W-:Y:S02]  /*61a0*/  LOP3.LUT R5, R89, 0x70, RZ, 0xc0, !PT ;  /* 0x0000007059057812 */ /* 0x000fe400078ec0ff */
[----:B------:R-:W-:Y:S02]  /*61b0*/  LEA.HI.X.SX32 R89, R104, R11, 0x2, P6 ;  /* 0x0000000b68597211 */ /* 0x000fe400030f16ff */
[----:B------:R-:W-:-:S02]  /*61c0*/  IADD3 R7, R240, -0x22, RZ ;  /* 0xffffffdef0077810 */ /* 0x000fc40007ffe0ff */
[-C--:B------:R-:W-:Y:S01]  /*61d0*/  IADD3 R92, P6, R92, R10.reuse, RZ ;  /* 0x0000000a5c5c7210 */ /* 0x080fe20007fde0ff */
[----:B------:R1:W-:Y:S01]  /*61e0*/  STL.64 [R1+0x740], R88 ;  /* 0x0007405801007387 */ /* 0x0003e20000100a00 */
[-C--:B------:R-:W-:Y:S01]  /*61f0*/  LEA.HI.X.SX32 R91, R3, R11.reuse, 0x2, P2 ;  /* 0x0000000b035b7211 */ /* 0x080fe200010f16ff */
[----:B------:R-:W-:Y:S01]  /*6200*/  IMAD R3, R0, 0x80, R5 ;  /* 0x0000008000037824 */ /* 0x000fe200078e0205 */
[----:B------:R-:W-:Y:S01]  /*6210*/  IADD3 R94, P2, R94, R10, RZ ;  /* 0x0000000a5e5e7210 */ /* 0x000fe20007f5e0ff */
[----:B------:R-:W-:Y:S01]  /*6220*/  VIADD R5, R240, 0xffffffdc ;  /* 0xffffffdcf0057836 */ /* 0x000fe20000000000 */
[-C--:B------:R-:W-:Y:S01]  /*6230*/  LEA.HI.X.SX32 R93, R9, R11.reuse, 0x2, P6 ;  /* 0x0000000b095d7211 */ /* 0x080fe200030f16ff */
[----:B------:R-:W-:Y:S01]  /*6240*/  VIADD R242, R3, UR8 ;  /* 0x0000000803f27c36 */ /* 0x000fe20008000000 */
[----:B------:R-:W-:Y:S01]  /*6250*/  ISETP.GE.U32.AND P6, PT, R7, 0x7fffff5f, PT ;  /* 0x7fffff5f0700780c */ /* 0x000fe20003fc6070 */
[----:B------:R-:W1:Y:S01]  /*6260*/  LDC R9, c[0x0][0x230] ;  /* 0x00008c00ff097b82 */ /* 0x000e620000000800 */
[----:B------:R-:W-:Y:S01]  /*6270*/  LEA.HI.X.SX32 R95, R8, R11, 0x2, P2 ;  /* 0x0000000b085f7211 */ /* 0x000fe200010f16ff */
[----:B------:R-:W-:Y:S01]  /*6280*/  STL.64 [R1+0x748], R90 ;  /* 0x0007485a01007387 */ /* 0x000fe20000100a00 */
[----:B------:R-:W-:-:S02]  /*6290*/  ISETP.GE.U32.AND P2, PT, R4, 0x7fffff5e, PT ;  /* 0x7fffff5e0400780c */ /* 0x000fc40003f46070 */
[C---:B------:R-:W-:Y:S01]  /*62a0*/  IADD3 R4, R240.reuse, -0x41, RZ ;  /* 0xffffffbff0047810 */ /* 0x040fe20007ffe0ff */
[----:B------:R-:W-:Y:S01]  /*62b0*/  @!PT LDS RZ, [RZ] ;  /* 0x00000000fffff984 */ /* 0x000fe20000000800 */
[----:B------:R-:W-:Y:S01]  /*62c0*/  @!PT LDS RZ, [RZ] ;  /* 0x00000000fffff984 */ /* 0x000fe20000000800 */
[----:B------:R-:W-:Y:S01]  /*62d0*/  @!PT LDS RZ, [RZ] ;  /* 0x00000000fffff984 */ /* 0x000fe20000000800 */
[----:B------:R-:W-:Y:S01]  /*62e0*/  LDGSTS.E [R242], desc[UR60][R10.64], !P5 ;  /* 0x000000000af27fae */ /* 0x000fe2000e92187c */
[----:B------:R-:W-:Y:S01]  /*62f0*/  ISETP.GE.U32.AND P5, PT, R5, 0x7fffff5d, PT ;  /* 0x7fffff5d0500780c */ /* 0x000fe20003fa6070 */
[----:B------:R-:W3:Y:S01]  /*6300*/  LDC R7, c[0x0][0x230] ;  /* 0x00008c00ff077b82 */ /* 0x000ee20000000800 */
[----:B------:R-:W-:Y:S01]  /*6310*/  VIADD R5, R240, 0xffffffbe ;  /* 0xffffffbef0057836 */ /* 0x000fe20000000000 */
[----:B------:R2:W-:Y:S01]  /*6320*/  LDGSTS.E [R242+0x4], desc[UR60][R140.64], !P3 ;  /* 0x000040008cf27fae */ /* 0x0005e2000d92187c */
[----:B------:R-:W-:Y:S01]  /*6330*/  ISETP.GE.U32.AND P3, PT, R4, 0x7fffff40, PT ;  /* 0x7fffff400400780c */ /* 0x000fe20003f66070 */
[C---:B------:R-:W-:Y:S01]  /*6340*/  VIADD R4, R240.reuse, 0xffffffbd ;  /* 0xffffffbdf0047836 */ /* 0x040fe20000000000 */
[----:B------:R-:W-:Y:S01]  /*6350*/  LOP3.LUT R241, R3, 0x10, RZ, 0x3c, !PT ;  /* 0x0000001003f17812 */ /* 0x000fe200078e3cff */
[----:B------:R4:W-:Y:S01]  /*6360*/  LDGSTS.E [R242+0x8], desc[UR60][R138.64], !P1 ;  /* 0x000080008af27fae */ /* 0x0009e2000c92187c */
[----:B------:R-:W-:Y:S01]  /*6370*/  ISETP.GE.U32.AND P1, PT, R5, 0x7fffff3f, PT ;  /* 0x7fffff3f0500780c */ /* 0x000fe20003f26070 */
[----:B------:R-:W1:Y:S01]  /*6380*/  LDC R8, c[0x0][0x230] ;  /* 0x00008c00ff087b82 */ /* 0x000e620000000800 */
[----:B------:R-:W-:Y:S01]  /*6390*/  VIADD R5, R240, 0xfffffffb ;  /* 0xfffffffbf0057836 */ /* 0x000fe20000000000 */
[----:B------:R-:W-:Y:S01]  /*63a0*/  LDGSTS.E [R242+0xc], desc[UR60][R136.64], !P4 ;  /* 0x0000c00088f27fae */ /* 0x000fe2000e12187c */
[----:B------:R-:W-:Y:S01]  /*63b0*/  ISETP.GE.U32.AND P4, PT, R4, 0x7fffff3e, PT ;  /* 0x7fffff3e0400780c */ /* 0x000fe20003f86070 */
[----:B------:R-:W-:Y:S01]  /*63c0*/  VIADD R4, R240, 0xffffffbc ;  /* 0xffffffbcf0047836 */ /* 0x000fe20000000000 */
[----:B------:R-:W-:Y:S01]  /*63d0*/  IADD3 R241, R241, UR8, RZ ;  /* 0x00000008f1f17c10 */ /* 0x000fe2000fffe0ff */
[----:B------:R3:W-:Y:S01]  /*63e0*/  LDGSTS.E [R242+0x4000], desc[UR60][R14.64], !P0 ;  /* 0x040000000ef27fae */ /* 0x0007e2000c12187c */
[----:B--2---:R-:W-:-:S02]  /*63f0*/  IMAD R140, R152, 0xdc, RZ ;  /* 0x000000dc988c7824 */ /* 0x004fc400078e02ff */
[----:B------:R-:W-:Y:S01]  /*6400*/  ISETP.GE.U32.AND P0, PT, R4, 0x7fffff3d, PT ;  /* 0x7fffff3d0400780c */ /* 0x000fe20003f06070 */
[----:B------:R-:W-:Y:S01]  /*6410*/  LDGSTS.E [R242+0x4004], desc[UR60][R16.64], !P6 ;  /* 0x0400400010f27fae */ /* 0x000fe2000f12187c */
[----:B------:R-:W-:Y:S01]  /*6420*/  ISETP.GE.U32.AND P6, PT, R5, 0x7fffff7c, PT ;  /* 0x7fffff7c0500780c */ /* 0x000fe20003fc6070 */
[C---:B------:R-:W-:Y:S01]  /*6430*/  VIADD R4, R240.reuse, 0xfffffff9 ;  /* 0xfffffff9f0047836 */ /* 0x040fe20000000000 */
[----:B------:R-:W-:Y:S01]  /*6440*/  IADD3 R5, R240, -0x6, RZ ;  /* 0xfffffffaf0057810 */ /* 0x000fe20007ffe0ff */
[----:B------:R2:W-:Y:S01]  /*6450*/  LDGSTS.E [R242+0x4008], desc[UR60][R18.64], !P2 ;  /* 0x0400800012f27fae */ /* 0x0005e2000d12187c */
[----:B----4-:R-:W-:Y:S02]  /*6460*/  IMAD R138, R152, 0xd8, RZ ;  /* 0x000000d8988a7824 */ /* 0x010fe400078e02ff */
[----:B------:R-:W-:Y:S01]  /*6470*/  ISETP.GE.U32.AND P2, PT, R5, 0x7fffff7b, PT ;  /* 0x7fffff7b0500780c */ /* 0x000fe20003f46070 */
[----:B------:R-:W-:Y:S01]  /*6480*/  LDGSTS.E [R242+0x400c], desc[UR60][R20.64], !P5 ;  /* 0x0400c00014f27fae */ /* 0x000fe2000e92187c */
[----:B------:R-:W-:Y:S01]  /*6490*/  ISETP.GE.U32.AND P5, PT, R4, 0x7fffff7a, PT ;  /* 0x7fffff7a0400780c */ /* 0x000fe20003fa6070 */
[----:B---3--:R-:W-:Y:S01]  /*64a0*/  VIADD R5, R7, 0xffffff9f ;  /* 0xffffff9f07057836 */ /* 0x008fe20000000000 */
[----:B------:R-:W3:Y:S01]  /*64b0*/  LDC R14, c[0x0][0x230] ;  /* 0x00008c00ff0e7b82 */ /* 0x000ee20000000800 */
[----:B-1----:R-:W-:Y:S01]  /*64c0*/  VIADD R4, R9, 0xffffff9e ;  /* 0xffffff9e09047836 */ /* 0x002fe20000000000 */
[----:B------:R-:W-:Y:S01]  /*64d0*/  LDGSTS.E [R242+0x8000], desc[UR60][R46.64], !P3 ;  /* 0x080000002ef27fae */ /* 0x000fe2000d92187c */
[----:B------:R-:W-:Y:S01]  /*64e0*/  IMAD R136, R152, 0xd4, RZ ;  /* 0x000000d498887824 */ /* 0x000fe200078e02ff */
[----:B------:R-:W-:Y:S01]  /*64f0*/  ISETP.GE.U32.AND P3, PT, R5, 0x7fffff20, PT ;  /* 0x7fffff200500780c */ /* 0x000fe20003f66070 */
[----:B------:R-:W-:Y:S01]  /*6500*/  VIADD R5, R6, 0xffffff9d ;  /* 0xffffff9d06057836 */ /* 0x000fe20000000000 */
[----:B------:R-:W-:Y:S01]  /*6510*/  LDGSTS.E [R242+0x8004], desc[UR60][R48.64], !P1 ;  /* 0x0800400030f27fae */ /* 0x000fe2000c92187c */
[----:B------:R-:W-:Y:S01]  /*6520*/  ISETP.GE.U32.AND P1, PT, R4, 0x7fffff1f, PT ;  /* 0x7fffff1f0400780c */ /* 0x000fe20003f26070 */
[----:B------:R-:W1:Y:S01]  /*6530*/  LDC R7, c[0x0][0x230] ;  /* 0x00008c00ff077b82 */ /* 0x000e620000000800 */
[----:B------:R-:W-:Y:S01]  /*6540*/  IADD3 R4, R8, -0x64, RZ ;  /* 0xffffff9c08047810 */ /* 0x000fe20007ffe0ff */
[----:B------:R-:W-:Y:S01]  /*6550*/  LDGSTS.E [R242+0x8008], desc[UR60][R50.64], !P4 ;  /* 0x0800800032f27fae */ /* 0x000fe2000e12187c */
[----:B------:R-:W-:Y:S01]  /*6560*/  ISETP.GE.U32.AND P4, PT, R5, 0x7fffff1e, PT ;  /* 0x7fffff1e0500780c */ /* 0x000fe20003f86070 */
[----:B------:R-:W-:-:S02]  /*6570*/  VIADD R5, R240, 0xfffffff8 ;  /* 0xfffffff8f0057836 */ /* 0x000fc40000000000 */
[----:B------:R-:W-:Y:S01]  /*6580*/  LDGSTS.E [R242+0x800c], desc[UR60][R52.64], !P0 ;  /* 0x0800c00034f27fae */ /* 0x000fe2000c12187c */
[----:B------:R-:W-:Y:S01]  /*6590*/  ISETP.GE.U32.AND P0, PT, R4, 0x7fffff1d, PT ;  /* 0x7fffff1d0400780c */ /* 0x000fe20003f06070 */
[C---:B------:R-:W-:Y:S01]  /*65a0*/  VIADD R4, R240.reuse, 0xffffffdb ;  /* 0xffffffdbf0047836 */ /* 0x040fe20000000000 */
[----:B------:R-:W4:Y:S01]  /*65b0*/  LDC R9, c[0x0][0x230] ;  /* 0x00008c00ff097b82 */ /* 0x000f220000000800 */
[----:B------:R-:W-:Y:S01]  /*65c0*/  LDGSTS.E [R242+0xc000], desc[UR60][R72.64], !P3 ;  /* 0x0c00000048f27fae */ /* 0x000fe2000d92187c */
[----:B------:R-:W-:Y:S01]  /*65d0*/  ISETP.GE.U32.AND P3, PT, R5, 0x7fffff79, PT ;  /* 0x7fffff790500780c */ /* 0x000fe20003f66070 */
[----:B------:R-:W-:Y:S02]  /*65e0*/  VIADD R5, R240, 0xffffffd8 ;  /* 0xffffffd8f0057836 */ /* 0x000fe40000000000 */
[----:B------:R-:W-:Y:S01]  /*65f0*/  LDGSTS.E [R242+0xc004], desc[UR60][R74.64], !P1 ;  /* 0x0c0040004af27fae */ /* 0x000fe2000c92187c */
[----:B------:R-:W-:Y:S01]  /*6600*/  ISETP.GE.U32.AND P1, PT, R4, 0x7fffff5c, PT ;  /* 0x7fffff5c0400780c */ /* 0x000fe20003f26070 */
[----:B------:R-:W-:Y:S01]  /*6610*/  VIADD R4, R240, 0xffffffda ;  /* 0xffffffdaf0047836 */ /* 0x000fe20000000000 */
[----:B------:R-:W3:Y:S01]  /*6620*/  LDC R6, c[0x0][0x230] ;  /* 0x00008c00ff067b82 */ /* 0x000ee20000000800 */
[----:B------:R-:W-:Y:S01]  /*6630*/  LDGSTS.E [R242+0xc008], desc[UR60][R76.64], !P4 ;  /* 0x0c0080004cf27fae */ /* 0x000fe2000e12187c */
[----:B------:R-:W-:-:S02]  /*6640*/  IMAD R139, R152, 0x36, RZ ;  /* 0x00000036988b7824 */ /* 0x000fc400078e02ff */
[----:B------:R-:W-:Y:S01]  /*6650*/  ISETP.GE.U32.AND P4, PT, R4, 0x7fffff5b, PT ;  /* 0x7fffff5b0400780c */ /* 0x000fe20003f86070 */
[----:B------:R-:W-:Y:S01]  /*6660*/  VIADD R4, R240, 0xffffffd9 ;  /* 0xffffffd9f0047836 */ /* 0x000fe20000000000 */
[----:B------:R-:W-:Y:S01]  /*6670*/  LDGSTS.E [R242+0xc00c], desc[UR60][R78.64], !P0 ;  /* 0x0c00c0004ef27fae */ /* 0x000fe2000c12187c */
[C---:B------:R-:W-:Y:S01]  /*6680*/  IMAD R137, R152.reuse, 0x35, RZ ;  /* 0x0000003598897824 */ /* 0x040fe200078e02ff */
[----:B------:R-:W3:Y:S01]  /*6690*/  LDC R8, c[0x0][0x230] ;  /* 0x00008c00ff087b82 */ /* 0x000ee20000000800 */
[----:B------:R-:W-:Y:S01]  /*66a0*/  IMAD R141, R152, 0x37, RZ ;  /* 0x00000037988d7824 */ /* 0x000fe200078e02ff */
[----:B------:R-:W-:Y:S01]  /*66b0*/  ISETP.GE.U32.AND P0, PT, R4, 0x7fffff5a, PT ;  /* 0x7fffff5a0400780c */ /* 0x000fe20003f06070 */
[C---:B------:R-:W-:Y:S01]  /*66c0*/  VIADD R4, R240.reuse, 0xffffffbb ;  /* 0xffffffbbf0047836 */ /* 0x040fe20000000000 */
[----:B------:R1:W-:Y:S01]  /*66d0*/  LDGSTS.E [R241], desc[UR60][R132.64], !P6 ;  /* 0x0000000084f17fae */ /* 0x0003e2000f12187c */
[----:B------:R-:W-:Y:S01]  /*66e0*/  ISETP.GE.U32.AND P6, PT, R5, 0x7fffff59, PT ;  /* 0x7fffff590500780c */ /* 0x000fe20003fc6070 */
[----:B------:R-:W-:-:S02]  /*66f0*/  VIADD R5, R240, 0xffffffba ;  /* 0xffffffbaf0057836 */ /* 0x000fc40000000000 */
[----:B------:R1:W-:Y:S01]  /*6700*/  LDGSTS.E [R241+0x4], desc[UR60][R130.64], !P2 ;  /* 0x0000400082f17fae */ /* 0x0003e2000d12187c */
[----:B------:R-:W-:Y:S01]  /*6710*/  ISETP.GE.U32.AND P2, PT, R4, 0x7fffff3c, PT ;  /* 0x7fffff3c0400780c */ /* 0x000fe20003f46070 */
[----:B------:R-:W-:Y:S02]  /*6720*/  VIADD R4, R240, 0xffffffb9 ;  /* 0xffffffb9f0047836 */ /* 0x000fe40000000000 */
[----:B------:R-:W-:Y:S01]  /*6730*/  STL.64 [R1+0x758], R92 ;  /* 0x0007585c01007387 */ /* 0x000fe20000100a00 */
[----:B--2---:R-:W-:Y:S01]  /*6740*/  LOP3.LUT R19, R2, 0x30, RZ, 0x3c, !PT ;  /* 0x0000003002137812 */ /* 0x004fe200078e3cff */
[----:B------:R-:W2:Y:S02]  /*6750*/  LDC R18, c[0x0][0x230] ;  /* 0x00008c00ff127b82 */ /* 0x000ea40000000800 */
[----:B------:R-:W-:Y:S01]  /*6760*/  LDGSTS.E [R241+0x8], desc[UR60][R128.64], !P5 ;  /* 0x0000800080f17fae */ /* 0x000fe2000e92187c */
[----:B------:R-:W-:Y:S01]  /*6770*/  ISETP.GE.U32.AND P5, PT, R5, 0x7fffff3b, PT ;  /* 0x7fffff3b0500780c */ /* 0x000fe20003fa6070 */
[----:B------:R-:W-:-:S02]  /*6780*/  VIADD R5, R240, 0xfffffff7 ;  /* 0xfffffff7f0057836 */ /* 0x000fc40000000000 */
[----:B------:R4:W-:Y:S01]  /*6790*/  LDGSTS.E [R241+0xc], desc[UR60][R124.64], !P3 ;  /* 0x0000c0007cf17fae */ /* 0x0009e2000d92187c */
[----:B------:R-:W-:Y:S01]  /*67a0*/  ISETP.GE.U32.AND P3, PT, R4, 0x7fffff3a, PT ;  /* 0x7fffff3a0400780c */ /* 0x000fe20003f66070 */
[----:B-1----:R-:W-:Y:S01]  /*67b0*/  IMAD R132, R152, 0xcc, RZ ;  /* 0x000000cc98847824 */ /* 0x002fe200078e02ff */
[----:B------:R-:W-:Y:S01]  /*67c0*/  IADD3 R4, R240, -0x48, RZ ;  /* 0xffffffb8f0047810 */ /* 0x000fe20007ffe0ff */
[----:B------:R1:W-:Y:S01]  /*67d0*/  LDGSTS.E [R241+0x4000], desc[UR60][R22.64], !P1 ;  /* 0x0400000016f17fae */ /* 0x0003e2000c92187c */
[----:B------:R-:W-:Y:S02]  /*67e0*/  IMAD R130, R152, 0xc8, RZ ;  /* 0x000000c898827824 */ /* 0x000fe400078e02ff */
[----:B------:R-:W-:Y:S01]  /*67f0*/  ISETP.GE.U32.AND P1, PT, R4, 0x7fffff39, PT ;  /* 0x7fffff390400780c */ /* 0x000fe20003f26070 */
[----:B------:R-:W-:Y:S01]  /*6800*/  LDGSTS.E [R241+0x4004], desc[UR60][R24.64], !P4 ;  /* 0x0400400018f17fae */ /* 0x000fe2000e12187c */
[----:B------:R-:W-:Y:S01]  /*6810*/  ISETP.GE.U32.AND P4, PT, R5, 0x7fffff78, PT ;  /* 0x7fffff780500780c */ /* 0x000fe20003f86070 */
[----:B------:R-:W-:-:S02]  /*6820*/  VIADD R5, R240, 0xfffffff6 ;  /* 0xfffffff6f0057836 */ /* 0x000fc40000000000 */
[----:B------:R-:W-:Y:S01]  /*6830*/  VIADD R4, R240, 0xfffffff5 ;  /* 0xfffffff5f0047836 */ /* 0x000fe20000000000 */
[----:B------:R-:W-:Y:S01]  /*6840*/  LDGSTS.E [R241+0x4008], desc[UR60][R26.64], !P0 ;  /* 0x040080001af17fae */ /* 0x000fe2000c12187c */
[----:B----4-:R-:W-:Y:S01]  /*6850*/  IMAD R125, R152, 0x1f, RZ ;  /* 0x0000001f987d7824 */ /* 0x010fe200078e02ff */
[----:B------:R-:W-:Y:S01]  /*6860*/  ISETP.GE.U32.AND P0, PT, R5, 0x7fffff77, PT ;  /* 0x7fffff770500780c */ /* 0x000fe20003f06070 */
[----:B------:R-:W-:Y:S01]  /*6870*/  VIADD R5, R7, 0xffffff9b ;  /* 0xffffff9b07057836 */ /* 0x000fe20000000000 */
[----:B------:R-:W-:Y:S01]  /*6880*/  LDGSTS.E [R241+0x400c], desc[UR60][R28.64], !P6 ;  /* 0x0400c0001cf17fae */ /* 0x000fe2000f12187c */
[----:B------:R-:W-:Y:S01]  /*6890*/  ISETP.GE.U32.AND P6, PT, R4, 0x7fffff76, PT ;  /* 0x7fffff760400780c */ /* 0x000fe20003fc6070 */
[----:B------:R-:W4:Y:S01]  /*68a0*/  LDC R7, c[0x0][0x230] ;  /* 0x00008c00ff077b82 */ /* 0x000f220000000800 */
[----:B------:R-:W-:Y:S01]  /*68b0*/  IADD3 R4, R9, -0x66, RZ ;  /* 0xffffff9a09047810 */ /* 0x000fe20007ffe0ff */
[----:B------:R-:W-:Y:S01]  /*68c0*/  LDGSTS.E [R241+0x8000], desc[UR60][R54.64], !P2 ;  /* 0x0800000036f17fae */ /* 0x000fe2000d12187c */
[----:B------:R-:W-:Y:S01]  /*68d0*/  ISETP.GE.U32.AND P2, PT, R5, 0x7fffff1c, PT ;  /* 0x7fffff1c0500780c */ /* 0x000fe20003f46070 */
[----:B---3--:R-:W-:Y:S01]  /*68e0*/  VIADD R5, R6, 0xffffff99 ;  /* 0xffffff9906057836 */ /* 0x008fe20000000000 */
[----:B------:R-:W-:Y:S01]  /*68f0*/  LOP3.LUT R9, R3, 0x20, RZ, 0x3c, !PT ;  /* 0x0000002003097812 */ /* 0x000fe200078e3cff */
[----:B------:R-:W-:Y:S01]  /*6900*/  LDGSTS.E [R241+0x8004], desc[UR60][R56.64], !P5 ;  /* 0x0800400038f17fae */ /* 0x000fe2000e92187c */
[----:B------:R-:W-:Y:S01]  /*6910*/  ISETP.GE.U32.AND P5, PT, R4, 0x7fffff1b, PT ;  /* 0x7fffff1b0400780c */ /* 0x000fe20003fa6070 */
[----:B------:R-:W-:Y:S01]  /*6920*/  VIADD R4, R8, 0xffffff98 ;  /* 0xffffff9808047836 */ /* 0x000fe20000000000 */
[----:B------:R-:W3:Y:S01]  /*6930*/  LDC R6, c[0x0][0x230] ;  /* 0x00008c00ff067b82 */ /* 0x000ee20000000800 */
[----:B------:R-:W-:Y:S01]  /*6940*/  LDGSTS.E [R241+0x8008], desc[UR60][R58.64], !P3 ;  /* 0x080080003af17fae */ /* 0x000fe2000d92187c */
[----:B------:R-:W-:Y:S01]  /*6950*/  ISETP.GE.U32.AND P3, PT, R5, 0x7fffff1a, PT ;  /* 0x7fffff1a0500780c */ /* 0x000fe20003f66070 */
[----:B------:R-:W-:-:S02]  /*6960*/  VIADD R5, R240, 0xfffffff4 ;  /* 0xfffffff4f0057836 */ /* 0x000fc40000000000 */
[----:B------:R-:W-:Y:S01]  /*6970*/  LDGSTS.E [R241+0x800c], desc[UR60][R60.64], !P1 ;  /* 0x0800c0003cf17fae */ /* 0x000fe2000c92187c */
[----:B------:R-:W-:Y:S01]  /*6980*/  ISETP.GE.U32.AND P1, PT, R4, 0x7fffff19, PT ;  /* 0x7fffff190400780c */ /* 0x000fe20003f26070 */
[----:B------:R-:W-:Y:S01]  /*6990*/  VIADD R4, R240, 0xffffffd7 ;  /* 0xffffffd7f0047836 */ /* 0x000fe20000000000 */
[----:B------:R-:W2:Y:S01]  /*69a0*/  LDC R8, c[0x0][0x230] ;  /* 0x00008c00ff087b82 */ /* 0x000ea20000000800 */
[----:B------:R-:W-:Y:S01]  /*69b0*/  LDGSTS.E [R241+0xc000], desc[UR60][R80.64], !P2 ;  /* 0x0c00000050f17fae */ /* 0x000fe2000d12187c */
[----:B------:R-:W-:Y:S01]  /*69c0*/  ISETP.GE.U32.AND P2, PT, R5, 0x7fffff75, PT ;  /* 0x7fffff750500780c */ /* 0x000fe20003f46070 */
[----:B------:R-:W-:Y:S02]  /*69d0*/  VIADD R9, R9, UR8 ;  /* 0x0000000809097c36 */ /* 0x000fe40008000000 */
[----:B------:R-:W-:Y:S01]  /*69e0*/  LDGSTS.E [R241+0xc004], desc[UR60][R82.64], !P5 ;  /* 0x0c00400052f17fae */ /* 0x000fe2000e92187c */
[----:B------:R-:W-:Y:S01]  /*69f0*/  ISETP.GE.U32.AND P5, PT, R4, 0x7fffff58, PT ;  /* 0x7fffff580400780c */ /* 0x000fe20003fa6070 */
[C---:B------:R-:W-:Y:S01]  /*6a00*/  VIADD R5, R240.reuse, 0xffffffd4 ;  /* 0xffffffd4f0057836 */ /* 0x040fe20000000000 */
[----:B------:R-:W-:Y:S01]  /*6a10*/  IADD3 R4, R240, -0x2a, RZ ;  /* 0xffffffd6f0047810 */ /* 0x000fe20007ffe0ff */
[----:B------:R-:W-:Y:S01]  /*6a20*/  LDGSTS.E [R241+0xc008], desc[UR60][R84.64], !P3 ;  /* 0x0c00800054f17fae */ /* 0x000fe2000d92187c */
[----:B------:R-:W-:Y:S01]  /*6a30*/  IMAD R128, R152, 0xc4, RZ ;  /* 0x000000c498807824 */ /* 0x000fe200078e02ff */
[----:B-1----:R-:W1:Y:S01]  /*6a40*/  LDC R23, c[0x0][0x230] ;  /* 0x00008c00ff177b82 */ /* 0x002e620000000800 */
[----:B------:R-:W-:Y:S01]  /*6a50*/  ISETP.GE.U32.AND P3, PT, R4, 0x7fffff57, PT ;  /* 0x7fffff570400780c */ /* 0x000fe20003f66070 */
[----:B------:R-:W-:Y:S01]  /*6a60*/  VIADD R4, R240, 0xffffffd5 ;  /* 0xffffffd5f0047836 */ /* 0x000fe20000000000 */
[----:B------:R-:W-:Y:S01]  /*6a70*/  LDGSTS.E [R241+0xc00c], desc[UR60][R86.64], !P1 ;  /* 0x0c00c00056f17fae */ /* 0x000fe2000c92187c */
[----:B------:R-:W-:-:S02]  /*6a80*/  IMAD R133, R152, 0x33, RZ ;  /* 0x0000003398857824 */ /* 0x000fc400078e02ff */
[----:B------:R-:W-:Y:S01]  /*6a90*/  IMAD R129, R152, 0x31, RZ ;  /* 0x0000003198817824 */ /* 0x000fe200078e02ff */
[----:B------:R-:W-:Y:S01]  /*6aa0*/  ISETP.GE.U32.AND P1, PT, R4, 0x7fffff56, PT ;  /* 0x7fffff560400780c */ /* 0x000fe20003f26070 */
[----:B------:R-:W-:Y:S01]  /*6ab0*/  VIADD R4, R240, 0xffffffb7 ;  /* 0xffffffb7f0047836 */ /* 0x000fe20000000000 */
[----:B------:R-:W-:Y:S01]  /*6ac0*/  LDGSTS.E [R9], desc[UR60][R122.64], !P4 ;  /* 0x000000007a097fae */ /* 0x000fe2000e12187c */
[----:B------:R-:W-:Y:S01]  /*6ad0*/  ISETP.GE.U32.AND P4, PT, R5, 0x7fffff55, PT ;  /* 0x7fffff550500780c */ /* 0x000fe20003f86070 */
[----:B------:R-:W-:Y:S01]  /*6ae0*/  IMAD R131, R152, 0x32, RZ ;  /* 0x0000003298837824 */ /* 0x000fe200078e02ff */
[----:B------:R-:W-:Y:S01]  /*6af0*/  IADD3 R5, R240, -0x4a, RZ ;  /* 0xffffffb6f0057810 */ /* 0x000fe20007ffe0ff */
[----:B------:R4:W-:Y:S01]  /*6b00*/  LDGSTS.E [R9+0x4], desc[UR60][R120.64], !P0 ;  /* 0x0000400078097fae */ /* 0x0009e2000c12187c */
[----:B------:R-:W-:Y:S01]  /*6b10*/  ISETP.GE.U32.AND P0, PT, R4, 0x7fffff38, PT ;  /* 0x7fffff380400780c */ /* 0x000fe20003f06070 */
[C---:B------:R-:W-:Y:S01]  /*6b20*/  VIADD R4, R240.reuse, 0xffffffb5 ;  /* 0xffffffb5f0047836 */ /* 0x040fe20000000000 */
[----:B------:R-:W1:Y:S01]  /*6b30*/  LDC R22, c[0x0][0x230] ;  /* 0x00008c00ff167b82 */ /* 0x000e620000000800 */
[----:B------:R-:W-:Y:S01]  /*6b40*/  LDGSTS.E [R9+0x8], desc[UR60][R116.64], !P6 ;  /* 0x0000800074097fae */ /* 0x000fe2000f12187c */
[----:B------:R-:W-:Y:S01]  /*6b50*/  ISETP.GE.U32.AND P6, PT, R5, 0x7fffff37, PT ;  /* 0x7fffff370500780c */ /* 0x000fe20003fc6070 */
[----:B------:R-:W-:-:S02]  /*6b60*/  VIADD R5, R240, 0xfffffff3 ;  /* 0xfffffff3f0057836 */ /* 0x000fc40000000000 */
[----:B------:R3:W-:Y:S01]  /*6b70*/  LDGSTS.E [R9+0xc], desc[UR60][R114.64], !P2 ;  /* 0x0000c00072097fae */ /* 0x0007e2000d12187c */
[----:B------:R-:W-:Y:S01]  /*6b80*/  ISETP.GE.U32.AND P2, PT, R4, 0x7fffff36, PT ;  /* 0x7fffff360400780c */ /* 0x000fe20003f46070 */
[----:B------:R-:W-:Y:S02]  /*6b90*/  VIADD R4, R240, 0xffffffb4 ;  /* 0xffffffb4f0047836 */ /* 0x000fe40000000000 */
[----:B------:R-:W-:Y:S01]  /*6ba0*/  LDGSTS.E [R9+0x4000], desc[UR60][R30.64], !P5 ;  /* 0x040000001e097fae */ /* 0x000fe2000e92187c */
[----:B----4-:R-:W-:Y:S02]  /*6bb0*/  IMAD R121, R152, 0x1d, RZ ;  /* 0x0000001d98797824 */ /* 0x010fe400078e02ff */
[----:B------:R-:W-:Y:S01]  /*6bc0*/  ISETP.GE.U32.AND P5, PT, R4, 0x7fffff35, PT ;  /* 0x7fffff350400780c */ /* 0x000fe20003fa6070 */
[----:B------:R-:W-:Y:S01]  /*6bd0*/  LDGSTS.E [R9+0x4004], desc[UR60][R32.64], !P3 ;  /* 0x0400400020097fae */ /* 0x000fe2000d92187c */
[----:B------:R-:W-:Y:S01]  /*6be0*/  ISETP.GE.U32.AND P3, PT, R5, 0x7fffff74, PT ;  /* 0x7fffff740500780c */ /* 0x000fe20003f66070 */
[C---:B------:R-:W-:Y:S01]  /*6bf0*/  VIADD R5, R240.reuse, 0xfffffff2 ;  /* 0xfffffff2f0057836 */ /* 0x040fe20000000000 */
[----:B------:R-:W-:Y:S01]  /*6c00*/  IADD3 R4, R240, -0xf, RZ ;  /* 0xfffffff1f0047810 */ /* 0x000fe20007ffe0ff */
[----:B------:R-:W-:Y:S01]  /*6c10*/  LDGSTS.E [R9+0x4008], desc[UR60][R34.64], !P1 ;  /* 0x0400800022097fae */ /* 0x000fe2000c92187c */
[----:B---3--:R-:W-:-:S02]  /*6c20*/  IMAD R115, R152, 0x17, RZ ;  /* 0x0000001798737824 */ /* 0x008fc400078e02ff */
[----:B------:R-:W-:Y:S01]  /*6c30*/  ISETP.GE.U32.AND P1, PT, R5, 0x7fffff73, PT ;  /* 0x7fffff730500780c */ /* 0x000fe20003f26070 */
[----:B--2---:R-:W-:Y:S01]  /*6c40*/  VIADD R5, R8, 0xffffff97 ;  /* 0xffffff9708057836 */ /* 0x004fe20000000000 */
[----:B------:R-:W-:Y:S01]  /*6c50*/  LDGSTS.E [R9+0x400c], desc[UR60][R36.64], !P4 ;  /* 0x0400c00024097fae */ /* 0x000fe2000e12187c */
[----:B------:R-:W-:Y:S01]  /*6c60*/  ISETP.GE.U32.AND P4, PT, R4, 0x7fffff72, PT ;  /* 0x7fffff720400780c */ /* 0x000fe20003f86070 */
[----:B------:R-:W-:Y:S01]  /*6c70*/  VIADD R4, R97, 0xffffff96 ;  /* 0xffffff9661047836 */ /* 0x000fe20000000000 */
[----:B------:R-:W-:Y:S01]  /*6c80*/  LOP3.LUT R8, R3, 0x30, RZ, 0x3c, !PT ;  /* 0x0000003003087812 */ /* 0x000fe200078e3cff */
[----:B------:R-:W-:Y:S01]  /*6c90*/  LDGSTS.E [R9+0x8000], desc[UR60][R62.64], !P0 ;  /* 0x080000003e097fae */ /* 0x000fe2000c12187c */
[----:B------:R-:W-:Y:S01]  /*6ca0*/  ISETP.GE.U32.AND P0, PT, R5, 0x7fffff18, PT ;  /* 0x7fffff180500780c */ /* 0x000fe20003f06070 */
[----:B------:R-:W-:Y:S01]  /*6cb0*/  VIADD R5, R7, 0xffffff95 ;  /* 0xffffff9507057836 */ /* 0x000fe20000000000 */
[----:B------:R-:W-:Y:S01]  /*6cc0*/  IADD3 R8, R8, UR8, RZ ;  /* 0x0000000808087c10 */ /* 0x000fe2000fffe0ff */
[----:B------:R-:W-:Y:S01]  /*6cd0*/  LDGSTS.E [R9+0x8004], desc[UR60][R64.64], !P6 ;  /* 0x0800400040097fae */ /* 0x000fe2000f12187c */
[----:B------:R-:W-:Y:S01]  /*6ce0*/  ISETP.GE.U32.AND P6, PT, R4, 0x7fffff17, PT ;  /* 0x7fffff170400780c */ /* 0x000fe20003fc6070 */
[----:B------:R-:W-:-:S02]  /*6cf0*/  VIADD R4, R240, 0xfffffff0 ;  /* 0xfffffff0f0047836 */ /* 0x000fc40000000000 */
[----:B------:R-:W-:Y:S01]  /*6d00*/  LDGSTS.E [R9+0x8008], desc[UR60][R66.64], !P2 ;  /* 0x0800800042097fae */ /* 0x000fe2000d12187c */
[----:B------:R-:W-:Y:S01]  /*6d10*/  ISETP.GE.U32.AND P2, PT, R5, 0x7fffff16, PT ;  /* 0x7fffff160500780c */ /* 0x000fe20003f46070 */
[----:B------:R-:W-:Y:S01]  /*6d20*/  IMAD R7, R152, 0x19, RZ ;  /* 0x0000001998077824 */ /* 0x000fe200078e02ff */
[----:B------:R-:W-:Y:S01]  /*6d30*/  IADD3 R5, R6, -0x6c, RZ ;  /* 0xffffff9406057810 */ /* 0x000fe20007ffe0ff */
[----:B------:R-:W-:Y:S01]  /*6d40*/  LDGSTS.E [R9+0x800c], desc[UR60][R68.64], !P5 ;  /* 0x0800c00044097fae */ /* 0x000fe2000e92187c */
[----:B------:R-:W-:Y:S01]  /*6d50*/  ISETP.GE.U32.AND P5, PT, R4, 0x7fffff71, PT ;  /* 0x7fffff710400780c */ /* 0x000fe20003fa6070 */
[C---:B------:R-:W-:Y:S02]  /*6d60*/  VIADD R4, R240.reuse, 0xffffffd3 ;  /* 0xffffffd3f0047836 */ /* 0x040fe40000000000 */
[----:B------:R2:W-:Y:S01]  /*6d70*/  LDGSTS.E [R9+0xc000], desc[UR60][R88.64], !P0 ;  /* 0x0c00000058097fae */ /* 0x0005e2000c12187c */
[----:B------:R-:W-:Y:S01]  /*6d80*/  ISETP.GE.U32.AND P0, PT, R5, 0x7fffff15, PT ;  /* 0x7fffff150500780c */ /* 0x000fe20003f06070 */
[----:B------:R-:W-:-:S02]  /*6d90*/  VIADD R5, R240, 0xffffffd1 ;  /* 0xffffffd1f0057836 */ /* 0x000fc40000000000 */
[----:B------:R-:W-:Y:S01]  /*6da0*/  LDGSTS.E [R9+0xc004], desc[UR60][R90.64], !P6 ;  /* 0x0c0040005a097fae */ /* 0x000fe2000f12187c */
[----:B------:R-:W-:Y:S01]  /*6db0*/  ISETP.GE.U32.AND P6, PT, R4, 0x7fffff54, PT ;  /* 0x7fffff540400780c */ /* 0x000fe20003fc6070 */
[----:B------:R-:W-:Y:S02]  /*6dc0*/  VIADD R4, R240, 0xffffffd2 ;  /* 0xffffffd2f0047836 */ /* 0x000fe40000000000 */
[----:B------:R-:W-:Y:S01]  /*6dd0*/  LDGSTS.E [R9+0xc008], desc[UR60][R92.64], !P2 ;  /* 0x0c0080005c097fae */ /* 0x000fe2000d12187c */
[----:B------:R-:W-:Y:S02]  /*6de0*/  IMAD R6, R152, 0x13, RZ ;  /* 0x0000001398067824 */ /* 0x000fe400078e02ff */
[----:B------:R-:W-:Y:S01]  /*6df0*/  ISETP.GE.U32.AND P2, PT, R4, 0x7fffff53, PT ;  /* 0x7fffff530400780c */ /* 0x000fe20003f46070 */
[----:B------:R-:W-:Y:S01]  /*6e00*/  VIADD R4, R240, 0xffffffd0 ;  /* 0xffffffd0f0047836 */ /* 0x000fe20000000000 */
[----:B------:R-:W-:Y:S01]  /*6e10*/  STL.64 [R1+0x780], R94 ;  /* 0x0007805e01007387 */ /* 0x000fe20000100a00 */
[C---:B------:R-:W-:Y:S01]  /*6e20*/  IMAD R117, R152.reuse, 0x1b, RZ ;  /* 0x0000001b98757824 */ /* 0x040fe200078e02ff */
[----:B--2---:R-:W2:Y:S01]  /*6e30*/  LDC R88, c[0x0][0x230] ;  /* 0x00008c00ff587b82 */ /* 0x004ea20000000800 */
[----:B------:R-:W-:Y:S01]  /*6e40*/  IMAD R123, R152, 0x1e, RZ ;  /* 0x0000001e987b7824 */ /* 0x000fe200078e02ff */
[----:B------:R-:W-:Y:S01]  /*6e50*/  LDGSTS.E [R9+0xc00c], desc[UR60][R94.64], !P0 ;  /* 0x0c00c0005e097fae */ /* 0x000fe2000c12187c */
[----:B------:R-:W-:Y:S01]  /*6e60*/  ISETP.GE.U32.AND P0, PT, R5, 0x7fffff52, PT ;  /* 0x7fffff520500780c */ /* 0x000fe20003f06070 */
[----:B------:R-:W-:-:S02]  /*6e70*/  VIADD R5, R240, 0xffffffef ;  /* 0xffffffeff0057836 */ /* 0x000fc40000000000 */
[----:B------:R3:W-:Y:S01]  /*6e80*/  LDGSTS.E [R8], desc[UR60][R112.64], !P3 ;  /* 0x0000000070087fae */ /* 0x0007e2000d92187c */
[----:B------:R-:W-:Y:S01]  /*6e90*/  ISETP.GE.U32.AND P3, PT, R4, 0x7fffff51, PT ;  /* 0x7fffff510400780c */ /* 0x000fe20003f66070 */
[----:B------:R-:W-:Y:S01]  /*6ea0*/  VIADD R4, R240, 0xffffffb3 ;  /* 0xffffffb3f0047836 */ /* 0x000fe20000000000 */
[----:B------:R-:W4:Y:S01]  /*6eb0*/  LDC R89, c[0x0][0x230] ;  /* 0x00008c00ff597b82 */ /* 0x000f220000000800 */
[----:B------:R1:W-:Y:S03]  /*6ec0*/  LDGSTS.E [R8+0x4], desc[UR60][R110.64], !P1 ;  /* 0x000040006e087fae */ /* 0x0003e6000c92187c */
[----:B------:R-:W-:Y:S01]  /*6ed0*/  ISETP.GE.U32.AND P1, PT, R4, 0x7fffff34, PT ;  /* 0x7fffff340400780c */ /* 0x000fe20003f26070 */
[----:B------:R1:W-:Y:S01]  /*6ee0*/  LDGSTS.E [R8+0x8], desc[UR60][R106.64], !P4 ;  /* 0x000080006a087fae */ /* 0x0003e2000e12187c */
[C---:B------:R-:W-:Y:S01]  /*6ef0*/  IMAD R4, R152.reuse, 0x11, RZ ;  /* 0x0000001198047824 */ /* 0x040fe200078e02ff */
[----:B------:R-:W-:Y:S01]  /*6f00*/  ISETP.GE.U32.AND P4, PT, R5, 0x7fffff70, PT ;  /* 0x7fffff700500780c */ /* 0x000fe20003f86070 */
[----:B------:R-:W-:Y:S01]  /*6f10*/  IMAD R5, R152, 0x12, RZ ;  /* 0x0000001298057824 */ /* 0x000fe200078e02ff */
[----:B------:R-:W-:Y:S01]  /*6f20*/  LDGSTS.E [R8+0xc], desc[UR60][R250.64], !P5 ;  /* 0x0000c000fa087fae */ /* 0x000fe2000e92187c */
[----:B------:R-:W-:Y:S01]  /*6f30*/  IADD3 R96, P5, R96, R10, RZ ;  /* 0x0000000a60607210 */ /* 0x000fe20007fbe0ff */
[----:B---3--:R-:W-:-:S02]  /*6f40*/  IMAD R113, R152, 0x16, RZ ;  /* 0x0000001698717824 */ /* 0x008fc400078e02ff */
[----:B------:R-:W-:Y:S01]  /*6f50*/  LDGSTS.E [R8+0x4000], desc[UR60][R38.64], !P6 ;  /* 0x0400000026087fae */ /* 0x000fe2000f12187c */
[-C--:B------:R-:W-:Y:S01]  /*6f60*/  LEA.HI.X.SX32 R97, R4, R11.reuse, 0x2, P5 ;  /* 0x0000000b04617211 */ /* 0x080fe200028f16ff */
[----:B-1----:R-:W-:Y:S01]  /*6f70*/  IMAD R111, R152, 0x15, RZ ;  /* 0x00000015986f7824 */ /* 0x002fe200078e02ff */
[-C--:B------:R-:W-:Y:S01]  /*6f80*/  IADD3 R102, P5, R102, R10.reuse, RZ ;  /* 0x0000000a66667210 */ /* 0x080fe20007fbe0ff */
[----:B------:R-:W-:Y:S01]  /*6f90*/  LDGSTS.E [R8+0x4004], desc[UR60][R40.64], !P2 ;  /* 0x0400400028087fae */ /* 0x000fe2000d12187c */
[-C--:B------:R-:W-:Y:S01]  /*6fa0*/  IADD3 R98, P6, R98, R10.reuse, RZ ;  /* 0x0000000a62627210 */ /* 0x080fe20007fde0ff */
[----:B------:R-:W-:Y:S01]  /*6fb0*/  IMAD.SHL.U32 R107, R152, 0x10, RZ ;  /* 0x00000010986b7824 */ /* 0x000fe200078e00ff */
[-C--:B------:R-:W-:Y:S01]  /*6fc0*/  IADD3 R100, P2, R100, R10.reuse, RZ ;  /* 0x0000000a64647210 */ /* 0x080fe20007f5e0ff */
[----:B------:R-:W-:Y:S01]  /*6fd0*/  LDGSTS.E [R8+0x4008], desc[UR60][R42.64], !P0 ;  /* 0x040080002a087fae */ /* 0x000fe2000c12187c */
[-C--:B------:R-:W-:Y:S01]  /*6fe0*/  LEA.HI.X.SX32 R103, R7, R11.reuse, 0x2, P5 ;  /* 0x0000000b07677211 */ /* 0x080fe200028f16ff */
[----:B------:R-:W-:Y:S01]  /*6ff0*/  IMAD R7, R152, 0x7e, RZ ;  /* 0x0000007e98077824 */ /* 0x000fe200078e02ff */
[-C--:B------:R-:W-:Y:S01]  /*7000*/  IADD3 R108, P5, R169, R10.reuse, RZ ;  /* 0x0000000aa96c7210 */ /* 0x080fe20007fbe0ff */
[----:B------:R-:W-:Y:S01]  /*7010*/  LDGSTS.E [R8+0x400c], desc[UR60][R44.64], !P3 ;  /* 0x0400c0002c087fae */ /* 0x000fe2000d92187c */
[-C--:B------:R-:W-:Y:S01]  /*7020*/  LEA.HI.X.SX32 R99, R5, R11.reuse, 0x2, P6 ;  /* 0x0000000b05637211 */ /* 0x080fe200030f16ff */
[----:B------:R-:W-:Y:S01]  /*7030*/  VIADD R5, R240, 0xffffffee ;  /* 0xffffffeef0057836 */ /* 0x000fe20000000000 */
[-C--:B------:R-:W-:Y:S01]  /*7040*/  IADD3 R104, P6, R104, R10.reuse, RZ ;  /* 0x0000000a68687210 */ /* 0x080fe20007fde0ff */
[----:B------:R-:W-:Y:S01]  /*7050*/  LDGSTS.E [R8+0x8000], desc[UR60][R70.64], !P1 ;  /* 0x0800000046087fae */ /* 0x000fe2000c92187c */
[-C--:B------:R-:W-:Y:S01]  /*7060*/  LEA.HI.X.SX32 R101, R6, R11.reuse, 0x2, P2 ;  /* 0x0000000b06657211 */ /* 0x080fe200010f16ff */
[C---:B------:R-:W-:Y:S01]  /*7070*/  IMAD R6, R152.reuse, 0x7f, RZ ;  /* 0x0000007f98067824 */ /* 0x040fe200078e02ff */
[----:B------:R-:W-:Y:S01]  /*7080*/  LEA R106, P2, R152, R10, 0x6 ;  /* 0x0000000a986a7211 */ /* 0x000fe200078430ff */
        /* <DEDUP_REMOVED lines=8> */
[----:B------:R-:W-:Y:S02]  /*7110*/  IADD3 R112, P2, R185, R10, RZ ;  /* 0x0000000ab9707210 */ /* 0x000fe40007f5e0ff */
[----:B------:R-:W-:-:S02]  /*7120*/  LEA.HI.X.SX32 R115, R115, R11, 0x2, P5 ;  /* 0x0000000b73737211 */ /* 0x000fc400028f16ff */
[-C--:B------:R-:W-:Y:S02]  /*7130*/  IADD3 R120, P5, R217, R10.reuse, RZ ;  /* 0x0000000ad9787210 */ /* 0x080fe40007fbe0ff */
[-C--:B------:R-:W-:Y:S02]  /*7140*/  LEA.HI.X.SX32 R111, R111, R11.reuse, 0x2, P6 ;  /* 0x0000000b6f6f7211 */ /* 0x080fe400030f16ff */
[-C--:B------:R-:W-:Y:S02]  /*7150*/  IADD3 R116, P6, R201, R10.reuse, RZ ;  /* 0x0000000ac9747210 */ /* 0x080fe40007fde0ff */
        /* <DEDUP_REMOVED lines=48> */
[-C--:B------:R-:W-:Y:S01]  /*7460*/  LEA.HI.X.SX32 R165, R165, R11.reuse, 0x2, P2 ;  /* 0x0000000ba5a57211 */ /* 0x080fe200010f16ff */
[----:B------:R-:W-:Y:S01]  /*7470*/  STL.64 [R1+0x7a0], R162 ;  /* 0x0007a0a201007387 */ /* 0x000fe20000100a00 */
[-C--:B------:R-:W-:Y:S02]  /*7480*/  IADD3 R170, P2, R170, R10.reuse, RZ ;  /* 0x0000000aaaaa7210 */ /* 0x080fe40007f5e0ff */
[----:B------:R-:W-:Y:S01]  /*7490*/  LEA.HI.X.SX32 R173, R173, R11, 0x2, P5 ;  /* 0x0000000badad7211 */ /* 0x000fe200028f16ff */
[----:B------:R-:W-:Y:S01]  /*74a0*/  STL.64 [R1+0x7a8], R164 ;  /* 0x0007a8a401007387 */ /* 0x000fe20000100a00 */
[----:B------:R-:W-:-:S02]  /*74b0*/  IADD3 R178, P5, R178, R10, RZ ;  /* 0x0000000ab2b27210 */ /* 0x000fc40007fbe0ff */
[-C--:B------:R-:W-:Y:S01]  /*74c0*/  LEA.HI.X.SX32 R169, R169, R11.reuse, 0x2, P6 ;  /* 0x0000000ba9a97211 */ /* 0x080fe200030f16ff */
[----:B------:R-:W-:Y:S01]  /*74d0*/  STL.64 [R1+0x7b0], R166 ;  /* 0x0007b0a601007387 */ /* 0x000fe20000100a00 */
[-C--:B------:R-:W-:Y:S02]  /*74e0*/  IADD3 R174, P6, R174, R10.reuse, RZ ;  /* 0x0000000aaeae7210 */ /* 0x080fe40007fde0ff */
[-C--:B------:R-:W-:Y:S02]  /*74f0*/  LEA.HI.X.SX32 R171, R171, R11.reuse, 0x2, P2 ;  /* 0x0000000babab7211 */ /* 0x080fe400010f16ff */
[-C--:B------:R-:W-:Y:S02]  /*7500*/  IADD3 R176, P2, R176, R10.reuse, RZ ;  /* 0x0000000ab0b07210 */ /* 0x080fe40007f5e0ff */
        /* <DEDUP_REMOVED lines=31> */
[----:B------:R-:W-:Y:S01]  /*7700*/  STL.64 [R1+0x7b8], R200 ;  /* 0x0007b8c801007387 */ /* 0x000fe20000100a00 */
[----:B------:R-:W-:-:S02]  /*7710*/  IADD3 R214, P5, R214, R10, RZ ;  /* 0x0000000ad6d67210 */ /* 0x000fc40007fbe0ff */
[-C--:B------:R-:W-:Y:S01]  /*7720*/  LEA.HI.X.SX32 R205, R205, R11.reuse, 0x2, P6 ;  /* 0x0000000bcdcd7211 */ /* 0x080fe200030f16ff */
[----:B------:R-:W-:Y:S01]  /*7730*/  STL.64 [R1+0x7c0], R202 ;  /* 0x0007c0ca01007387 */ /* 0x000fe20000100a00 */
[-C--:B------:R-:W-:Y:S02]  /*7740*/  IADD3 R210, P6, R210, R10.reuse, RZ ;  /* 0x0000000ad2d27210 */ /* 0x080fe40007fde0ff */
[-C--:B------:R-:W-:Y:S01]  /*7750*/  LEA.HI.X.SX32 R207, R207, R11.reuse, 0x2, P2 ;  /* 0x0000000bcfcf7211 */ /* 0x080fe200010f16ff */
[----:B------:R-:W-:Y:S01]  /*7760*/  STL.64 [R1+0x7c8], R204 ;  /* 0x0007c8cc01007387 */ /* 0x000fe20000100a00 */
[-C--:B------:R-:W-:Y:S02]  /*7770*/  IADD3 R212, P2, R212, R10.reuse, RZ ;  /* 0x0000000ad4d47210 */ /* 0x080fe40007f5e0ff */
[----:B------:R-:W-:Y:S01]  /*7780*/  LEA.HI.X.SX32 R215, R215, R11, 0x2, P5 ;  /* 0x0000000bd7d77211 */ /* 0x000fe200028f16ff */
[----:B------:R1:W-:Y:S01]  /*7790*/  STL.64 [R1+0x7d8], R8 ;  /* 0x0007d80801007387 */ /* 0x0003e20000100a00 */
[----:B------:R-:W-:-:S02]  /*77a0*/  IADD3 R220, P5, R220, R10, RZ ;  /* 0x0000000adcdc7210 */ /* 0x000fc40007fbe0ff */
[-C--:B------:R-:W-:Y:S01]  /*77b0*/  LEA.HI.X.SX32 R211, R211, R11.reuse, 0x2, P6 ;  /* 0x0000000bd3d37211 */ /* 0x080fe200030f16ff */
[----:B------:R-:W-:Y:S01]  /*77c0*/  STL.64 [R1+0x7d0], R206 ;  /* 0x0007d0ce01007387 */ /* 0x000fe20000100a00 */
[-C--:B------:R-:W-:Y:S02]  /*77d0*/  IADD3 R216, P6, R216, R10.reuse, RZ ;  /* 0x0000000ad8d87210 */ /* 0x080fe40007fde0ff */
[-C--:B------:R-:W-:Y:S01]  /*77e0*/  LEA.HI.X.SX32 R213, R213, R11.reuse, 0x2, P2 ;  /* 0x0000000bd5d57211 */ /* 0x080fe200010f16ff */
[----:B------:R-:W-:Y:S01]  /*77f0*/  STL.64 [R1+0x7e0], R106 ;  /* 0x0007e06a01007387 */ /* 0x000fe20000100a00 */
[-C--:B------:R-:W-:Y:S02]  /*7800*/  IADD3 R218, P2, R218, R10.reuse, RZ ;  /* 0x0000000adada7210 */ /* 0x080fe40007f5e0ff */
[-C--:B------:R-:W-:Y:S01]  /*7810*/  LEA.HI.X.SX32 R221, R221, R11.reuse, 0x2, P5 ;  /* 0x0000000bdddd7211 */ /* 0x080fe200028f16ff */
[----:B------:R-:W-:Y:S01]  /*7820*/  STL.64 [R1+0x7e8], R96 ;  /* 0x0007e86001007387 */ /* 0x000fe20000100a00 */
[-C--:B------:R-:W-:Y:S01]  /*7830*/  IADD3 R226, P5, R226, R10.reuse, RZ ;  /* 0x0000000ae2e27210 */ /* 0x080fe20007fbe0ff */
[----:B-1----:R-:W1:Y:S01]  /*7840*/  LDC R9, c[0x0][0x230] ;  /* 0x00008c00ff097b82 */ /* 0x002e620000000800 */
        /* <DEDUP_REMOVED lines=23> */
[----:B------:R-:W-:Y:S02]  /*79c0*/  IADD3 R236, P2, R236, R10, RZ ;  /* 0x0000000aecec7210 */ /* 0x000fe40007f5e0ff */
[----:B------:R-:W-:Y:S01]  /*79d0*/  IADD3 R4, R240, -0x13, RZ ;  /* 0xffffffedf0047810 */ /* 0x000fe20007ffe0ff */
[----:B------:R-:W-:Y:S01]  /*79e0*/  STL.64 [R1+0x830], R172 ;  /* 0x000830ac01007387 */ /* 0x000fe20000100a00 */
[-C--:B------:R-:W-:Y:S02]  /*79f0*/  LEA.HI.X.SX32 R239, R6, R11.reuse, 0x2, P5 ;  /* 0x0000000b06ef7211 */ /* 0x080fe400028f16ff */
[----:B------:R-:W3:Y:S01]  /*7a00*/  LDC R6, c[0x0][0x230] ;  /* 0x00008c00ff067b82 */ /* 0x000ee20000000800 */
[-C--:B------:R-:W-:Y:S02]  /*7a10*/  LEA.HI.X.SX32 R235, R235, R11.reuse, 0x2, P6 ;  /* 0x0000000bebeb7211 */ /* 0x080fe400030f16ff */
[----:B------:R-:W-:Y:S01]  /*7a20*/  ISETP.GE.U32.AND P6, PT, R5, 0x7fffff6f, PT ;  /* 0x7fffff6f0500780c */ /* 0x000fe20003fc6070 */
[----:B------:R-:W-:Y:S01]  /*7a30*/  VIADD R5, R245, 0xffffffb2 ;  /* 0xffffffb2f5057836 */ /* 0x000fe20000000000 */
[----:B------:R-:W-:-:S02]  /*7a40*/  LEA.HI.X.SX32 R237, R7, R11, 0x2, P2 ;  /* 0x0000000b07ed7211 */ /* 0x000fc400010f16ff */
[----:B------:R-:W-:Y:S01]  /*7a50*/  ISETP.GE.U32.AND P2, PT, R4, 0x7fffff6e, PT ;  /* 0x7fffff6e0400780c */ /* 0x000fe20003f46070 */
[----:B------:R-:W-:Y:S01]  /*7a60*/  VIADD R4, R246, 0xffffffb1 ;  /* 0xffffffb1f6047836 */ /* 0x000fe20000000000 */
[----:B------:R-:W-:Y:S01]  /*7a70*/  ISETP.GE.U32.AND P0, PT, R5, 0x7fffff33, PT ;  /* 0x7fffff330500780c */ /* 0x000fe20003f06070 */
[----:B------:R-:W-:Y:S01]  /*7a80*/  VIADD R5, R247, 0xffffffb0 ;  /* 0xffffffb0f7057836 */ /* 0x000fe20000000000 */
[----:B------:R-:W2:Y:S01]  /*7a90*/  LDC R246, c[0x0][0x230] ;  /* 0x00008c00fff67b82 */ /* 0x000ea20000000800 */
[----:B------:R-:W-:Y:S02]  /*7aa0*/  LOP3.LUT R7, R3, 0x40, RZ, 0x3c, !PT ;  /* 0x0000004003077812 */ /* 0x000fe400078e3cff */
[----:B------:R-:W-:Y:S01]  /*7ab0*/  ISETP.GE.U32.AND P3, PT, R4, 0x7fffff32, PT ;  /* 0x7fffff320400780c */ /* 0x000fe20003f66070 */
[----:B------:R-:W-:Y:S01]  /*7ac0*/  VIADD R4, R248, 0xffffff93 ;  /* 0xffffff93f8047836 */ /* 0x000fe20000000000 */
[----:B------:R-:W-:Y:S01]  /*7ad0*/  ISETP.GE.U32.AND P5, PT, R5, 0x7fffff31, PT ;  /* 0x7fffff310500780c */ /* 0x000fe20003fa6070 */
[----:B------:R-:W-:Y:S01]  /*7ae0*/  VIADD R7, R7, UR8 ;  /* 0x0000000807077c36 */ /* 0x000fe20008000000 */
[----:B------:R-:W-:Y:S01]  /*7af0*/  IADD3 R5, R243, -0x6e, RZ ;  /* 0xffffff92f3057810 */ /* 0x000fe20007ffe0ff */
[----:B------:R-:W4:Y:S01]  /*7b00*/  LDC R247, c[0x0][0x230] ;  /* 0x00008c00fff77b82 */ /* 0x000f220000000800 */
[----:B------:R-:W-:Y:S01]  /*7b10*/  ISETP.GE.U32.AND P1, PT, R4, 0x7fffff14, PT ;  /* 0x7fffff140400780c */ /* 0x000fe20003f26070 */
[----:B------:R-:W-:Y:S01]  /*7b20*/  VIADD R4, R244, 0xffffff91 ;  /* 0xffffff91f4047836 */ /* 0x000fe20000000000 */
[----:B------:R-:W-:Y:S01]  /*7b30*/  LDGSTS.E [R8+0x8004], desc[UR60][R162.64], !P0 ;  /* 0x08004000a2087fae */ /* 0x000fe2000c12187c */
[----:B------:R-:W-:Y:S01]  /*7b40*/  ISETP.GE.U32.AND P0, PT, R5, 0x7fffff13, PT ;  /* 0x7fffff130500780c */ /* 0x000fe20003f06070 */
[----:B---3--:R-:W-:-:S03]  /*7b50*/  VIADD R5, R6, 0xffffff90 ;  /* 0xffffff9006057836 */ /* 0x008fc60000000000 */
[----:B------:R-:W-:Y:S01]  /*7b60*/  LDGSTS.E [R8+0x8008], desc[UR60][R164.64], !P3 ;  /* 0x08008000a4087fae */ /* 0x000fe2000d92187c */
[----:B------:R-:W-:Y:S01]  /*7b70*/  ISETP.GE.U32.AND P3, PT, R4, 0x7fffff12, PT ;  /* 0x7fffff120400780c */ /* 0x000fe20003f66070 */
[----:B------:R-:W-:Y:S01]  /*7b80*/  VIADD R4, R240, 0xffffffec ;  /* 0xffffffecf0047836 */ /* 0x000fe20000000000 */
[----:B------:R-:W3:Y:S01]  /*7b90*/  LDC R243, c[0x0][0x230] ;  /* 0x00008c00fff37b82 */ /* 0x000ee20000000800 */
[----:B------:R-:W-:Y:S03]  /*7ba0*/  LDGSTS.E [R8+0x800c], desc[UR60][R166.64], !P5 ;  /* 0x0800c000a6087fae */ /* 0x000fe6000e92187c */
[----:B------:R-:W-:Y:S01]  /*7bb0*/  ISETP.GE.U32.AND P5, PT, R4, 0x7fffff6d, PT ;  /* 0x7fffff6d0400780c */ /* 0x000fe20003fa6070 */
[----:B------:R-:W-:Y:S01]  /*7bc0*/  LDGSTS.E [R8+0xc000], desc[UR60][R200.64], !P1 ;  /* 0x0c000000c8087fae */ /* 0x000fe2000c92187c */
[----:B------:R-:W-:Y:S01]  /*7bd0*/  ISETP.GE.U32.AND P1, PT, R5, 0x7fffff11, PT ;  /* 0x7fffff110500780c */ /* 0x000fe20003f26070 */
[C---:B------:R-:W-:Y:S01]  /*7be0*/  VIADD R5, R240.reuse, 0xffffffcf ;  /* 0xffffffcff0057836 */ /* 0x040fe20000000000 */
[----:B------:R-:W-:Y:S01]  /*7bf0*/  IADD3 R4, R240, -0x32, RZ ;  /* 0xffffffcef0047810 */ /* 0x000fe20007ffe0ff */
[----:B------:R-:W-:Y:S01]  /*7c00*/  LDGSTS.E [R8+0xc004], desc[UR60][R202.64], !P0 ;  /* 0x0c004000ca087fae */ /* 0x000fe2000c12187c */
[----:B------:R-:W1:Y:S02]  /*7c10*/  LDC R6, c[0x0][0x230] ;  /* 0x00008c00ff067b82 */ /* 0x000e640000000800 */
[----:B------:R-:W-:Y:S01]  /*7c20*/  ISETP.GE.U32.AND P0, PT, R5, 0x7fffff50, PT ;  /* 0x7fffff500500780c */ /* 0x000fe20003f06070 */
[----:B------:R-:W-:Y:S01]  /*7c30*/  LDGSTS.E [R8+0xc008], desc[UR60][R204.64], !P3 ;  /* 0x0c008000cc087fae */ /* 0x000fe2000d92187c */
[----:B------:R-:W-:Y:S01]  /*7c40*/  ISETP.GE.U32.AND P3, PT, R4, 0x7fffff4f, PT ;  /* 0x7fffff4f0400780c */ /* 0x000fe20003f66070 */
[----:B------:R-:W-:-:S02]  /*7c50*/  VIADD R4, R240, 0xffffffcd ;  /* 0xffffffcdf0047836 */ /* 0x000fc40000000000 */
[----:B------:R-:W-:Y:S01]  /*7c60*/  VIADD R5, R240, 0xffffffeb ;  /* 0xffffffebf0057836 */ /* 0x000fe20000000000 */
[----:B------:R-:W1:Y:S01]  /*7c70*/  LDC R245, c[0x0][0x230] ;  /* 0x00008c00fff57b82 */ /* 0x000e620000000800 */
[----:B------:R1:W-:Y:S01]  /*7c80*/  LDGSTS.E [R8+0xc00c], desc[UR60][R206.64], !P1 ;  /* 0x0c00c000ce087fae */ /* 0x0003e2000c92187c */
[----:B------:R-:W-:Y:S01]  /*7c90*/  ISETP.GE.U32.AND P1, PT, R4, 0x7fffff4e, PT ;  /* 0x7fffff4e0400780c */ /* 0x000fe20003f26070 */
[----:B------:R-:W-:Y:S02]  /*7ca0*/  VIADD R4, R240, 0xffffffcc ;  /* 0xffffffccf0047836 */ /* 0x000fe40000000000 */
[----:B------:R-:W-:Y:S03]  /*7cb0*/  LDGSTS.E [R7], desc[UR60][R106.64], !P4 ;  /* 0x000000006a077fae */ /* 0x000fe6000e12187c */
[----:B------:R-:W-:Y:S01]  /*7cc0*/  ISETP.GE.U32.AND P4, PT, R4, 0x7fffff4d, PT ;  /* 0x7fffff4d0400780c */ /* 0x000fe20003f86070 */
[----:B------:R-:W1:Y:S01]  /*7cd0*/  LDC R244, c[0x0][0x230] ;  /* 0x00008c00fff47b82 */ /* 0x000e620000000800 */
[----:B------:R-:W-:Y:S01]  /*7ce0*/  IADD3 R4, R240, -0x16, RZ ;  /* 0xffffffeaf0047810 */ /* 0x000fe20007ffe0ff */
[----:B------:R-:W-:Y:S01]  /*7cf0*/  LDGSTS.E [R7+0x4], desc[UR60][R96.64], !P6 ;  /* 0x0000400060077fae */ /* 0x000fe2000f12187c */
[----:B------:R-:W-:Y:S01]  /*7d00*/  ISETP.GE.U32.AND P6, PT, R5, 0x7fffff6c, PT ;  /* 0x7fffff6c0500780c */ /* 0x000fe20003fc6070 */
[----:B---3--:R-:W-:-:S02]  /*7d10*/  VIADD R5, R243, 0xffffffaf ;  /* 0xffffffaff3057836 */ /* 0x008fc40000000000 */
[----:B------:R-:W-:Y:S01]  /*7d20*/  LDGSTS.E [R7+0x8], desc[UR60][R98.64], !P2 ;  /* 0x0000800062077fae */ /* 0x000fe2000d12187c */
[----:B------:R-:W-:Y:S01]  /*7d30*/  ISETP.GE.U32.AND P2, PT, R4, 0x7fffff6b, PT ;  /* 0x7fffff6b0400780c */ /* 0x000fe20003f46070 */
[----:B------:R-:W3:Y:S01]  /*7d40*/  LDC R248, c[0x0][0x230] ;  /* 0x00008c00fff87b82 */ /* 0x000ee20000000800 */
[----:B------:R-:W-:Y:S01]  /*7d50*/  VIADD R4, R240, 0xffffffe9 ;  /* 0xffffffe9f0047836 */ /* 0x000fe20000000000 */
[----:B------:R-:W-:Y:S04]  /*7d60*/  LDGSTS.E [R7+0xc], desc[UR60][R100.64], !P5 ;  /* 0x0000c00064077fae */ /* 0x000fe8000e92187c */
[----:B------:R-:W-:Y:S01]  /*7d70*/  LDGSTS.E [R7+0x4000], desc[UR60][R126.64], !P0 ;  /* 0x040000007e077fae */ /* 0x000fe2000c12187c */
[----:B------:R-:W-:Y:S01]  /*7d80*/  ISETP.GE.U32.AND P0, PT, R5, 0x7fffff30, PT ;  /* 0x7fffff300500780c */ /* 0x000fe20003f06070 */
[----:B------:R-:W3:Y:S01]  /*7d90*/  LDC R243, c[0x0][0x230] ;  /* 0x00008c00fff37b82 */ /* 0x000ee20000000800 */
[----:B------:R-:W-:Y:S01]  /*7da0*/  ISETP.GE.U32.AND P5, PT, R4, 0x7fffff6a, PT ;  /* 0x7fffff6a0400780c */ /* 0x000fe20003fa6070 */
[----:B----4-:R-:W-:Y:S01]  /*7db0*/  VIADD R5, R247, 0xffffffae ;  /* 0xffffffaef7057836 */ /* 0x010fe20000000000 */
[----:B------:R-:W-:Y:S01]  /*7dc0*/  LDGSTS.E [R7+0x4004], desc[UR60][R128.64], !P3 ;  /* 0x0400400080077fae */ /* 0x000fe2000d92187c */
[----:B--2---:R-:W-:-:S03]  /*7dd0*/  VIADD R4, R246, 0xffffffad ;  /* 0xffffffadf6047836 */ /* 0x004fc60000000000 */
[----:B------:R-:W-:Y:S01]  /*7de0*/  ISETP.GE.U32.AND P3, PT, R5, 0x7fffff2f, PT ;  /* 0x7fffff2f0500780c */ /* 0x000fe20003f66070 */
[----:B------:R-:W-:Y:S01]  /*7df0*/  LDGSTS.E [R7+0x4008], desc[UR60][R130.64], !P1 ;  /* 0x0400800082077fae */ /* 0x000fe2000c92187c */
[----:B------:R-:W-:Y:S01]  /*7e00*/  ISETP.GE.U32.AND P1, PT, R4, 0x7fffff2e, PT ;  /* 0x7fffff2e0400780c */ /* 0x000fe20003f26070 */
[----:B-1----:R-:W-:Y:S01]  /*7e10*/  VIADD R4, R245, 0xffffff8f ;  /* 0xffffff8ff5047836 */ /* 0x002fe20000000000 */
[----:B------:R-:W-:Y:S01]  /*7e20*/  IADD3 R5, R6, -0x54, RZ ;  /* 0xffffffac06057810 */ /* 0x000fe20007ffe0ff */
[----:B------:R-:W-:Y:S01]  /*7e30*/  LDGSTS.E [R7+0x400c], desc[UR60][R132.64], !P4 ;  /* 0x0400c00084077fae */ /* 0x000fe2000e12187c */
[----:B------:R-:W-:Y:S01]  /*7e40*/  LOP3.LUT R6, R3, 0x50, RZ, 0x3c, !PT ;  /* 0x0000005003067812 */ /* 0x000fe200078e3cff */
[----:B------:R-:W1:Y:S01]  /*7e50*/  LDC R247, c[0x0][0x230] ;  /* 0x00008c00fff77b82 */ /* 0x000e620000000800 */
[----:B------:R-:W-:Y:S01]  /*7e60*/  ISETP.GE.U32.AND P4, PT, R5, 0x7fffff2d, PT ;  /* 0x7fffff2d0500780c */ /* 0x000fe20003f86070 */
[----:B------:R-:W-:Y:S01]  /*7e70*/  LDGSTS.E [R7+0x8000], desc[UR60][R168.64], !P0 ;  /* 0x08000000a8077fae */ /* 0x000fe2000c12187c */
[----:B------:R-:W-:Y:S01]  /*7e80*/  ISETP.GE.U32.AND P0, PT, R4, 0x7fffff10, PT ;  /* 0x7fffff100400780c */ /* 0x000fe20003f06070 */
[----:B------:R-:W-:-:S02]  /*7e90*/  VIADD R5, R244, 0xffffff8e ;  /* 0xffffff8ef4057836 */ /* 0x000fc40000000000 */
[----:B---3--:R-:W-:Y:S01]  /*7ea0*/  VIADD R4, R248, 0xffffff8d ;  /* 0xffffff8df8047836 */ /* 0x008fe20000000000 */
[----:B------:R-:W-:Y:S01]  /*7eb0*/  LDGSTS.E [R7+0x8004], desc[UR60][R170.64], !P3 ;  /* 0x08004000aa077fae */ /* 0x000fe2000d92187c */
[----:B------:R-:W2:Y:S01]  /*7ec0*/  LDC R244, c[0x0][0x230] ;  /* 0x00008c00fff47b82 */ /* 0x000ea20000000800 */
[----:B------:R-:W-:Y:S01]  /*7ed0*/  ISETP.GE.U32.AND P3, PT, R5, 0x7fffff0f, PT ;  /* 0x7fffff0f0500780c */ /* 0x000fe20003f66070 */
[----:B------:R-:W-:Y:S01]  /*7ee0*/  VIADD R6, R6, UR8 ;  /* 0x0000000806067c36 */ /* 0x000fe20008000000 */
[----:B------:R-:W-:Y:S01]  /*7ef0*/  LDGSTS.E [R7+0x8008], desc[UR60][R172.64], !P1 ;  /* 0x08008000ac077fae */ /* 0x000fe2000c92187c */
[----:B------:R-:W-:Y:S01]  /*7f00*/  ISETP.GE.U32.AND P1, PT, R4, 0x7fffff0e, PT ;  /* 0x7fffff0e0400780c */ /* 0x000fe20003f26070 */
[----:B------:R-:W-:Y:S01]  /*7f10*/  VIADD R4, R240, 0xffffffe8 ;  /* 0xffffffe8f0047836 */ /* 0x000fe20000000000 */
[----:B------:R-:W-:Y:S01]  /*7f20*/  IADD3 R5, R243, -0x74, RZ ;  /* 0xffffff8cf3057810 */ /* 0x000fe20007ffe0ff */
[----:B------:R-:W-:Y:S01]  /*7f30*/  LDGSTS.E [R7+0x800c], desc[UR60][R174.64], !P4 ;  /* 0x0800c000ae077fae */ /* 0x000fe2000e12187c */
[----:B------:R-:W3:Y:S02]  /*7f40*/  LDC R248, c[0x0][0x230] ;  /* 0x00008c00fff87b82 */ /* 0x000ee40000000800 */
[----:B------:R-:W-:Y:S01]  /*7f50*/  ISETP.GE.U32.AND P4, PT, R4, 0x7fffff69, PT ;  /* 0x7fffff690400780c */ /* 0x000fe20003f86070 */
[----:B------:R-:W-:Y:S01]  /*7f60*/  LDGSTS.E [R7+0xc000], desc[UR60][R208.64], !P0 ;  /* 0x0c000000d0077fae */ /* 0x000fe2000c12187c */
[----:B------:R-:W-:Y:S01]  /*7f70*/  ISETP.GE.U32.AND P0, PT, R5, 0x7fffff0d, PT ;  /* 0x7fffff0d0500780c */ /* 0x000fe20003f06070 */
[----:B------:R-:W-:-:S02]  /*7f80*/  VIADD R4, R240, 0xffffffca ;  /* 0xffffffcaf0047836 */ /* 0x000fc40000000000 */
[----:B------:R-:W-:Y:S01]  /*7f90*/  LDGSTS.E [R7+0xc004], desc[UR60][R210.64], !P3 ;  /* 0x0c004000d2077fae */ /* 0x000fe2000d92187c */
[----:B------:R-:W-:Y:S01]  /*7fa0*/  VIADD R5, R240, 0xffffffcb ;  /* 0xffffffcbf0057836 */ /* 0x000fe20000000000 */
[----:B------:R-:W4:Y:S02]  /*7fb0*/  LDC R243, c[0x0][0x230] ;  /* 0x00008c00fff37b82 */ /* 0x000f240000000800 */
[----:B------:R-:W-:Y:S01]  /*7fc0*/  LDGSTS.E [R7+0xc008], desc[UR60][R212.64], !P1 ;  /* 0x0c008000d4077fae */ /* 0x000fe2000c92187c */
[----:B------:R-:W-:Y:S01]  /*7fd0*/  ISETP.GE.U32.AND P1, PT, R4, 0x7fffff4b, PT ;  /* 0x7fffff4b0400780c */ /* 0x000fe20003f26070 */
[C---:B------:R-:W-:Y:S01]  /*7fe0*/  VIADD R4, R240.reuse, 0xffffffc9 ;  /* 0xffffffc9f0047836 */ /* 0x040fe20000000000 */
[----:B------:R-:W-:Y:S01]  /*7ff0*/  ISETP.GE.U32.AND P3, PT, R5, 0x7fffff4c, PT ;  /* 0x7fffff4c0500780c */ /* 0x000fe20003f66070 */
[----:B------:R-:W-:Y:S02]  /*8000*/  VIADD R5, R240, 0xffffffe7 ;  /* 0xffffffe7f0057836 */ /* 0x000fe40000000000 */
[----:B------:R-:W-:Y:S01]  /*8010*/  LDGSTS.E [R7+0xc00c], desc[UR60][R214.64], !P0 ;  /* 0x0c00c000d6077fae */ /* 0x000fe2000c12187c */
[----:B------:R-:W-:Y:S01]  /*8020*/  ISETP.GE.U32.AND P0, PT, R4, 0x7fffff4a, PT ;  /* 0x7fffff4a0400780c */ /* 0x000fe20003f06070 */
[----:B------:R-:W4:Y:S01]  /*8030*/  LDC R246, c[0x0][0x230] ;  /* 0x00008c00fff67b82 */ /* 0x000f220000000800 */
[----:B------:R-:W-:Y:S01]  /*8040*/  IADD3 R4, R240, -0x38, RZ ;  /* 0xffffffc8f0047810 */ /* 0x000fe20007ffe0ff */
[----:B------:R-:W-:Y:S03]  /*8050*/  LDGSTS.E [R6], desc[UR60][R108.64], !P6 ;  /* 0x000000006c067fae */ /* 0x000fe6000f12187c */
[----:B------:R-:W-:Y:S01]  /*8060*/  ISETP.GE.U32.AND P6, PT, R4, 0x7fffff49, PT ;  /* 0x7fffff490400780c */ /* 0x000fe20003fc6070 */
[----:B------:R-:W-:Y:S01]  /*8070*/  VIADD R4, R240, 0xffffffe6 ;  /* 0xffffffe6f0047836 */ /* 0x000fe20000000000 */
[----:B------:R-:W-:Y:S01]  /*8080*/  LDGSTS.E [R6+0x4], desc[UR60][R110.64], !P2 ;  /* 0x000040006e067fae */ /* 0x000fe2000d12187c */
[----:B------:R-:W4:Y:S01]  /*8090*/  LDC R245, c[0x0][0x230] ;  /* 0x00008c00fff57b82 */ /* 0x000f220000000800 */
[----:B------:R-:W-:Y:S01]  /*80a0*/  ISETP.GE.U32.AND P2, PT, R5, 0x7fffff68, PT ;  /* 0x7fffff680500780c */ /* 0x000fe20003f46070 */
[----:B--2---:R-:W-:Y:S01]  /*80b0*/  VIADD R5, R244, 0xffffffab ;  /* 0xffffffabf4057836 */ /* 0x004fe20000000000 */
[----:B------:R-:W-:Y:S01]  /*80c0*/  LDGSTS.E [R6+0x8], desc[UR60][R112.64], !P5 ;  /* 0x0000800070067fae */ /* 0x000fe2000e92187c */
[----:B------:R-:W-:Y:S01]  /*80d0*/  ISETP.GE.U32.AND P5, PT, R4, 0x7fffff67, PT ;  /* 0x7fffff670400780c */ /* 0x000fe20003fa6070 */
[----:B------:R-:W-:-:S02]  /*80e0*/  VIADD R4, R240, 0xffffffe5 ;  /* 0xffffffe5f0047836 */ /* 0x000fc40000000000 */
[----:B------:R-:W-:Y:S01]  /*80f0*/  LDGSTS.E [R6+0xc], desc[UR60][R114.64], !P4 ;  /* 0x0000c00072067fae */ /* 0x000fe2000e12187c */
[----:B------:R-:W2:Y:S02]  /*8100*/  LDC R244, c[0x0][0x230] ;  /* 0x00008c00fff47b82 */ /* 0x000ea40000000800 */
[----:B------:R-:W-:Y:S01]  /*8110*/  ISETP.GE.U32.AND P4, PT, R4, 0x7fffff66, PT ;  /* 0x7fffff660400780c */ /* 0x000fe20003f86070 */
[----:B------:R-:W-:Y:S01]  /*8120*/  LDGSTS.E [R6+0x4000], desc[UR60][R134.64], !P3 ;  /* 0x0400000086067fae */ /* 0x000fe2000d92187c */
[----:B------:R-:W-:Y:S01]  /*8130*/  ISETP.GE.U32.AND P3, PT, R5, 0x7fffff2c, PT ;  /* 0x7fffff2c0500780c */ /* 0x000fe20003f66070 */
[----:B-1----:R-:W-:Y:S01]  /*8140*/  VIADD R4, R247, 0xffffffa9 ;  /* 0xffffffa9f7047836 */ /* 0x002fe20000000000 */
[----:B---3--:R-:W-:Y:S01]  /*8150*/  IADD3 R5, R248, -0x56, RZ ;  /* 0xffffffaaf8057810 */ /* 0x008fe20007ffe0ff */
[----:B------:R-:W-:Y:S01]  /*8160*/  LDGSTS.E [R6+0x4004], desc[UR60][R136.64], !P1 ;  /* 0x0400400088067fae */ /* 0x000fe2000c92187c */
[----:B------:R-:W1:Y:S02]  /*8170*/  LDC R248, c[0x0][0x230] ;  /* 0x00008c00fff87b82 */ /* 0x000e640000000800 */
[----:B------:R-:W-:Y:S01]  /*8180*/  ISETP.GE.U32.AND P1, PT, R5, 0x7fffff2b, PT ;  /* 0x7fffff2b0500780c */ /* 0x000fe20003f26070 */
[----:B------:R-:W-:Y:S01]  /*8190*/  LDGSTS.E [R6+0x4008], desc[UR60][R138.64], !P0 ;  /* 0x040080008a067fae */ /* 0x000fe2000c12187c */
[----:B------:R-:W-:Y:S01]  /*81a0*/  ISETP.GE.U32.AND P0, PT, R4, 0x7fffff2a, PT ;  /* 0x7fffff2a0400780c */ /* 0x000fe20003f06070 */
[----:B----4-:R-:W-:-:S02]  /*81b0*/  VIADD R5, R243, 0xffffffa8 ;  /* 0xffffffa8f3057836 */ /* 0x010fc40000000000 */
[----:B------:R-:W-:Y:S01]  /*81c0*/  VIADD R4, R246, 0xffffff8b ;  /* 0xffffff8bf6047836 */ /* 0x000fe20000000000 */
[----:B------:R-:W-:Y:S01]  /*81d0*/  LDGSTS.E [R6+0x400c], desc[UR60][R140.64], !P6 ;  /* 0x0400c0008c067fae */ /* 0x000fe2000f12187c */
[----:B------:R-:W3:Y:S01]  /*81e0*/  LDC R247, c[0x0][0x230] ;  /* 0x00008c00fff77b82 */ /* 0x000ee20000000800 */
[----:B------:R-:W-:Y:S01]  /*81f0*/  ISETP.GE.U32.AND P6, PT, R5, 0x7fffff29, PT ;  /* 0x7fffff290500780c */ /* 0x000fe20003fc6070 */
[----:B------:R-:W-:Y:S01]  /*8200*/  VIADD R5, R245, 0xffffff8a ;  /* 0xffffff8af5057836 */ /* 0x000fe20000000000 */
[----:B------:R-:W-:Y:S01]  /*8210*/  LDGSTS.E [R6+0x8000], desc[UR60][R176.64], !P3 ;  /* 0x08000000b0067fae */ /* 0x000fe2000d92187c */
[----:B------:R-:W-:Y:S01]  /*8220*/  ISETP.GE.U32.AND P3, PT, R4, 0x7fffff0c, PT ;  /* 0x7fffff0c0400780c */ /* 0x000fe20003f66070 */
[----:B------:R-:W-:Y:S01]  /*8230*/  VIADD R243, R240, 0xffffffe3 ;  /* 0xffffffe3f0f37836 */ /* 0x000fe20000000000 */
[----:B------:R-:W-:Y:S01]  /*8240*/  IADD3 R4, R249, -0x77, RZ ;  /* 0xffffff89f9047810 */ /* 0x000fe20007ffe0ff */
[----:B------:R-:W-:Y:S01]  /*8250*/  LDGSTS.E [R6+0x8004], desc[UR60][R178.64], !P1 ;  /* 0x08004000b2067fae */ /* 0x000fe2000c92187c */
[----:B------:R-:W-:Y:S01]  /*8260*/  ISETP.GE.U32.AND P1, PT, R5, 0x7fffff0b, PT ;  /* 0x7fffff0b0500780c */ /* 0x000fe20003f26070 */
[----:B--2---:R-:W-:Y:S01]  /*8270*/  VIADD R5, R244, 0xffffff88 ;  /* 0xffffff88f4057836 */ /* 0x004fe20000000000 */
[----:B------:R-:W2:Y:S01]  /*8280*/  LDC R246, c[0x0][0x230] ;  /* 0x00008c00fff67b82 */ /* 0x000ea20000000800 */
[----:B------:R-:W-:Y:S01]  /*8290*/  LDGSTS.E [R6+0x8008], desc[UR60][R180.64], !P0 ;  /* 0x08008000b4067fae */ /* 0x000fe2000c12187c */
[----:B------:R-:W-:Y:S01]  /*82a0*/  ISETP.GE.U32.AND P0, PT, R4, 0x7fffff0a, PT ;  /* 0x7fffff0a0400780c */ /* 0x000fe20003f06070 */
[----:B------:R-:W-:-:S02]  /*82b0*/  VIADD R4, R240, 0xffffffe4 ;  /* 0xffffffe4f0047836 */ /* 0x000fc40000000000 */
[----:B------:R-:W-:Y:S03]  /*82c0*/  LDGSTS.E [R6+0x800c], desc[UR60][R182.64], !P6 ;  /* 0x0800c000b6067fae */ /* 0x000fe6000f12187c */
[----:B------:R-:W4:Y:S01]  /*82d0*/  LDC R244, c[0x0][0x230] ;  /* 0x00008c00fff47b82 */ /* 0x000f220000000800 */
[----:B------:R-:W-:Y:S01]  /*82e0*/  LDGSTS.E [R6+0xc000], desc[UR60][R216.64], !P3 ;  /* 0x0c000000d8067fae */ /* 0x000fe2000d92187c */
[----:B------:R-:W-:Y:S01]  /*82f0*/  ISETP.GE.U32.AND P3, PT, R5, 0x7fffff09, PT ;  /* 0x7fffff090500780c */ /* 0x000fe20003f66070 */
[----:B------:R-:W-:Y:S01]  /*8300*/  VIADD R5, R240, 0xffffffc7 ;  /* 0xffffffc7f0057836 */ /* 0x000fe20000000000 */
[----:B------:R-:W-:Y:S01]  /*8310*/  ISETP.GE.U32.AND P6, PT, R4, 0x7fffff65, PT ;  /* 0x7fffff650400780c */ /* 0x000fe20003fc6070 */
[----:B------:R-:W-:Y:S01]  /*8320*/  VIADD R4, R240, 0xffffffc6 ;  /* 0xffffffc6f0047836 */ /* 0x000fe20000000000 */
[----:B------:R-:W-:Y:S02]  /*8330*/  LDGSTS.E [R6+0xc004], desc[UR60][R218.64], !P1 ;  /* 0x0c004000da067fae */ /* 0x000fe4000c92187c */
[----:B------:R-:W-:Y:S01]  /*8340*/  ISETP.GE.U32.AND P1, PT, R5, 0x7fffff48, PT ;  /* 0x7fffff480500780c */ /* 0x000fe20003f26070 */
[----:B------:R-:W2:Y:S01]  /*8350*/  LDC R249, c[0x0][0x230] ;  /* 0x00008c00fff97b82 */ /* 0x000ea20000000800 */
[----:B------:R-:W-:Y:S01]  /*8360*/  LDGSTS.E [R6+0xc008], desc[UR60][R220.64], !P0 ;  /* 0x0c008000dc067fae */ /* 0x000fe2000c12187c */
[----:B------:R-:W-:-:S02]  /*8370*/  ISETP.GE.U32.AND P0, PT, R4, 0x7fffff47, PT ;  /* 0x7fffff470400780c */ /* 0x000fc40003f06070 */
[----:B------:R-:W-:Y:S02]  /*8380*/  LOP3.LUT R5, R3, 0x60, RZ, 0x3c, !PT ;  /* 0x0000006003057812 */ /* 0x000fe400078e3cff */
[----:B------:R-:W-:Y:S01]  /*8390*/  IADD3 R4, R240, -0x3b, RZ ;  /* 0xffffffc5f0047810 */ /* 0x000fe20007ffe0ff */
[----:B------:R-:W-:Y:S01]  /*83a0*/  LDGSTS.E [R6+0xc00c], desc[UR60][R222.64], !P3 ;  /* 0x0c00c000de067fae */ /* 0x000fe2000d92187c */
[----:B------:R-:W2:Y:S01]  /*83b0*/  LDC R245, c[0x0][0x230] ;  /* 0x00008c00fff57b82 */ /* 0x000ea20000000800 */
[----:B------:R-:W-:Y:S01]  /*83c0*/  VIADD R5, R5, UR8 ;  /* 0x0000000805057c36 */ /* 0x000fe20008000000 */
[----:B------:R-:W-:Y:S01]  /*83d0*/  ISETP.GE.U32.AND P3, PT, R4, 0x7fffff46, PT ;  /* 0x7fffff460400780c */ /* 0x000fe20003f66070 */
[----:B------:R-:W-:-:S03]  /*83e0*/  VIADD R4, R240, 0xffffffc4 ;  /* 0xffffffc4f0047836 */ /* 0x000fc60000000000 */
[----:B------:R-:W-:Y:S02]  /*83f0*/  LDGSTS.E [R5], desc[UR60][R12.64], !P2 ;  /* 0x000000000c057fae */ /* 0x000fe4000d12187c */
[----:B------:R-:W-:Y:S01]  /*8400*/  ISETP.GE.U32.AND P2, PT, R4, 0x7fffff45, PT ;  /* 0x7fffff450400780c */ /* 0x000fe20003f46070 */
[----:B------:R-:W-:Y:S01]  /*8410*/  VIADD R4, R240, 0xffffffe2 ;  /* 0xffffffe2f0047836 */ /* 0x000fe20000000000 */
[----:B------:R-:W-:Y:S01]  /*8420*/  LDGSTS.E [R5+0x4], desc[UR60][R102.64], !P5 ;  /* 0x0000400066057fae */ /* 0x000fe2000e92187c */
[----:B------:R-:W-:Y:S01]  /*8430*/  ISETP.GE.U32.AND P5, PT, R243, 0x7fffff64, PT ;  /* 0x7fffff64f300780c */ /* 0x000fe20003fa6070 */
[----:B----4-:R-:W-:Y:S01]  /*8440*/  VIADD R243, R244, 0xffffffa7 ;  /* 0xffffffa7f4f37836 */ /* 0x010fe20000000000 */
[----:B------:R-:W4:Y:S01]  /*8450*/  LDC R8, c[0x0][0x230] ;  /* 0x00008c00ff087b82 */ /* 0x000f220000000800 */
[----:B------:R-:W-:Y:S01]  /*8460*/  LDGSTS.E [R5+0x8], desc[UR60][R104.64], !P4 ;  /* 0x0000800068057fae */ /* 0x000fe2000e12187c */
[----:B------:R-:W-:Y:S02]  /*8470*/  ISETP.GE.U32.AND P4, PT, R4, 0x7fffff63, PT ;  /* 0x7fffff630400780c */ /* 0x000fe40003f86070 */
[----:B------:R-:W-:Y:S01]  /*8480*/  IADD3 R4, R240, -0x1f, RZ ;  /* 0xffffffe1f0047810 */ /* 0x000fe20007ffe0ff */
[----:B------:R-:W-:Y:S03]  /*8490*/  LDGSTS.E [R5+0xc], desc[UR60][R116.64], !P6 ;  /* 0x0000c00074057fae */ /* 0x000fe6000f12187c */
[----:B------:R-:W-:Y:S01]  /*84a0*/  ISETP.GE.U32.AND P6, PT, R4, 0x7fffff62, PT ;  /* 0x7fffff620400780c */ /* 0x000fe20003fc6070 */
[----:B------:R-:W-:Y:S01]  /*84b0*/  LDGSTS.E [R5+0x4000], desc[UR60][R142.64], !P1 ;  /* 0x040000008e057fae */ /* 0x000fe2000c92187c */
[----:B------:R-:W-:Y:S01]  /*84c0*/  ISETP.GE.U32.AND P1, PT, R243, 0x7fffff28, PT ;  /* 0x7fffff28f300780c */ /* 0x000fe20003f26070 */
[----:B-1----:R-:W-:Y:S01]  /*84d0*/  VIADD R243, R248, 0xffffffa6 ;  /* 0xffffffa6f8f37836 */ /* 0x002fe20000000000 */
[----:B------:R-:W1:Y:S01]  /*84e0*/  LDC R244, c[0x0][0x230] ;  /* 0x00008c00fff47b82 */ /* 0x000e620000000800 */
[----:B---3--:R-:W-:Y:S01]  /*84f0*/  VIADD R4, R247, 0xffffffa5 ;  /* 0xffffffa5f7047836 */ /* 0x008fe20000000000 */
[----:B------:R-:W-:Y:S02]  /*8500*/  LDGSTS.E [R5+0x4004], desc[UR60][R144.64], !P0 ;  /* 0x0400400090057fae */ /* 0x000fe4000c12187c */
[----:B------:R-:W-:Y:S01]  /*8510*/  ISETP.GE.U32.AND P0, PT, R243, 0x7fffff27, PT ;  /* 0x7fffff27f300780c */ /* 0x000fe20003f06070 */
[----:B--2---:R-:W-:Y:S01]  /*8520*/  VIADD R243, R246, 0xffffffa4 ;  /* 0xffffffa4f6f37836 */ /* 0x004fe20000000000 */
[----:B------:R-:W-:Y:S01]  /*8530*/  LDGSTS.E [R5+0x4008], desc[UR60][R146.64], !P3 ;  /* 0x0400800092057fae */ /* 0x000fe2000d92187c */
[----:B------:R-:W-:Y:S01]  /*8540*/  ISETP.GE.U32.AND P3, PT, R4, 0x7fffff26, PT ;  /* 0x7fffff260400780c */ /* 0x000fe20003f66070 */
[----:B------:R-:W2:Y:S01]  /*8550*/  LDC R248, c[0x0][0x230] ;  /* 0x00008c00fff87b82 */ /* 0x000ea20000000800 */
[----:B------:R-:W-:Y:S01]  /*8560*/  IADD3 R4, R249, -0x79, RZ ;  /* 0xffffff87f9047810 */ /* 0x000fe20007ffe0ff */
[----:B------:R-:W-:Y:S01]  /*8570*/  LDGSTS.E [R5+0x400c], desc[UR60][R148.64], !P2 ;  /* 0x0400c00094057fae */ /* 0x000fe2000d12187c */
[----:B------:R-:W-:Y:S01]  /*8580*/  ISETP.GE.U32.AND P2, PT, R243, 0x7fffff25, PT ;  /* 0x7fffff25f300780c */ /* 0x000fe20003f46070 */
[----:B------:R-:W-:-:S02]  /*8590*/  VIADD R243, R252, 0xffffff86 ;  /* 0xffffff86fcf37836 */ /* 0x000fc40000000000 */
        /* <DEDUP_REMOVED lines=8> */
[----:B------:R-:W-:Y:S01]  /*8620*/  VIADD R243, R245, 0xffffff85 ;  /* 0xffffff85f5f37836 */ /* 0x000fe20000000000 */
[----:B------:R-:W4:Y:S01]  /*8630*/  LDC R252, c[0x0][0x230] ;  /* 0x00008c00fffc7b82 */ /* 0x000f220000000800 */
[C---:B------:R-:W-:Y:S01]  /*8640*/  VIADD R4, R240.reuse, 0xffffffc3 ;  /* 0xffffffc3f0047836 */ /* 0x040fe20000000000 */
[----:B------:R-:W-:Y:S02]  /*8650*/  LDGSTS.E [R5+0x800c], desc[UR60][R190.64], !P2 ;  /* 0x0800c000be057fae */ /* 0x000fe4000d12187c */
[----:B------:R-:W-:Y:S01]  /*8660*/  ISETP.GE.U32.AND P2, PT, R243, 0x7fffff06, PT ;  /* 0x7fffff06f300780c */ /* 0x000fe20003f46070 */
[----:B------:R-:W-:Y:S01]  /*8670*/  VIADD R243, R240, 0xffffffc0 ;  /* 0xffffffc0f0f37836 */ /* 0x000fe20000000000 */
[----:B------:R-:W-:Y:S01]  /*8680*/  LDGSTS.E [R5+0xc000], desc[UR60][R224.64], !P1 ;  /* 0x0c000000e0057fae */ /* 0x000fe2000c92187c */
[----:B------:R-:W-:Y:S01]  /*8690*/  ISETP.GE.U32.AND P1, PT, R4, 0x7fffff44, PT ;  /* 0x7fffff440400780c */ /* 0x000fe20003f26070 */
[----:B------:R-:W3:Y:S01]  /*86a0*/  LDC R247, c[0x0][0x230] ;  /* 0x00008c00fff77b82 */ /* 0x000ee20000000800 */
[----:B-1----:R-:W-:Y:S01]  /*86b0*/  IADD3 R4, R244, -0x7c, RZ ;  /* 0xffffff84f4047810 */ /* 0x002fe20007ffe0ff */
[----:B------:R-:W-:Y:S01]  /*86c0*/  VIADD R244, R240, 0xffffffc1 ;  /* 0xffffffc1f0f47836 */ /* 0x000fe20000000000 */
[----:B------:R-:W-:Y:S02]  /*86d0*/  LDGSTS.E [R5+0xc004], desc[UR60][R226.64], !P3 ;  /* 0x0c004000e2057fae */ /* 0x000fe4000d92187c */
[----:B------:R-:W-:Y:S01]  /*86e0*/  ISETP.GE.U32.AND P3, PT, R4, 0x7fffff05, PT ;  /* 0x7fffff050400780c */ /* 0x000fe20003f66070 */
[----:B------:R-:W-:-:S02]  /*86f0*/  VIADD R4, R240, 0xffffffc2 ;  /* 0xffffffc2f0047836 */ /* 0x000fc40000000000 */
[----:B------:R-:W1:Y:S01]  /*8700*/  LDC R245, c[0x0][0x230] ;  /* 0x00008c00fff57b82 */ /* 0x000e620000000800 */
[----:B------:R-:W-:Y:S02]  /*8710*/  LDGSTS.E [R5+0xc008], desc[UR60][R228.64], !P2 ;  /* 0x0c008000e4057fae */ /* 0x000fe4000d12187c */
[----:B------:R-:W-:Y:S02]  /*8720*/  ISETP.GE.U32.AND P2, PT, R4, 0x7fffff43, PT ;  /* 0x7fffff430400780c */ /* 0x000fe40003f46070 */
[----:B------:R-:W-:-:S03]  /*8730*/  LOP3.LUT R4, R3, 0x70, RZ, 0x3c, !PT ;  /* 0x0000007003047812 */ /* 0x000fc600078e3cff */
[----:B------:R-:W1:Y:S02]  /*8740*/  LDC R249, c[0x0][0x230] ;  /* 0x00008c00fff97b82 */ /* 0x000e640000000800 */
[----:B------:R-:W-:Y:S01]  /*8750*/  VIADD R4, R4, UR8 ;  /* 0x0000000804047c36 */ /* 0x000fe20008000000 */
[----:B------:R-:W-:Y:S01]  /*8760*/  LDGSTS.E [R5+0xc00c], desc[UR60][R230.64], !P3 ;  /* 0x0c00c000e6057fae */ /* 0x000fe2000d92187c */
[----:B------:R-:W-:Y:S02]  /*8770*/  ISETP.GE.U32.AND P3, PT, R244, 0x7fffff42, PT ;  /* 0x7fffff42f400780c */ /* 0x000fe40003f66070 */
[----:B--2---:R-:W-:Y:S01]  /*8780*/  IADD3 R244, R248, -0x5d, RZ ;  /* 0xffffffa3f8f47810 */ /* 0x004fe20007ffe0ff */
[----:B------:R-:W-:Y:S01]  /*8790*/  LDGSTS.E [R4], desc[UR60][R118.64], !P5 ;  /* 0x0000000076047fae */ /* 0x000fe2000e92187c */
[----:B------:R-:W-:Y:S01]  /*87a0*/  ISETP.GE.U32.AND P5, PT, R243, 0x7fffff41, PT ;  /* 0x7fffff41f300780c */ /* 0x000fe20003fa6070 */
[----:B---3--:R-:W-:Y:S01]  /*87b0*/  VIADD R243, R247, 0xffffffa2 ;  /* 0xffffffa2f7f37836 */ /* 0x008fe20000000000 */
[----:B------:R-:W2:Y:S01]  /*87c0*/  LDC R248, c[0x0][0x230] ;  /* 0x00008c00fff87b82 */ /* 0x000ea20000000800 */
[----:B------:R-:W-:Y:S01]  /*87d0*/  LDGSTS.E [R4+0x4], desc[UR60][R120.64], !P4 ;  /* 0x0000400078047fae */ /* 0x000fe2000e12187c */
[----:B------:R-:W-:Y:S01]  /*87e0*/  ISETP.GE.U32.AND P4, PT, R244, 0x7fffff24, PT ;  /* 0x7fffff24f400780c */ /* 0x000fe20003f86070 */
[----:B------:R-:W-:-:S02]  /*87f0*/  VIADD R244, R246, 0xffffffa1 ;  /* 0xffffffa1f6f47836 */ /* 0x000fc40000000000 */
[----:B------:R-:W-:Y:S01]  /*8800*/  LDGSTS.E [R4+0x8], desc[UR60][R122.64], !P6 ;  /* 0x000080007a047fae */ /* 0x000fe2000f12187c */
[----:B------:R-:W-:Y:S02]  /*8810*/  ISETP.GE.U32.AND P6, PT, R243, 0x7fffff23, PT ;  /* 0x7fffff23f300780c */ /* 0x000fe40003fc6070 */
[----:B------:R-:W3:Y:S01]  /*8820*/  LDC R247, c[0x0][0x230] ;  /* 0x00008c00fff77b82 */ /* 0x000ee20000000800 */
[----:B------:R-:W-:Y:S01]  /*8830*/  LDGSTS.E [R4+0xc], desc[UR60][R124.64], !P0 ;  /* 0x0000c0007c047fae */ /* 0x000fe2000c12187c */
[----:B------:R-:W-:Y:S01]  /*8840*/  ISETP.GE.U32.AND P0, PT, R244, 0x7fffff22, PT ;  /* 0x7fffff22f400780c */ /* 0x000fe20003f06070 */
[----:B----4-:R-:W-:Y:S02]  /*8850*/  VIADD R244, R252, 0xffffff83 ;  /* 0xffffff83fcf47836 */ /* 0x010fe40000000000 */
[----:B------:R-:W-:Y:S01]  /*8860*/  LDGSTS.E [R4+0x4000], desc[UR60][R150.64], !P1 ;  /* 0x0400000096047fae */ /* 0x000fe2000c92187c */
[----:B-1----:R-:W-:Y:S02]  /*8870*/  VIADD R243, R249, 0xffffffa0 ;  /* 0xffffffa0f9f37836 */ /* 0x002fe40000000000 */
[----:B------:R-:W1:Y:S01]  /*8880*/  LDC R246, c[0x0][0x230] ;  /* 0x00008c00fff67b82 */ /* 0x000e620000000800 */
[----:B------:R-:W-:Y:S01]  /*8890*/  LDGSTS.E [R4+0x4004], desc[UR60][R154.64], !P2 ;  /* 0x040040009a047fae */ /* 0x000fe2000d12187c */
[----:B------:R-:W-:Y:S01]  /*88a0*/  ISETP.GE.U32.AND P2, PT, R244, 0x7fffff04, PT ;  /* 0x7fffff04f400780c */ /* 0x000fe20003f46070 */
[----:B------:R-:W-:Y:S01]  /*88b0*/  VIADD R244, R245, 0xffffff80 ;  /* 0xffffff80f5f47836 */ /* 0x000fe20000000000 */
[----:B------:R-:W-:Y:S01]  /*88c0*/  ISETP.GE.U32.AND P1, PT, R243, 0x7fffff21, PT ;  /* 0x7fffff21f300780c */ /* 0x000fe20003f26070 */
[----:B------:R-:W-:Y:S01]  /*88d0*/  LDGSTS.E [R4+0x4008], desc[UR60][R158.64], !P3 ;  /* 0x040080009e047fae */ /* 0x000fe2000d92187c */
[----:B------:R-:W-:-:S02]  /*88e0*/  IADD3 R243, R14, -0x7e, RZ ;  /* 0xffffff820ef37810 */ /* 0x000fc40007ffe0ff */
[----:B------:R-:W4:Y:S01]  /*88f0*/  LDC R249, c[0x0][0x230] ;  /* 0x00008c00fff97b82 */ /* 0x000f220000000800 */
[----:B------:R-:W-:Y:S01]  /*8900*/  LDGSTS.E [R4+0x400c], desc[UR60][R160.64], !P5 ;  /* 0x0400c000a0047fae */ /* 0x000fe2000e92187c */
[C---:B------:R-:W-:Y:S02]  /*8910*/  ISETP.GE.AND P5, PT, R0.reuse, R245, PT ;  /* 0x000000f50000720c */ /* 0x040fe40003fa6270 */
[----:B------:R-:W-:Y:S01]  /*8920*/  ISETP.GE.U32.AND P3, PT, R243, 0x7fffff03, PT ;  /* 0x7fffff03f300780c */ /* 0x000fe20003f66070 */
[----:B------:R-:W-:Y:S01]  /*8930*/  LDGSTS.E [R4+0x8000], desc[UR60][R192.64], !P4 ;  /* 0x08000000c0047fae */ /* 0x000fe2000e12187c */
[----:B------:R-:W-:Y:S01]  /*8940*/  ISETP.GE.AND P4, PT, R0, R244, PT ;  /* 0x000000f40000720c */ /* 0x000fe20003f86270 */
[----:B------:R-:W-:Y:S01]  /*8950*/  VIADD R0, R240, 0x7f ;  /* 0x0000007ff0007836 */ /* 0x000fe20000000000 */
[----:B------:R-:W-:Y:S01]  /*8960*/  LOP3.LUT R11, R2, 0x40, RZ, 0x3c, !PT ;  /* 0x00000040020b7812 */ /* 0x000fe200078e3cff */
[----:B------:R-:W-:Y:S01]  /*8970*/  LDGSTS.E [R4+0x8004], desc[UR60][R194.64], !P6 ;  /* 0x08004000c2047fae */ /* 0x000fe2000f12187c */
[----:B------:R-:W-:Y:S01]  /*8980*/  SEL R240, RZ, 0x4, P4 ;  /* 0x00000004fff07807 */ /* 0x000fe20002000000 */
[----:B------:R-:W2:Y:S01]  /*8990*/  LDC R252, c[0x0][0x230] ;  /* 0x00008c00fffc7b82 */ /* 0x000ea20000000800 */
[C---:B------:R-:W-:Y:S01]  /*89a0*/  ISETP.GT.AND P6, PT, R0.reuse, 0xff, PT ;  /* 0x000000ff0000780c */ /* 0x040fe20003fc4270 */
[----:B------:R-:W-:Y:S01]  /*89b0*/  STL [R1+0x3cc], R0 ;  /* 0x0003cc0001007387 */ /* 0x000fe20000100800 */
[----:B------:R-:W-:-:S02]  /*89c0*/  ISETP.GT.AND P4, PT, R0, 0x7f, PT ;  /* 0x0000007f0000780c */ /* 0x000fc40003f84270 */
[----:B------:R-:W-:Y:S01]  /*89d0*/  SEL R240, R240, RZ, P6 ;  /* 0x000000fff0f07207 */ /* 0x000fe20003000000 */
[----:B------:R-:W2:Y:S01]  /*89e0*/  LDL.64 R20, [R1+0x108] ;  /* 0x0001080001147983 */ /* 0x000ea20000100a00 */
[----:B------:R-:W-:Y:S01]  /*89f0*/  SEL R243, RZ, 0x4, !P4 ;  /* 0x00000004fff37807 */ /* 0x000fe20006000000 */
[----:B-1----:R-:W-:Y:S02]  /*8a00*/  VIADD R245, R246, 0xffffff81 ;  /* 0xffffff81f6f57836 */ /* 0x002fe40000000000 */
[----:B------:R-:W2:Y:S01]  /*8a10*/  LDL.64 R14, [R1+0xf0] ;  /* 0x0000f000010e7983 */ /* 0x000ea20000100a00 */
[----:B------:R-:W-:Y:S02]  /*8a20*/  SEL R243, R243, RZ, !P5 ;  /* 0x000000fff3f37207 */ /* 0x000fe40006800000 */
[----:B------:R-:W-:Y:S01]  /*8a30*/  ISETP.GE.U32.AND P4, PT, R245, 0x7fffff02, PT ;  /* 0x7fffff02f500780c */ /* 0x000fe20003f86070 */
[----:B------:R-:W-:Y:S01]  /*8a40*/  LDGSTS.E [R4+0x8008], desc[UR60][R196.64], !P0 ;  /* 0x08008000c4047fae */ /* 0x000fe2000c12187c */
[----:B------:R-:W-:Y:S01]  /*8a50*/  ISETP.NE.U32.AND P0, PT, R240, RZ, PT ;  /* 0x000000fff000720c */ /* 0x000fe20003f05070 */
[----:B---3--:R-:W-:Y:S01]  /*8a60*/  VIADD R240, R247, 0xffffff7f ;  /* 0xffffff7ff7f07836 */ /* 0x008fe20000000000 */
[----:B------:R-:W-:Y:S01]  /*8a70*/  ISETP.NE.U32.AND P6, PT, R243, RZ, PT ;  /* 0x000000fff300720c */ /* 0x000fe20003fc5070 */
[----:B------:R-:W-:Y:S01]  /*8a80*/  LDGSTS.E [R4+0x800c], desc[UR60][R198.64], !P1 ;  /* 0x0800c000c6047fae */ /* 0x000fe2000c92187c */
[----:B------:R-:W-:-:S02]  /*8a90*/  ISETP.GE.U32.AND P5, PT, R244, 0x7fffff01, PT ;  /* 0x7fffff01f400780c */ /* 0x000fc40003fa6070 */
[----:B------:R-:W-:Y:S01]  /*8aa0*/  ISETP.GE.U32.AND P1, PT, R240, 0x7fffff00, PT ;  /* 0x7fffff00f000780c */ /* 0x000fe20003f26070 */
[----:B----4-:R-:W-:Y:S01]  /*8ab0*/  VIADD R240, R249, 0xffffff7d ;  /* 0xffffff7df9f07836 */ /* 0x010fe20000000000 */
[----:B--2---:R-:W-:Y:S01]  /*8ac0*/  IADD3 R243, R248, -0x82, RZ ;  /* 0xffffff7ef8f37810 */ /* 0x004fe20007ffe0ff */
[----:B------:R-:W-:Y:S01]  /*8ad0*/  LDGSTS.E [R4+0xc000], desc[UR60][R232.64], !P2 ;  /* 0x0c000000e8047fae */ /* 0x000fe2000d12187c */
[----:B------:R-:W-:Y:S02]  /*8ae0*/  IADD3 R249, R2, UR8, RZ ;  /* 0x0000000802f97c10 */ /* 0x000fe4000fffe0ff */
[----:B------:R-:W-:Y:S01]  /*8af0*/  ISETP.GE.U32.AND P2, PT, R243, 0x7ffffeff, PT ;  /* 0x7ffffefff300780c */ /* 0x000fe20003f46070 */
[----:B------:R-:W-:Y:S01]  /*8b00*/  LDGSTS.E [R4+0xc004], desc[UR60][R234.64], !P3 ;  /* 0x0c004000ea047fae */ /* 0x000fe2000d92187c */
[----:B------:R-:W-:Y:S01]  /*8b10*/  ISETP.GE.U32.AND P3, PT, R240, 0x7ffffefe, PT ;  /* 0x7ffffefef000780c */ /* 0x000fe20003f66070 */
[----:B------:R-:W-:Y:S01]  /*8b20*/  VIADD R243, R9, 0xffffff7c ;  /* 0xffffff7c09f37836 */ /* 0x000fe20000000000 */
[----:B------:R-:W-:Y:S01]  /*8b30*/  LOP3.LUT R248, R2, 0x10, RZ, 0x3c, !PT ;  /* 0x0000001002f87812 */ /* 0x000fe200078e3cff */
[----:B------:R-:W-:Y:S01]  /*8b40*/  VIADD R240, R8, 0xffffff5f ;  /* 0xffffff5f08f07836 */ /* 0x000fe20000000000 */
[----:B------:R-:W2:Y:S01]  /*8b50*/  LDL.64 R16, [R1+0xa8] ;  /* 0x0000a80001107983 */ /* 0x000ea20000100a00 */
[----:B------:R-:W-:-:S02]  /*8b60*/  LOP3.LUT R247, R2, 0x20, RZ, 0x3c, !PT ;  /* 0x0000002002f77812 */ /* 0x000fc400078e3cff */
[C---:B------:R-:W-:Y:S01]  /*8b70*/  LOP3.LUT R10, R2.reuse, 0x50, RZ, 0x3c, !PT ;  /* 0x00000050020a7812 */ /* 0x040fe200078e3cff */
[----:B------:R1:W-:Y:S01]  /*8b80*/  STL.64 [R1+0x6d8], R2 ;  /* 0x0006d80201007387 */ /* 0x0003e20000100a00 */
[C---:B------:R-:W-:Y:S02]  /*8b90*/  LOP3.LUT R9, R2.reuse, 0x60, RZ, 0x3c, !PT ;  /* 0x0000006002097812 */ /* 0x040fe400078e3cff */
[----:B------:R-:W-:Y:S01]  /*8ba0*/  LOP3.LUT R8, R2, 0x70, RZ, 0x3c, !PT ;  /* 0x0000007002087812 */ /* 0x000fe200078e3cff */
[----:B------:R-:W-:Y:S04]  /*8bb0*/  LDGSTS.E [R4+0xc008], desc[UR60][R236.64], !P4 ;  /* 0x0c008000ec047fae */ /* 0x000fe8000e12187c */
[----:B------:R-:W-:Y:S04]  /*8bc0*/  LDGSTS.E [R4+0xc00c], desc[UR60][R238.64], !P5 ;  /* 0x0c00c000ee047fae */ /* 0x000fe8000e92187c */
[----:B-1----:R-:W3:Y:S04]  /*8bd0*/  LDL.LU.64 R2, [R1+0xd8] ;  /* 0x0000d80001027983 */ /* 0x002ee80000300a00 */
[----:B------:R-:W4:Y:S04]  /*8be0*/  LDL.64 R172, [R1+0x98] ;  /* 0x0000980001ac7983 */ /* 0x000f280000100a00 */
[----:B------:R-:W4:Y:S04]  /*8bf0*/  LDL.64 R170, [R1+0x88] ;  /* 0x0000880001aa7983 */ /* 0x000f280000100a00 */
[----:B------:R-:W4:Y:S04]  /*8c00*/  LDL.64 R168, [R1+0x78] ;  /* 0x0000780001a87983 */ /* 0x000f280000100a00 */
[----:B------:R-:W4:Y:S04]  /*8c10*/  LDL.64 R132, [R1+0x100] ;  /* 0x0001000001847983 */ /* 0x000f280000100a00 */
[----:B------:R-:W0:Y:S04]  /*8c20*/  LDGDEPBAR ;  /* 0x00000000000079af */ /* 0x000e280000000000 */
[----:B------:R-:W4:Y:S04]  /*8c30*/  LDL.64 R130, [R1+0xe8] ;  /* 0x0000e80001827983 */ /* 0x000f280000100a00 */
[----:B------:R-:W4:Y:S04]  /*8c40*/  LDL.64 R128, [R1+0xd0] ;  /* 0x0000d00001807983 */ /* 0x000f280000100a00 */
[----:B------:R-:W4:Y:S01]  /*8c50*/  LDL.64 R126, [R1+0xb8] ;  /* 0x0000b800017e7983 */ /* 0x000f220000100a00 */
[----:B------:R-:W-:-:S03]  /*8c60*/  ISETP.GE.U32.AND P4, PT, R243, 0x7ffffefd, PT ;  /* 0x7ffffefdf300780c */ /* 0x000fc60003f86070 */
[----:B------:R-:W4:Y:S01]  /*8c70*/  LDL.64 R100, [R1+0x90] ;  /* 0x0000900001647983 */ /* 0x000f220000100a00 */
[----:B------:R-:W-:-:S03]  /*8c80*/  ISETP.GE.U32.AND P5, PT, R240, 0x7ffffee0, PT ;  /* 0x7ffffee0f000780c */ /* 0x000fc60003fa6070 */
[----:B------:R-:W4:Y:S01]  /*8c90*/  LDL.64 R98, [R1+0x80] ;  /* 0x0000800001627983 */ /* 0x000f220000100a00 */
[----:B------:R-:W-:-:S03]  /*8ca0*/  VIADD R243, R9, UR8 ;  /* 0x0000000809f37c36 */ /* 0x000fc60008000000 */
[----:B------:R-:W4:Y:S01]  /*8cb0*/  LDL.64 R96, [R1+0x70] ;  /* 0x0000700001607983 */ /* 0x000f220000100a00 */
[----:B------:R-:W-:-:S03]  /*8cc0*/  VIADD R240, R8, UR8 ;  /* 0x0000000808f07c36 */ /* 0x000fc60008000000 */
[----:B------:R-:W4:Y:S04]  /*8cd0*/  LDL.64 R106, [R1+0xf8] ;  /* 0x0000f800016a7983 */ /* 0x000f280000100a00 */
[----:B------:R-:W4:Y:S04]  /*8ce0*/  LDL.64 R206, [R1+0xe0] ;  /* 0x0000e00001ce7983 */ /* 0x000f280000100a00 */
[----:B------:R-:W4:Y:S04]  /*8cf0*/  LDL.64 R8, [R1+0xc8] ;  /* 0x0000c80001087983 */ /* 0x000f280000100a00 */
[----:B------:R-:W4:Y:S01]  /*8d00*/  LDL.64 R90, [R1+0xb0] ;  /* 0x0000b000015a7983 */ /* 0x000f220000100a00 */
[----:B------:R-:W-:-:S03]  /*8d10*/  VIADD R248, R248, UR8 ;  /* 0x00000008f8f87c36 */ /* 0x000fc60008000000 */
[----:B------:R-:W4:Y:S04]  /*8d20*/  LDL.64 R204, [R1+0x118] ;  /* 0x0001180001cc7983 */ /* 0x000f280000100a00 */
[----:B------:R-:W4:Y:S01]  /*8d30*/  LDL.64 R202, [R1+0x120] ;  /* 0x0001200001ca7983 */ /* 0x000f220000100a00 */
[----:B------:R-:W-:-:S03]  /*8d40*/  VIADD R245, R11, UR8 ;  /* 0x000000080bf57c36 */ /* 0x000fc60008000000 */
[----:B------:R-:W4:Y:S01]  /*8d50*/  LDL.64 R200, [R1+0x128] ;  /* 0x0001280001c87983 */ /* 0x000f220000100a00 */
[----:B------:R-:W-:-:S03]  /*8d60*/  IADD3 R244, R10, UR8, RZ ;  /* 0x000000080af47c10 */ /* 0x000fc6000fffe0ff */
[----:B------:R-:W4:Y:S04]  /*8d70*/  LDL.64 R166, [R1+0x130] ;  /* 0x0001300001a67983 */ /* 0x000f280000100a00 */
[----:B------:R-:W4:Y:S04]  /*8d80*/  LDL.64 R164, [R1+0x138] ;  /* 0x0001380001a47983 */ /* 0x000f280000100a00 */
[----:B------:R-:W4:Y:S04]  /*8d90*/  LDL.64 R162, [R1+0x140] ;  /* 0x0001400001a27983 */ /* 0x000f280000100a00 */
[----:B------:R-:W4:Y:S01]  /*8da0*/  LDL.64 R10, [R1+0x148] ;  /* 0x00014800010a7983 */ /* 0x000f220000100a00 */
[----:B------:R-:W-:-:S03]  /*8db0*/  VIADD R247, R247, UR8 ;  /* 0x00000008f7f77c36 */ /* 0x000fc60008000000 */
[----:B------:R-:W4:Y:S04]  /*8dc0*/  LDL.64 R152, [R1+0x150] ;  /* 0x0001500001987983 */ /* 0x000f280000100a00 */
[----:B------:R-:W4:Y:S04]  /*8dd0*/  LDL.64 R250, [R1+0x158] ;  /* 0x0001580001fa7983 */ /* 0x000f280000100a00 */
[----:B------:R-:W4:Y:S04]  /*8de0*/  LDL.64 R94, [R1+0x160] ;  /* 0x00016000015e7983 */ /* 0x000f280000100a00 */
[----:B------:R-:W4:Y:S04]  /*8df0*/  LDL.64 R92, [R1+0x168] ;  /* 0x00016800015c7983 */ /* 0x000f280000100a00 */
[----:B------:R-:W-:Y:S04]  /*8e00*/  LDGSTS.E [R249+0x70000], desc[UR60][R20.64], P6 ;  /* 0x7000000014f97fae */ /* 0x000fe8000b12187c */
[----:B------:R-:W-:Y:S04]  /*8e10*/  LDGSTS.E [R249+0x70400], desc[UR60][R14.64], P6 ;  /* 0x704000000ef97fae */ /* 0x000fe8000b12187c */
[----:B------:R-:W4:Y:S04]  /*8e20*/  LDL.64 R20, [R1+0x110] ;  /* 0x0001100001147983 */ /* 0x000f280000100a00 */
[----:B------:R-:W4:Y:S04]  /*8e30*/  LDL.64 R14, [R1+0xa0] ;  /* 0x0000a000010e7983 */ /* 0x000f280000100a00 */
[----:B---3--:R-:W-:Y:S04]  /*8e40*/  LDGSTS.E [R249+0x70800], desc[UR60][R2.64], P6 ;  /* 0x7080000002f97fae */ /* 0x008fe8000b12187c */
[----:B------:R-:W-:Y:S04]  /*8e50*/  LDGSTS.E [R249+0x70c00], desc[UR60][R156.64], P6 ;  /* 0x70c000009cf97fae */ /* 0x000fe8000b12187c */
[----:B--2---:R-:W-:Y:S04]  /*8e60*/  LDGSTS.E [R249+0x71000], desc[UR60][R16.64], P6 ;  /* 0x7100000010f97fae */ /* 0x004fe8000b12187c */
[----:B----4-:R-:W-:Y:S04]  /*8e70*/  LDGSTS.E [R249+0x71400], desc[UR60][R172.64], P6 ;  /* 0x71400000acf97fae */ /* 0x010fe8000b12187c */
[----:B------:R-:W-:Y:S04]  /*8e80*/  LDGSTS.E [R249+0x71800], desc[UR60][R170.64], P6 ;  /* 0x71800000aaf97fae */ /* 0x000fe8000b12187c */
[----:B------:R-:W-:Y:S04]  /*8e90*/  LDGSTS.E [R249+0x71c00], desc[UR60][R168.64], P6 ;  /* 0x71c00000a8f97fae */ /* 0x000fe8000b12187c */
[----:B------:R-:W-:Y:S04]  /*8ea0*/  LDGSTS.E [R248+0x70080], desc[UR60][R132.64], P6 ;  /* 0x7008000084f87fae */ /* 0x000fe8000b12187c */
[----:B------:R-:W-:Y:S04]  /*8eb0*/  LDGSTS.E [R248+0x70480], desc[UR60][R130.64], P6 ;  /* 0x7048000082f87fae */ /* 0x000fe8000b12187c */
[----:B------:R-:W-:Y:S04]  /*8ec0*/  LDGSTS.E [R248+0x70880], desc[UR60][R128.64], P6 ;  /* 0x7088000080f87fae */ /* 0x000fe8000b12187c */
[----:B------:R-:W-:Y:S04]  /*8ed0*/  LDGSTS.E [R248+0x70c80], desc[UR60][R126.64], P6 ;  /* 0x70c800007ef87fae */ /* 0x000fe8000b12187c */
[----:B------:R-:W2:Y:S01]  /*8ee0*/  LDL.64 R16, [R1+0x170] ;  /* 0x0001700001107983 */ /* 0x000ea20000100a00 */
[----:B------:R-:W-:-:S03]  /*8ef0*/  VIADD R246, R19, UR8 ;  /* 0x0000000813f67c36 */ /* 0x000fc60008000000 */
[----:B------:R-:W3:Y:S04]  /*8f00*/  LDL.64 R172, [R1+0x190] ;  /* 0x0001900001ac7983 */ /* 0x000ee80000100a00 */
[----:B------:R-:W4:Y:S04]  /*8f10*/  LDL.64 R170, [R1+0x198] ;  /* 0x0001980001aa7983 */ /* 0x000f280000100a00 */
[----:B------:R-:W4:Y:S04]  /*8f20*/  LDL.64 R168, [R1+0x1a0] ;  /* 0x0001a00001a87983 */ /* 0x000f280000100a00 */
[----:B------:R-:W4:Y:S04]  /*8f30*/  LDL.64 R132, [R1+0x1a8] ;  /* 0x0001a80001847983 */ /* 0x000f280000100a00 */
[----:B------:R-:W4:Y:S04]  /*8f40*/  LDL.64 R130, [R1+0x1b0] ;  /* 0x0001b00001827983 */ /* 0x000f280000100a00 */
[----:B------:R-:W4:Y:S04]  /*8f50*/  LDL.64 R128, [R1+0x1b8] ;  /* 0x0001b80001807983 */ /* 0x000f280000100a00 */
[----:B------:R-:W4:Y:S04]  /*8f60*/  LDL.64 R126, [R1+0x1c0] ;  /* 0x0001c000017e7983 */ /* 0x000f280000100a00 */
[----:B------:R-:W-:Y:S04]  /*8f70*/  LDGSTS.E [R248+0x71080], desc[UR60][R14.64], P6 ;  /* 0x710800000ef87fae */ /* 0x000fe8000b12187c */
[----:B------:R-:W-:Y:S04]  /*8f80*/  LDGSTS.E [R248+0x71480], desc[UR60][R100.64], P6 ;  /* 0x7148000064f87fae */ /* 0x000fe8000b12187c */
[----:B------:R-:W-:Y:S04]  /*8f90*/  LDGSTS.E [R248+0x71880], desc[UR60][R98.64], P6 ;  /* 0x7188000062f87fae */ /* 0x000fe8000b12187c */
[----:B------:R-:W-:Y:S04]  /*8fa0*/  LDGSTS.E [R248+0x71c80], desc[UR60][R96.64], P6 ;  /* 0x71c8000060f87fae */ /* 0x000fe8000b12187c */
[----:B------:R-:W-:Y:S04]  /*8fb0*/  LDGSTS.E [R247+0x70100], desc[UR60][R106.64], P6 ;  /* 0x701000006af77fae */ /* 0x000fe8000b12187c */
[----:B------:R-:W-:Y:S04]  /*8fc0*/  LDGSTS.E [R247+0x70500], desc[UR60][R206.64], P6 ;  /* 0x70500000cef77fae */ /* 0x000fe8000b12187c */
[----:B------:R-:W-:Y:S04]  /*8fd0*/  LDGSTS.E [R247+0x70900], desc[UR60][R8.64], P6 ;  /* 0x7090000008f77fae */ /* 0x000fe8000b12187c */
[----:B------:R-:W3:Y:S04]  /*8fe0*/  LDL.64 R14, [R1+0x178] ;  /* 0x00017800010e7983 */ /* 0x000ee80000100a00 */
[----:B------:R-:W-:Y:S04]  /*8ff0*/  LDGSTS.E [R247+0x70d00], desc[UR60][R90.64], P6 ;  /* 0x70d000005af77fae */ /* 0x000fe8000b12187c */
[----:B------:R-:W-:Y:S04]  /*9000*/  LDGSTS.E [R247+0x71100], desc[UR60][R20.64], P6 ;  /* 0x7110000014f77fae */ /* 0x000fe8000b12187c */
[----:B------:R-:W-:Y:S04]  /*9010*/  LDGSTS.E [R247+0x71500], desc[UR60][R204.64], P6 ;  /* 0x71500000ccf77fae */ /* 0x000fe8000b12187c */
[----:B------:R-:W4:Y:S04]  /*9020*/  LDL.64 R90, [R1+0x180] ;  /* 0x00018000015a7983 */ /* 0x000f280000100a00 */
[----:B------:R-:W-:Y:S04]  /*9030*/  LDGSTS.E [R247+0x71900], desc[UR60][R202.64], P6 ;  /* 0x71900000caf77fae */ /* 0x000fe8000b12187c */
[----:B------:R-:W-:Y:S04]  /*9040*/  LDGSTS.E [R247+0x71d00], desc[UR60][R200.64], P6 ;  /* 0x71d00000c8f77fae */ /* 0x000fe8000b12187c */
[----:B------:R-:W-:Y:S04]  /*9050*/  LDGSTS.E [R246+0x70180], desc[UR60][R166.64], P6 ;  /* 0x70180000a6f67fae */ /* 0x000fe8000b12187c */
        /* <DEDUP_REMOVED lines=8> */
[----:B--2---:R-:W-:Y:S04]  /*90e0*/  LDGSTS.E [R245+0x70200], desc[UR60][R16.64], P6 ;  /* 0x7020000010f57fae */ /* 0x004fe8000b12187c */
[----:B------:R-:W2:Y:S04]  /*90f0*/  LDL.64 R100, [R1+0x1d0] ;  /* 0x0001d00001647983 */ /* 0x000ea80000100a00 */
        /* <DEDUP_REMOVED lines=17> */
[----:B---3--:R-:W-:Y:S04]  /*9210*/  LDGSTS.E [R245+0x70600], desc[UR60][R14.64], P6 ;  /* 0x706000000ef57fae */ /* 0x008fe8000b12187c */
[----:B------:R-:W3:Y:S04]  /*9220*/  LDL.64 R14, [R1+0x200] ;  /* 0x00020000010e7983 */ /* 0x000ee80000100a00 */
[----:B----4-:R-:W-:Y:S04]  /*9230*/  LDGSTS.E [R245+0x70a00], desc[UR60][R90.64], P6 ;  /* 0x70a000005af57fae */ /* 0x010fe8000b12187c */
[----:B------:R-:W4:Y:S04]  /*9240*/  LDL.64 R90, [R1+0x208] ;  /* 0x00020800015a7983 */ /* 0x000f280000100a00 */
[----:B------:R-:W-:Y:S04]  /*9250*/  LDGSTS.E [R245+0x70e00], desc[UR60][R20.64], P6 ;  /* 0x70e0000014f57fae */ /* 0x000fe8000b12187c */
[----:B------:R-:W-:Y:S04]  /*9260*/  LDGSTS.E [R245+0x71200], desc[UR60][R172.64], P6 ;  /* 0x71200000acf57fae */ /* 0x000fe8000b12187c */
[----:B------:R-:W-:Y:S04]  /*9270*/  LDGSTS.E [R245+0x71600], desc[UR60][R170.64], P6 ;  /* 0x71600000aaf57fae */ /* 0x000fe8000b12187c */
[----:B------:R-:W4:Y:S04]  /*9280*/  LDL.64 R20, [R1+0x260] ;  /* 0x0002600001147983 */ /* 0x000f280000100a00 */
[----:B------:R-:W4:Y:S04]  /*9290*/  LDL.LU.64 R172, [R1+0x830] ;  /* 0x0008300001ac7983 */ /* 0x000f280000300a00 */
[----:B------:R-:W4:Y:S04]  /*92a0*/  LDL.LU.64 R170, [R1+0x828] ;  /* 0x0008280001aa7983 */ /* 0x000f280000300a00 */
[----:B------:R-:W-:Y:S04]  /*92b0*/  LDGSTS.E [R245+0x71a00], desc[UR60][R168.64], P6 ;  /* 0x71a00000a8f57fae */ /* 0x000fe8000b12187c */
[----:B------:R-:W-:Y:S04]  /*92c0*/  LDGSTS.E [R245+0x71e00], desc[UR60][R132.64], P6 ;  /* 0x71e0000084f57fae */ /* 0x000fe8000b12187c */
[----:B------:R-:W-:Y:S04]  /*92d0*/  LDGSTS.E [R244+0x70280], desc[UR60][R130.64], P6 ;  /* 0x7028000082f47fae */ /* 0x000fe8000b12187c */
[----:B------:R-:W4:Y:S04]  /*92e0*/  LDL.LU.64 R168, [R1+0x820] ;  /* 0x0008200001a87983 */ /* 0x000f280000300a00 */
[----:B------:R-:W4:Y:S04]  /*92f0*/  LDL.LU.64 R132, [R1+0x818] ;  /* 0x0008180001847983 */ /* 0x000f280000300a00 */
[----:B------:R-:W4:Y:S04]  /*9300*/  LDL.LU.64 R130, [R1+0x810] ;  /* 0x0008100001827983 */ /* 0x000f280000300a00 */
[----:B------:R-:W-:Y:S04]  /*9310*/  LDGSTS.E [R244+0x70680], desc[UR60][R128.64], P6 ;  /* 0x7068000080f47fae */ /* 0x000fe8000b12187c */
[----:B------:R-:W-:Y:S04]  /*9320*/  LDGSTS.E [R244+0x70a80], desc[UR60][R126.64], P6 ;  /* 0x70a800007ef47fae */ /* 0x000fe8000b12187c */
[----:B--2---:R-:W-:Y:S04]  /*9330*/  LDGSTS.E [R244+0x70e80], desc[UR60][R16.64], P6 ;  /* 0x70e8000010f47fae */ /* 0x004fe8000b12187c */
[----:B------:R-:W2:Y:S04]  /*9340*/  LDL.LU.64 R128, [R1+0x808] ;  /* 0x0008080001807983 */ /* 0x000ea80000300a00 */
[----:B------:R-:W2:Y:S04]  /*9350*/  LDL.LU.64 R126, [R1+0x800] ;  /* 0x00080000017e7983 */ /* 0x000ea80000300a00 */
[----:B------:R-:W2:Y:S04]  /*9360*/  LDL.LU.64 R16, [R1+0x68] ;  /* 0x0000680001107983 */ /* 0x000ea80000300a00 */
[----:B------:R-:W-:Y:S04]  /*9370*/  LDGSTS.E [R244+0x71280], desc[UR60][R100.64], P6 ;  /* 0x7128000064f47fae */ /* 0x000fe8000b12187c */
[----:B------:R-:W-:Y:S04]  /*9380*/  LDGSTS.E [R244+0x71680], desc[UR60][R98.64], P6 ;  /* 0x7168000062f47fae */ /* 0x000fe8000b12187c */
[----:B------:R-:W-:Y:S04]  /*9390*/  LDGSTS.E [R244+0x71a80], desc[UR60][R96.64], P6 ;  /* 0x71a8000060f47fae */ /* 0x000fe8000b12187c */
        /* <DEDUP_REMOVED lines=9> */
[----:B---3--:R-:W-:Y:S04]  /*9430*/  LDGSTS.E [R243+0x70b00], desc[UR60][R14.64], P6 ;  /* 0x70b000000ef37fae */ /* 0x008fe8000b12187c */
[----:B------:R-:W3:Y:S04]  /*9440*/  LDL.LU.64 R14, [R1+0x60] ;  /* 0x00006000010e7983 */ /* 0x000ee80000300a00 */
[----:B----4-:R-:W-:Y:S04]  /*9450*/  LDGSTS.E [R243+0x70f00], desc[UR60][R90.64], P6 ;  /* 0x70f000005af37fae */ /* 0x010fe8000b12187c */
[----:B------:R-:W-:Y:S04]  /*9460*/  LDGSTS.E [R243+0x71300], desc[UR60][R204.64], P6 ;  /* 0x71300000ccf37fae */ /* 0x000fe8000b12187c */
[----:B------:R-:W-:Y:S04]  /*9470*/  LDGSTS.E [R243+0x71700], desc[UR60][R202.64], P6 ;  /* 0x71700000caf37fae */ /* 0x000fe8000b12187c */
[----:B------:R-:W4:Y:S04]  /*9480*/  LDL.LU.64 R90, [R1+0x58] ;  /* 0x00005800015a7983 */ /* 0x000f280000300a00 */
        /* <DEDUP_REMOVED lines=12> */
[----:B------:R-:W2:Y:S04]  /*9550*/  LDL.LU.64 R10, [R1+0x798] ;  /* 0x00079800010a7983 */ /* 0x000ea80000300a00 */
[----:B------:R-:W3:Y:S04]  /*9560*/  LDL.LU.64 R152, [R1+0x790] ;  /* 0x0007900001987983 */ /* 0x000ee80000300a00 */
[----:B------:R-:W-:Y:S04]  /*9570*/  LDGSTS.E [R240+0x71380], desc[UR60][R250.64], P6 ;  /* 0x71380000faf07fae */ /* 0x000fe8000b12187c */
[----:B------:R-:W-:Y:S04]  /*9580*/  LDGSTS.E [R240+0x71780], desc[UR60][R94.64], P6 ;  /* 0x717800005ef07fae */ /* 0x000fe8000b12187c */
[----:B------:R-:W-:Y:S04]  /*9590*/  LDGSTS.E [R240+0x71b80], desc[UR60][R20.64], P6 ;  /* 0x71b8000014f07fae */ /* 0x000fe8000b12187c */
[----:B------:R1:W-:Y:S04]  /*95a0*/  LDGSTS.E [R240+0x71f80], desc[UR60][R92.64], P6 ;  /* 0x71f800005cf07fae */ /* 0x0003e8000b12187c */
[----:B------:R-:W0:Y:S01]  /*95b0*/  LDGDEPBAR ;  /* 0x00000000000079af */ /* 0x000e220000000000 */
[----:B------:R-:W-:-:S03]  /*95c0*/  VIADD R252, R252, 0xffffff5e ;  /* 0xffffff5efcfc7836 */ /* 0x000fc60000000000 */
[----:B------:R-:W4:Y:S01]  /*95d0*/  LDL.LU.64 R250, [R1+0x788] ;  /* 0x0007880001fa7983 */ /* 0x000f220000300a00 */
[----:B------:R-:W-:Y:S01]  /*95e0*/  BAR.SYNC.DEFER_BLOCKING 0x0 ;  /* 0x0000000000007b1d */ /* 0x000fe20000010000 */
[----:B------:R-:W-:Y:S01]  /*95f0*/  ISETP.GE.U32.AND P6, PT, R252, 0x7ffffedf, PT ;  /* 0x7ffffedffc00780c */ /* 0x000fe20003fc6070 */
[----:B------:R-:W-:-:S06]  /*9600*/  VIADD R252, R18, 0xffffff5d ;  /* 0xffffff5d12fc7836 */ /* 0x000fcc0000000000 */
[----:B-1----:R-:W1:Y:S01]  /*9610*/  LDC R93, c[0x0][0x230] ;  /* 0x00008c00ff5d7b82 */ /* 0x002e620000000800 */
[----:B------:R-:W4:Y:S04]  /*9620*/  LDL.LU.64 R94, [R1+0x780] ;  /* 0x00078000015e7983 */ /* 0x000f280000300a00 */
[----:B------:R-:W4:Y:S03]  /*9630*/  LDL.LU.64 R20, [R1+0x778] ;  /* 0x0007780001147983 */ /* 0x000f260000300a00 */
[----:B------:R-:W1:Y:S01]  /*9640*/  LDC R92, c[0x0][0x230] ;  /* 0x00008c00ff5c7b82 */ /* 0x000e620000000800 */
[----:B---3--:R-:W-:-:S04]  /*9650*/  IMAD.SHL.U32 R152, R152, 0x80, RZ ;  /* 0x0000008098987824 */ /* 0x008fc800078e00ff */
[----:B--2---:R-:W-:-:S04]  /*9660*/  IMAD.WIDE R18, R152, 0x4, R10 ;  /* 0x0000000498127825 */ /* 0x004fc800078e020a */
[C---:B------:R-:W-:Y:S01]  /*9670*/  IMAD.WIDE R16, R152.reuse, 0x4, R16 ;  /* 0x0000000498107825 */ /* 0x040fe200078e0210 */
[----:B------:R2:W-:Y:S03]  /*9680*/  STL.64 [R1+0x580], R18 ;  /* 0x0005801201007387 */ /* 0x0005e60000100a00 */
[----:B------:R-:W-:Y:S01]  /*9690*/  IMAD.WIDE R14, R152, 0x4, R14 ;  /* 0x00000004980e7825 */ /* 0x000fe200078e020e */
[----:B------:R-:W-:Y:S01]  /*96a0*/  @!PT LDS RZ, [RZ] ;  /* 0x00000000fffff984 */ /* 0x000fe20000000800 */
[----:B------:R-:W-:Y:S01]  /*96b0*/  @!PT LDS RZ, [RZ] ;  /* 0x00000000fffff984 */ /* 0x000fe20000000800 */
[----:B------:R-:W-:Y:S01]  /*96c0*/  @!PT LDS RZ, [RZ] ;  /* 0x00000000fffff984 */ /* 0x000fe20000000800 */
[----:B------:R-:W-:Y:S04]  /*96d0*/  LDGSTS.E [R242+0x10000], desc[UR60][R18.64], !P1 ;  /* 0x1000000012f27fae */ /* 0x000fe8000c92187c */
[----:B------:R3:W-:Y:S04]  /*96e0*/  LDGSTS.E [R242+0x10004], desc[UR60][R16.64], !P2 ;  /* 0x1000400010f27fae */ /* 0x0007e8000d12187c */
[----:B------:R-:W-:Y:S04]  /*96f0*/  LDGSTS.E [R242+0x10008], desc[UR60][R14.64], !P3 ;  /* 0x100080000ef27fae */ /* 0x000fe8000d92187c */
[----:B--2---:R-:W2:Y:S04]  /*9700*/  LDL.LU.64 R18, [R1+0x770] ;  /* 0x0007700001127983 */ /* 0x004ea80000300a00 */
[----:B------:R1:W-:Y:S04]  /*9710*/  STL.64 [R1+0x578], R16 ;  /* 0x0005781001007387 */ /* 0x0003e80000100a00 */
[----:B-1----:R-:W3:Y:S04]  /*9720*/  LDL.LU.64 R16, [R1+0x768] ;  /* 0x0007680001107983 */ /* 0x002ee80000300a00 */
[----:B------:R1:W-:Y:S04]  /*9730*/  STL.64 [R1+0x570], R14 ;  /* 0x0005700e01007387 */ /* 0x0003e80000100a00 */
[----:B-1----:R-:W2:Y:S01]  /*9740*/  LDL.LU.64 R14, [R1+0x760] ;  /* 0x00076000010e7983 */ /* 0x002ea20000300a00 */
[----:B------:R-:W-:Y:S01]  /*9750*/  IADD3 R10, R23, -0xa4, RZ ;  /* 0xffffff5c170a7810 */ /* 0x000fe20007ffe0ff */
[----:B------:R-:W-:Y:S01]  /*9760*/  VIADD R11, R22, 0xffffff3f ;  /* 0xffffff3f160b7836 */ /* 0x000fe20000000000 */
[----:B------:R-:W1:Y:S01]  /*9770*/  LDC R23, c[0x0][0x230] ;  /* 0x00008c00ff177b82 */ /* 0x000e620000000800 */
[----:B----4-:R-:W-:Y:S01]  /*9780*/  IMAD.WIDE R90, R152, 0x4, R90 ;  /* 0x00000004985a7825 */ /* 0x010fe200078e025a */
[----:B------:R-:W-:-:S06]  /*9790*/  ISETP.GE.U32.AND P2, PT, R10, 0x7ffffedd, PT ;  /* 0x7ffffedd0a00780c */ /* 0x000fcc0003f46070 */
[----:B------:R-:W4:Y:S01]  /*97a0*/  LDC R22, c[0x0][0x230] ;  /* 0x00008c00ff167b82 */ /* 0x000f220000000800 */
[----:B------:R-:W-:Y:S01]  /*97b0*/  VIADD R10, R88, 0xffffff3e ;  /* 0xffffff3e580a7836 */ /* 0x000fe20000000000 */
[----:B------:R-:W-:Y:S01]  /*97c0*/  ISETP.GE.U32.AND P1, PT, R252, 0x7ffffede, PT ;  /* 0x7ffffedefc00780c */ /* 0x000fe20003f26070 */
[----:B------:R2:W-:Y:S04]  /*97d0*/  STL.64 [R1+0x568], R90 ;  /* 0x0005685a01007387 */ /* 0x0005e80000100a00 */
[----:B------:R2:W-:Y:S01]  /*97e0*/  LDGSTS.E [R242+0x1000c], desc[UR60][R90.64], !P4 ;  /* 0x1000c0005af27fae */ /* 0x0005e2000e12187c */
[----:B------:R-:W-:Y:S01]  /*97f0*/  ISETP.GE.U32.AND P4, PT, R10, 0x7ffffebf, PT ;  /* 0x7ffffebf0a00780c */ /* 0x000fe20003f86070 */
[----:B------:R-:W-:Y:S01]  /*9800*/  VIADD R10, R93, 0xffffff3d ;  /* 0xffffff3d5d0a7836 */ /* 0x000fe20000000000 */
[----:B------:R-:W-:Y:S01]  /*9810*/  ISETP.GE.U32.AND P3, PT, R11, 0x7ffffec0, PT ;  /* 0x7ffffec00b00780c */ /* 0x000fe20003f66070 */
[----:B------:R-:W-:Y:S01]  /*9820*/  VIADD R11, R92, 0xffffff3c ;  /* 0xffffff3c5c0b7836 */ /* 0x000fe20000000000 */
[----:B------:R-:W4:Y:S01]  /*9830*/  LDC R88, c[0x0][0x230] ;  /* 0x00008c00ff587b82 */ /* 0x000f220000000800 */
[----:B------:R-:W-:-:S07]  /*9840*/  IMAD.WIDE R20, R152, 0x4, R20 ;  /* 0x0000000498147825 */ /* 0x000fce00078e0214 */
[----:B------:R-:W4:Y:S01]  /*9850*/  LDC R252, c[0x0][0x230] ;  /* 0x00008c00fffc7b82 */ /* 0x000f220000000800 */
[----:B---3--:R-:W-:-:S04]  /*9860*/  IMAD.WIDE R16, R152, 0x4, R16 ;  /* 0x0000000498107825 */ /* 0x008fc800078e0210 */
[----:B--2---:R-:W-:-:S04]  /*9870*/  IMAD.WIDE R90, R152, 0x4, R14 ;  /* 0x00000004985a7825 */ /* 0x004fc800078e020e */
[----:B------:R-:W-:Y:S01]  /*9880*/  IMAD.WIDE R14, R152, 0x4, R18 ;  /* 0x00000004980e7825 */ /* 0x000fe200078e0212 */
[----:B------:R-:W-:Y:S01]  /*9890*/  LDGSTS.E [R242+0x14000], desc[UR60][R90.64], !P5 ;  /* 0x140000005af27fae */ /* 0x000fe2000e92187c */
[----:B------:R-:W-:Y:S02]  /*98a0*/  ISETP.GE.U32.AND P5, PT, R10, 0x7ffffebe, PT ;  /* 0x7ffffebe0a00780c */ /* 0x000fe40003fa6070 */
[----:B------:R-:W-:Y:S01]  /*98b0*/  IADD3 R10, R89, -0xe1, RZ ;  /* 0xffffff1f590a7810 */ /* 0x000fe20007ffe0ff */
[----:B------:R2:W-:Y:S01]  /*98c0*/  LDGSTS.E [R242+0x14004], desc[UR60][R16.64], !P6 ;  /* 0x1400400010f27fae */ /* 0x0005e2000f12187c */
[----:B------:R-:W-:Y:S01]  /*98d0*/  ISETP.GE.U32.AND P6, PT, R11, 0x7ffffebd, PT ;  /* 0x7ffffebd0b00780c */ /* 0x000fe20003fc6070 */
[----:B-1----:R-:W-:Y:S02]  /*98e0*/  VIADD R11, R23, 0xffffff1e ;  /* 0xffffff1e170b7836 */ /* 0x002fe40000000000 */
[----:B------:R-:W-:Y:S01]  /*98f0*/  STL.64 [R1+0x4d0], R90 ;  /* 0x0004d05a01007387 */ /* 0x000fe20000100a00 */
[----:B------:R-:W-:-:S03]  /*9900*/  IMAD.WIDE R18, R152, 0x4, R46 ;  /* 0x0000000498127825 */ /* 0x000fc600078e022e */
[----:B------:R1:W-:Y:S01]  /*9910*/  LDGSTS.E [R242+0x14008], desc[UR60][R14.64], !P1 ;  /* 0x140080000ef27fae */ /* 0x0003e2000c92187c */
[----:B------:R-:W-:Y:S01]  /*9920*/  ISETP.GE.U32.AND P1, PT, R10, 0x7ffffea0, PT ;  /* 0x7ffffea00a00780c */ /* 0x000fe20003f26070 */
[----:B----4-:R-:W-:Y:S02]  /*9930*/  VIADD R10, R22, 0xffffff1d ;  /* 0xffffff1d160a7836 */ /* 0x010fe40000000000 */
[----:B------:R2:W-:Y:S01]  /*9940*/  STL.64 [R1+0x4c8], R16 ;  /* 0x0004c81001007387 */ /* 0x0005e20000100a00 */
[----:B------:R-:W-:-:S03]  /*9950*/  IMAD.WIDE R22, R152, 0x4, R48 ;  /* 0x0000000498167825 */ /* 0x000fc600078e0230 */
[----:B------:R1:W-:Y:S04]  /*9960*/  STL.64 [R1+0x4c0], R14 ;  /* 0x0004c00e01007387 */ /* 0x0003e80000100a00 */
[----:B------:R3:W-:Y:S04]  /*9970*/  STL.64 [R1+0x4b8], R20 ;  /* 0x0004b81401007387 */ /* 0x0007e80000100a00 */
[----:B------:R3:W-:Y:S01]  /*9980*/  LDGSTS.E [R242+0x1400c], desc[UR60][R20.64], !P2 ;  /* 0x1400c00014f27fae */ /* 0x0007e2000d12187c */
[----:B--2---:R-:W2:Y:S03]  /*9990*/  LDC R16, c[0x0][0x230] ;  /* 0x00008c00ff107b82 */ /* 0x004ea60000000800 */
[----:B------:R-:W-:Y:S04]  /*99a0*/  STL.64 [R1+0x440], R18 ;  /* 0x0004401201007387 */ /* 0x000fe80000100a00 */
[----:B------:R-:W-:Y:S01]  /*99b0*/  LDGSTS.E [R242+0x18000], desc[UR60][R18.64], !P3 ;  /* 0x1800000012f27fae */ /* 0x000fe2000d92187c */
[----:B-1----:R-:W1:Y:S01]  /*99c0*/  LDC R14, c[0x0][0x230] ;  /* 0x00008c00ff0e7b82 */ /* 0x002e620000000800 */
[----:B---3--:R-:W-:-:S02]  /*99d0*/  IMAD.WIDE R20, R152, 0x4, R50 ;  /* 0x0000000498147825 */ /* 0x008fc400078e0232 */
[----:B------:R3:W-:Y:S04]  /*99e0*/  STL.64 [R1+0x438], R22 ;  /* 0x0004381601007387 */ /* 0x0007e80000100a00 */
[----:B------:R-:W-:Y:S01]  /*99f0*/  LDGSTS.E [R242+0x18004], desc[UR60][R22.64], !P4 ;  /* 0x1800400016f27fae */ /* 0x000fe2000e12187c */
[----:B------:R-:W4:Y:S03]  /*9a00*/  LDC R17, c[0x0][0x230] ;  /* 0x00008c00ff117b82 */ /* 0x000f260000000800 */
[----:B------:R3:W-:Y:S01]  /*9a10*/  STL.64 [R1+0x430], R20 ;  /* 0x0004301401007387 */ /* 0x0007e20000100a00 */
[----:B------:R-:W-:-:S03]  /*9a20*/  ISETP.GE.U32.AND P3, PT, R10, 0x7ffffe9e, PT ;  /* 0x7ffffe9e0a00780c */ /* 0x000fc60003f66070 */
[----:B------:R3:W-:Y:S01]  /*9a30*/  LDGSTS.E [R242+0x18008], desc[UR60][R20.64], !P5 ;  /* 0x1800800014f27fae */ /* 0x0007e2000e92187c */
[----:B------:R-:W-:Y:S01]  /*9a40*/  ISETP.GE.U32.AND P2, PT, R11, 0x7ffffe9f, PT ;  /* 0x7ffffe9f0b00780c */ /* 0x000fe20003f46070 */
[----:B------:R-:W-:Y:S01]  /*9a50*/  IMAD.WIDE R72, R152, 0x4, R72 ;  /* 0x0000000498487825 */ /* 0x000fe200078e0248 */
[----:B------:R-:W4:Y:S01]  /*9a60*/  LDC R15, c[0x0][0x230] ;  /* 0x00008c00ff0f7b82 */ /* 0x000f220000000800 */
[----:B---3--:R-:W3:Y:S04]  /*9a70*/  LDL.LU.64 R22, [R1+0x50] ;  /* 0x0000500001167983 */ /* 0x008ee80000300a00 */
[----:B------:R-:W3:Y:S01]  /*9a80*/  LDL.LU.64 R92, [R1+0x48] ;  /* 0x00004800015c7983 */ /* 0x000ee20000300a00 */
[----:B------:R-:W-:Y:S02]  /*9a90*/  VIADD R10, R88, 0xffffff7b ;  /* 0xffffff7b580a7836 */ /* 0x000fe40000000000 */
[----:B------:R-:W-:Y:S01]  /*9aa0*/  IMAD.WIDE R74, R152, 0x4, R74 ;  /* 0x00000004984a7825 */ /* 0x000fe200078e024a */
[----:B------:R-:W3:Y:S03]  /*9ab0*/  LDC R20, c[0x0][0x230] ;  /* 0x00008c00ff147b82 */ /* 0x000ee60000000800 */
[----:B------:R-:W-:Y:S01]  /*9ac0*/  VIADD R11, R252, 0xffffff1c ;  /* 0xffffff1cfc0b7836 */ /* 0x000fe20000000000 */
[----:B------:R-:W-:Y:S01]  /*9ad0*/  ISETP.GE.U32.AND P5, PT, R10, 0x7ffffefc, PT ;  /* 0x7ffffefc0a00780c */ /* 0x000fe20003fa6070 */
[----:B------:R-:W-:Y:S01]  /*9ae0*/  IMAD.WIDE R88, R152, 0x4, R52 ;  /* 0x0000000498587825 */ /* 0x000fe200078e0234 */
[----:B-1----:R-:W-:-:S02]  /*9af0*/  IADD3 R10, R14, -0x86, RZ ;  /* 0xffffff7a0e0a7810 */ /* 0x002fc40007ffe0ff */
[----:B------:R-:W-:Y:S01]  /*9b00*/  ISETP.GE.U32.AND P4, PT, R11, 0x7ffffe9d, PT ;  /* 0x7ffffe9d0b00780c */ /* 0x000fe20003f86070 */
[----:B------:R-:W-:Y:S01]  /*9b10*/  IMAD.WIDE R76, R152, 0x4, R76 ;  /* 0x00000004984c7825 */ /* 0x000fe200078e024c */
[----:B------:R-:W-:Y:S01]  /*9b20*/  LDGSTS.E [R242+0x1800c], desc[UR60][R88.64], !P6 ;  /* 0x1800c00058f27fae */ /* 0x000fe2000f12187c */
[----:B------:R-:W-:Y:S01]  /*9b30*/  ISETP.GE.U32.AND P6, PT, R10, 0x7ffffefb, PT ;  /* 0x7ffffefb0a00780c */ /* 0x000fe20003fc6070 */
[----:B------:R-:W1:Y:S01]  /*9b40*/  LDC R18, c[0x0][0x230] ;  /* 0x00008c00ff127b82 */ /* 0x000e620000000800 */
[----:B--2---:R-:W-:Y:S01]  /*9b50*/  VIADD R10, R16, 0xffffff78 ;  /* 0xffffff78100a7836 */ /* 0x004fe20000000000 */
[----:B------:R-:W-:Y:S01]  /*9b60*/  LDGSTS.E [R242+0x1c000], desc[UR60][R72.64], !P1 ;  /* 0x1c00000048f27fae */ /* 0x000fe2000c92187c */
[----:B------:R-:W-:-:S03]  /*9b70*/  IMAD.WIDE R78, R152, 0x4, R78 ;  /* 0x00000004984e7825 */ /* 0x000fc600078e024e */
[----:B------:R-:W-:Y:S01]  /*9b80*/  LDGSTS.E [R242+0x1c004], desc[UR60][R74.64], !P2 ;  /* 0x1c0040004af27fae */ /* 0x000fe2000d12187c */
[----:B------:R-:W-:Y:S01]  /*9b90*/  ISETP.GE.U32.AND P2, PT, R10, 0x7ffffef9, PT ;  /* 0x7ffffef90a00780c */ /* 0x000fe20003f46070 */
[----:B----4-:R-:W-:Y:S01]  /*9ba0*/  VIADD R10, R17, 0xffffff5a ;  /* 0xffffff5a110a7836 */ /* 0x010fe20000000000 */
[----:B------:R-:W2:Y:S01]  /*9bb0*/  LDC R19, c[0x0][0x230] ;  /* 0x00008c00ff137b82 */ /* 0x000ea20000000800 */
[----:B------:R4:W-:Y:S04]  /*9bc0*/  STL.64 [R1+0x428], R88 ;  /* 0x0004285801007387 */ /* 0x0009e80000100a00 */
[----:B------:R-:W-:Y:S01]  /*9bd0*/  LDGSTS.E [R242+0x1c008], desc[UR60][R76.64], !P3 ;  /* 0x1c0080004cf27fae */ /* 0x000fe2000d92187c */
[----:B---3--:R-:W-:-:S03]  /*9be0*/  IMAD.WIDE R22, R152, 0x4, R22 ;  /* 0x0000000498167825 */ /* 0x008fc600078e0216 */
[----:B------:R-:W3:Y:S01]  /*9bf0*/  LDL.LU.64 R90, [R1+0x40] ;  /* 0x00004000015a7983 */ /* 0x000ee20000300a00 */
[----:B------:R-:W2:Y:S01]  /*9c00*/  LDC R14, c[0x0][0x230] ;  /* 0x00008c00ff0e7b82 */ /* 0x000ea20000000800 */
[----:B------:R-:W-:Y:S02]  /*9c10*/  IMAD.WIDE R92, R152, 0x4, R92 ;  /* 0x00000004985c7825 */ /* 0x000fe400078e025c */
[----:B------:R-:W-:Y:S01]  /*9c20*/  LDGSTS.E [R242+0x1c00c], desc[UR60][R78.64], !P4 ;  /* 0x1c00c0004ef27fae */ /* 0x000fe2000e12187c */
[----:B------:R-:W-:Y:S01]  /*9c30*/  ISETP.GE.U32.AND P4, PT, R10, 0x7ffffedb, PT ;  /* 0x7ffffedb0a00780c */ /* 0x000fe20003f86070 */
[----:B------:R-:W-:Y:S02]  /*9c40*/  VIADD R10, R20, 0xffffff58 ;  /* 0xffffff58140a7836 */ /* 0x000fe40000000000 */
[----:B----4-:R-:W4:Y:S01]  /*9c50*/  LDL.LU.64 R88, [R1+0x38] ;  /* 0x0000380001587983 */ /* 0x010f220000300a00 */
[----:B------:R-:W-:Y:S01]  /*9c60*/  IMAD.MOV.U32 R20, RZ, RZ, R92 ;  /* 0x000000ffff147224 */ /* 0x000fe200078e005c */
[----:B------:R-:W4:Y:S01]  /*9c70*/  LDC R16, c[0x0][0x230] ;  /* 0x00008c00ff107b82 */ /* 0x000f220000000800 */
[----:B------:R-:W-:Y:S01]  /*9c80*/  IMAD.MOV.U32 R21, RZ, RZ, R93 ;  /* 0x000000ffff157224 */ /* 0x000fe200078e005d */
[----:B------:R-:W-:Y:S04]  /*9c90*/  STL.64 [R1+0x560], R22 ;  /* 0x0005601601007387 */ /* 0x000fe80000100a00 */
[----:B------:R1:W-:Y:S01]  /*9ca0*/  STL.64 [R1+0x558], R92 ;  /* 0x0005585c01007387 */ /* 0x0003e20000100a00 */
[----:B------:R-:W-:Y:S01]  /*9cb0*/  VIADD R11, R15, 0xffffff79 ;  /* 0xffffff790f0b7836 */ /* 0x000fe20000000000 */
[----:B------:R-:W4:Y:S02]  /*9cc0*/  LDC R17, c[0x0][0x230] ;  /* 0x00008c00ff117b82 */ /* 0x000f240000000800 */
[----:B------:R-:W-:Y:S06]  /*9cd0*/  LDGSTS.E [R241+0x10000], desc[UR60][R22.64], !P5 ;  /* 0x1000000016f17fae */ /* 0x000fec000e92187c */
[----:B------:R-:W2:Y:S01]  /*9ce0*/  LDC R15, c[0x0][0x230] ;  /* 0x00008c00ff0f7b82 */ /* 0x000ea20000000800 */
[----:B-1----:R-:W4:Y:S04]  /*9cf0*/  LDL.LU.64 R92, [R1+0x758] ;  /* 0x00075800015c7983 */ /* 0x002f280000300a00 */
[----:B------:R-:W4:Y:S01]  /*9d00*/  LDL.LU.64 R22, [R1+0x750] ;  /* 0x0007500001167983 */ /* 0x000f220000300a00 */
[----:B------:R-:W-:Y:S01]  /*9d10*/  ISETP.GE.U32.AND P1, PT, R11, 0x7ffffefa, PT ;  /* 0x7ffffefa0b00780c */ /* 0x000fe20003f26070 */
[----:B------:R-:W-:-:S02]  /*9d20*/  VIADD R11, R18, 0xffffff5b ;  /* 0xffffff5b120b7836 */ /* 0x000fc40000000000 */
[----:B------:R-:W1:Y:S01]  /*9d30*/  LDC R18, c[0x0][0x230] ;  /* 0x00008c00ff127b82 */ /* 0x000e620000000800 */
[----:B------:R1:W-:Y:S02]  /*9d40*/  LDGSTS.E [R241+0x10004], desc[UR60][R20.64], !P6 ;  /* 0x1000400014f17fae */ /* 0x0003e4000f12187c */
[----:B------:R-:W-:Y:S02]  /*9d50*/  ISETP.GE.U32.AND P3, PT, R11, 0x7ffffedc, PT ;  /* 0x7ffffedc0b00780c */ /* 0x000fe40003f66070 */
[----:B--2---:R-:W-:Y:S02]  /*9d60*/  IADD3 R11, R19, -0xa7, RZ ;  /* 0xffffff59130b7810 */ /* 0x004fe40007ffe0ff */
[----:B------:R-:W-:Y:S01]  /*9d70*/  ISETP.GE.U32.AND P6, PT, R10, 0x7ffffed9, PT ;  /* 0x7ffffed90a00780c */ /* 0x000fe20003fc6070 */
[----:B------:R-:W-:Y:S01]  /*9d80*/  VIADD R10, R14, 0xffffff3b ;  /* 0xffffff3b0e0a7836 */ /* 0x000fe20000000000 */
[----:B------:R-:W-:Y:S01]  /*9d90*/  ISETP.GE.U32.AND P5, PT, R11, 0x7ffffeda, PT ;  /* 0x7ffffeda0b00780c */ /* 0x000fe20003fa6070 */
[----:B------:R-:W2:Y:S01]  /*9da0*/  LDC R19, c[0x0][0x230] ;  /* 0x00008c00ff137b82 */ /* 0x000ea20000000800 */
[----:B------:R-:W-:-:S07]  /*9db0*/  IADD3 R11, R15, -0xc6, RZ ;  /* 0xffffff3a0f0b7810 */ /* 0x000fce0007ffe0ff */
[----:B-1----:R-:W1:Y:S01]  /*9dc0*/  LDC R20, c[0x0][0x230] ;  /* 0x00008c00ff147b82 */ /* 0x002e620000000800 */
[----:B------:R-:W-:-:S04]  /*9dd0*/  IMAD.WIDE R54, R152, 0x4, R54 ;  /* 0x0000000498367825 */ /* 0x000fc800078e0236 */
[----:B------:R-:W-:-:S04]  /*9de0*/  IMAD.WIDE R56, R152, 0x4, R56 ;  /* 0x0000000498387825 */ /* 0x000fc800078e0238 */
[----:B------:R-:W-:-:S04]  /*9df0*/  IMAD.WIDE R58, R152, 0x4, R58 ;  /* 0x00000004983a7825 */ /* 0x000fc800078e023a */
[----:B------:R-:W-:-:S04]  /*9e00*/  IMAD.WIDE R60, R152, 0x4, R60 ;  /* 0x00000004983c7825 */ /* 0x000fc800078e023c */
[----:B------:R-:W-:-:S04]  /*9e10*/  IMAD.WIDE R52, R152, 0x4, R80 ;  /* 0x0000000498347825 */ /* 0x000fc800078e0250 */
[----:B------:R-:W-:-:S04]  /*9e20*/  IMAD.WIDE R50, R152, 0x4, R82 ;  /* 0x0000000498327825 */ /* 0x000fc800078e0252 */
[----:B------:R-:W-:-:S04]  /*9e30*/  IMAD.WIDE R48, R152, 0x4, R84 ;  /* 0x0000000498307825 */ /* 0x000fc800078e0254 */
[----:B------:R-:W-:-:S04]  /*9e40*/  IMAD.WIDE R46, R152, 0x4, R86 ;  /* 0x00000004982e7825 */ /* 0x000fc800078e0256 */
[----:B---3--:R-:W-:-:S04]  /*9e50*/  IMAD.WIDE R90, R152, 0x4, R90 ;  /* 0x00000004985a7825 */ /* 0x008fc800078e025a */
[C---:B----4-:R-:W-:Y:S01]  /*9e60*/  IMAD.WIDE R88, R152.reuse, 0x4, R88 ;  /* 0x0000000498587825 */ /* 0x050fe200078e0258 */
[----:B------:R-:W-:Y:S04]  /*9e70*/  STL.64 [R1+0x550], R90 ;  /* 0x0005505a01007387 */ /* 0x000fe80000100a00 */
[----:B------:R-:W-:Y:S04]  /*9e80*/  LDGSTS.E [R241+0x10008], desc[UR60][R90.64], !P1 ;  /* 0x100080005af17fae */ /* 0x000fe8000c92187c */
[----:B------:R-:W-:Y:S04]  /*9e90*/  STL.64 [R1+0x548], R88 ;  /* 0x0005485801007387 */ /* 0x000fe80000100a00 */
[----:B------:R-:W-:Y:S01]  /*9ea0*/  LDGSTS.E [R241+0x1000c], desc[UR60][R88.64], !P2 ;  /* 0x1000c00058f17fae */ /* 0x000fe2000d12187c */
[----:B------:R-:W-:-:S05]  /*9eb0*/  IMAD.WIDE R14, R152, 0x4, R22 ;  /* 0x00000004980e7825 */ /* 0x000fca00078e0216 */
[----:B------:R3:W-:Y:S04]  /*9ec0*/  STL.64 [R1+0x4b0], R14 ;  /* 0x0004b00e01007387 */ /* 0x0007e80000100a00 */
[----:B------:R3:W-:Y:S01]  /*9ed0*/  LDGSTS.E [R241+0x14000], desc[UR60][R14.64], !P3 ;  /* 0x140000000ef17fae */ /* 0x0007e2000d92187c */
[----:B------:R-:W-:Y:S01]  /*9ee0*/  ISETP.GE.U32.AND P1, PT, R10, 0x7ffffebc, PT ;  /* 0x7ffffebc0a00780c */ /* 0x000fe20003f26070 */
[----:B------:R-:W-:Y:S02]  /*9ef0*/  VIADD R10, R16, 0xffffff39 ;  /* 0xffffff39100a7836 */ /* 0x000fe40000000000 */
[----:B------:R-:W4:Y:S08]  /*9f00*/  LDC R16, c[0x0][0x230] ;  /* 0x00008c00ff107b82 */ /* 0x000f300000000800 */
[----:B---3--:R-:W3:Y:S08]  /*9f10*/  LDC R14, c[0x0][0x230] ;  /* 0x00008c00ff0e7b82 */ /* 0x008ef00000000800 */
[----:B------:R-:W4:Y:S01]  /*9f20*/  LDC R15, c[0x0][0x230] ;  /* 0x00008c00ff0f7b82 */ /* 0x000f220000000800 */
[----:B------:R-:W-:Y:S01]  /*9f30*/  IMAD.WIDE R88, R152, 0x4, R24 ;  /* 0x0000000498587825 */ /* 0x000fe200078e0218 */
[----:B------:R-:W-:-:S02]  /*9f40*/  ISETP.GE.U32.AND P2, PT, R11, 0x7ffffebb, PT ;  /* 0x7ffffebb0b00780c */ /* 0x000fc40003f46070 */
[----:B------:R-:W-:Y:S01]  /*9f50*/  ISETP.GE.U32.AND P3, PT, R10, 0x7ffffeba, PT ;  /* 0x7ffffeba0a00780c */ /* 0x000fe20003f66070 */
[----:B------:R-:W-:Y:S01]  /*9f60*/  IMAD.WIDE R22, R152, 0x4, R26 ;  /* 0x0000000498167825 */ /* 0x000fe200078e021a */
[----:B------:R-:W-:Y:S03]  /*9f70*/  STL.64 [R1+0x4a8], R88 ;  /* 0x0004a85801007387 */ /* 0x000fe60000100a00 */
[----:B------:R-:W-:Y:S01]  /*9f80*/  VIADD R11, R18, 0xffffff38 ;  /* 0xffffff38120b7836 */ /* 0x000fe20000000000 */
[----:B------:R-:W-:Y:S01]  /*9f90*/  LDGSTS.E [R241+0x14004], desc[UR60][R88.64], !P4 ;  /* 0x1400400058f17fae */ /* 0x000fe2000e12187c */
[----:B------:R-:W-:Y:S01]  /*9fa0*/  VIADD R10, R17, 0xffffff1b ;  /* 0xffffff1b110a7836 */ /* 0x000fe20000000000 */
[----:B------:R-:W4:Y:S02]  /*9fb0*/  LDC R18, c[0x0][0x230] ;  /* 0x00008c00ff127b82 */ /* 0x000f240000000800 */
[----:B------:R1:W-:Y:S01]  /*9fc0*/  STL.64 [R1+0x4a0], R22 ;  /* 0x0004a01601007387 */ /* 0x0003e20000100a00 */
[----:B------:R-:W-:-:S03]  /*9fd0*/  ISETP.GE.U32.AND P4, PT, R11, 0x7ffffeb9, PT ;  /* 0x7ffffeb90b00780c */ /* 0x000fc60003f86070 */
[----:B------:R1:W-:Y:S02]  /*9fe0*/  LDGSTS.E [R241+0x14008], desc[UR60][R22.64], !P5 ;  /* 0x1400800016f17fae */ /* 0x0003e4000e92187c */
[----:B------:R-:W4:Y:S01]  /*9ff0*/  LDC R17, c[0x0][0x230] ;  /* 0x00008c00ff117b82 */ /* 0x000f220000000800 */
[----:B------:R-:W-:Y:S01]  /*a000*/  ISETP.GE.U32.AND P5, PT, R10, 0x7ffffe9c, PT ;  /* 0x7ffffe9c0a00780c */ /* 0x000fe20003fa6070 */
[----:B--2---:R-:W-:Y:S01]  /*a010*/  VIADD R11, R19, 0xffffff1a ;  /* 0xffffff1a130b7836 */ /* 0x004fe20000000000 */
[----:B-1----:R-:W-:-:S05]  /*a020*/  IADD3 R10, R20, -0xe7, RZ ;  /* 0xffffff19140a7810 */ /* 0x002fca0007ffe0ff */
[----:B------:R-:W1:Y:S01]  /*a030*/  LDC R19, c[0x0][0x230] ;  /* 0x00008c00ff137b82 */ /* 0x000e620000000800 */
[----:B------:R-:W-:-:S05]  /*a040*/  IMAD.WIDE R22, R152, 0x4, R28 ;  /* 0x0000000498167825 */ /* 0x000fca00078e021c */
[----:B------:R2:W-:Y:S02]  /*a050*/  LDGSTS.E [R241+0x1400c], desc[UR60][R22.64], !P6 ;  /* 0x1400c00016f17fae */ /* 0x0005e4000f12187c */
[----:B------:R-:W2:Y:S01]  /*a060*/  LDC R20, c[0x0][0x230] ;  /* 0x00008c00ff147b82 */ /* 0x000ea20000000800 */
[----:B------:R-:W-:Y:S01]  /*a070*/  ISETP.GE.U32.AND P6, PT, R11, 0x7ffffe9b, PT ;  /* 0x7ffffe9b0b00780c */ /* 0x000fe20003fc6070 */
[----:B------:R-:W-:Y:S01]  /*a080*/  LDGSTS.E [R241+0x18000], desc[UR60][R54.64], !P1 ;  /* 0x1800000036f17fae */ /* 0x000fe2000c92187c */
[----:B------:R-:W-:Y:S01]  /*a090*/  ISETP.GE.U32.AND P1, PT, R10, 0x7ffffe9a, PT ;  /* 0x7ffffe9a0a00780c */ /* 0x000fe20003f26070 */
[----:B---3--:R-:W-:Y:S02]  /*a0a0*/  VIADD R10, R14, 0xffffff18 ;  /* 0xffffff180e0a7836 */ /* 0x008fe40000000000 */
[----:B----4-:R-:W-:Y:S02]  /*a0b0*/  VIADD R11, R15, 0xffffff77 ;  /* 0xffffff770f0b7836 */ /* 0x010fe40000000000 */
[----:B------:R-:W3:Y:S01]  /*a0c0*/  LDC R14, c[0x0][0x230] ;  /* 0x00008c00ff0e7b82 */ /* 0x000ee20000000800 */
[----:B------:R-:W-:Y:S01]  /*a0d0*/  LDGSTS.E [R241+0x18004], desc[UR60][R56.64], !P2 ;  /* 0x1800400038f17fae */ /* 0x000fe2000d12187c */
[----:B------:R-:W-:-:S06]  /*a0e0*/  ISETP.GE.U32.AND P2, PT, R10, 0x7ffffe99, PT ;  /* 0x7ffffe990a00780c */ /* 0x000fcc0003f46070 */
[----:B------:R-:W4:Y:S01]  /*a0f0*/  LDC R15, c[0x0][0x230] ;  /* 0x00008c00ff0f7b82 */ /* 0x000f220000000800 */
[----:B------:R-:W-:Y:S01]  /*a100*/  VIADD R10, R16, 0xffffff76 ;  /* 0xffffff76100a7836 */ /* 0x000fe20000000000 */
[----:B------:R-:W-:Y:S01]  /*a110*/  LDGSTS.E [R241+0x18008], desc[UR60][R58.64], !P3 ;  /* 0x180080003af17fae */ /* 0x000fe2000d92187c */
[----:B------:R-:W-:Y:S01]  /*a120*/  ISETP.GE.U32.AND P3, PT, R11, 0x7ffffef8, PT ;  /* 0x7ffffef80b00780c */ /* 0x000fe20003f66070 */
[----:B------:R-:W-:Y:S02]  /*a130*/  VIADD R11, R18, 0xffffff75 ;  /* 0xffffff75120b7836 */ /* 0x000fe40000000000 */
[----:B------:R-:W-:Y:S01]  /*a140*/  LDGSTS.E [R241+0x1800c], desc[UR60][R60.64], !P4 ;  /* 0x1800c0003cf17fae */ /* 0x000fe2000e12187c */
[----:B------:R-:W-:Y:S01]  /*a150*/  ISETP.GE.U32.AND P4, PT, R10, 0x7ffffef7, PT ;  /* 0x7ffffef70a00780c */ /* 0x000fe20003f86070 */
[----:B------:R-:W3:Y:S01]  /*a160*/  LDC R16, c[0x0][0x230] ;  /* 0x00008c00ff107b82 */ /* 0x000ee20000000800 */
[----:B------:R-:W-:Y:S01]  /*a170*/  IADD3 R10, R17, -0x8c, RZ ;  /* 0xffffff74110a7810 */ /* 0x000fe20007ffe0ff */
[----:B------:R-:W-:Y:S01]  /*a180*/  LDGSTS.E [R241+0x1c000], desc[UR60][R52.64], !P5 ;  /* 0x1c00000034f17fae */ /* 0x000fe2000e92187c */
[----:B------:R-:W-:Y:S01]  /*a190*/  ISETP.GE.U32.AND P5, PT, R11, 0x7ffffef6, PT ;  /* 0x7ffffef60b00780c */ /* 0x000fe20003fa6070 */
[----:B-1----:R-:W-:-:S02]  /*a1a0*/  VIADD R11, R19, 0xffffff57 ;  /* 0xffffff57130b7836 */ /* 0x002fc40000000000 */
[----:B------:R-:W-:Y:S01]  /*a1b0*/  LDGSTS.E [R241+0x1c004], desc[UR60][R50.64], !P6 ;  /* 0x1c00400032f17fae */ /* 0x000fe2000f12187c */
[----:B------:R-:W-:Y:S01]  /*a1c0*/  ISETP.GE.U32.AND P6, PT, R10, 0x7ffffef5, PT ;  /* 0x7ffffef50a00780c */ /* 0x000fe20003fc6070 */
[----:B--2---:R-:W-:Y:S01]  /*a1d0*/  VIADD R10, R20, 0xffffff56 ;  /* 0xffffff56140a7836 */ /* 0x004fe20000000000 */
[----:B------:R-:W1:Y:S01]  /*a1e0*/  LDC R18, c[0x0][0x230] ;  /* 0x00008c00ff127b82 */ /* 0x000e620000000800 */
[----:B------:R2:W-:Y:S04]  /*a1f0*/  STL.64 [R1+0x498], R22 ;  /* 0x0004981601007387 */ /* 0x0005e80000100a00 */
[----:B------:R-:W-:Y:S01]  /*a200*/  LDGSTS.E [R241+0x1c008], desc[UR60][R48.64], !P1 ;  /* 0x1c00800030f17fae */ /* 0x000fe2000c92187c */
[----:B------:R-:W-:Y:S01]  /*a210*/  ISETP.GE.U32.AND P1, PT, R11, 0x7ffffed8, PT ;  /* 0x7ffffed80b00780c */ /* 0x000fe20003f26070 */
[----:B----4-:R-:W-:Y:S01]  /*a220*/  VIADD R11, R15, 0xffffff54 ;  /* 0xffffff540f0b7836 */ /* 0x010fe20000000000 */
[----:B------:R-:W4:Y:S01]  /*a230*/  LDC R17, c[0x0][0x230] ;  /* 0x00008c00ff117b82 */ /* 0x000f220000000800 */
[----:B------:R-:W4:Y:S04]  /*a240*/  LDL.LU.64 R90, [R1+0x30] ;  /* 0x00003000015a7983 */ /* 0x000f280000300a00 */
[----:B------:R-:W-:Y:S01]  /*a250*/  LDGSTS.E [R241+0x1c00c], desc[UR60][R46.64], !P2 ;  /* 0x1c00c0002ef17fae */ /* 0x000fe2000d12187c */
[----:B------:R-:W-:Y:S01]  /*a260*/  ISETP.GE.U32.AND P2, PT, R10, 0x7ffffed7, PT ;  /* 0x7ffffed70a00780c */ /* 0x000fe20003f46070 */
[----:B---3--:R-:W-:Y:S01]  /*a270*/  VIADD R10, R14, 0xffffff55 ;  /* 0xffffff550e0a7836 */ /* 0x008fe20000000000 */
[----:B------:R-:W3:Y:S01]  /*a280*/  LDC R19, c[0x0][0x230] ;  /* 0x00008c00ff137b82 */ /* 0x000ee20000000800 */
[----:B--2---:R-:W2:Y:S04]  /*a290*/  LDL.LU.64 R22, [R1+0x28] ;  /* 0x0000280001167983 */ /* 0x004ea80000300a00 */
[----:B------:R-:W3:Y:S03]  /*a2a0*/  LDL.LU.64 R88, [R1+0x18] ;  /* 0x0000180001587983 */ /* 0x000ee60000300a00 */
[----:B------:R-:W1:Y:S01]  /*a2b0*/  LDC R20, c[0x0][0x230] ;  /* 0x00008c00ff147b82 */ /* 0x000e620000000800 */
[----:B------:R-:W3:Y:S01]  /*a2c0*/  LDL.LU.64 R14, [R1+0x20] ;  /* 0x00002000010e7983 */ /* 0x000ee20000300a00 */
[----:B----4-:R-:W-:-:S05]  /*a2d0*/  IMAD.WIDE R90, R152, 0x4, R90 ;  /* 0x00000004985a7825 */ /* 0x010fca00078e025a */
[----:B------:R4:W-:Y:S01]  /*a2e0*/  STL.64 [R1+0x540], R90 ;  /* 0x0005405a01007387 */ /* 0x0009e20000100a00 */
[----:B--2---:R-:W-:-:S03]  /*a2f0*/  IMAD.WIDE R22, R152, 0x4, R22 ;  /* 0x0000000498167825 */ /* 0x004fc600078e0216 */
[----:B------:R-:W-:Y:S04]  /*a300*/  LDGSTS.E [R9+0x10000], desc[UR60][R90.64], !P3 ;  /* 0x100000005a097fae */ /* 0x000fe8000d92187c */
[----:B------:R-:W-:Y:S01]  /*a310*/  LDGSTS.E [R9+0x10004], desc[UR60][R22.64], !P4 ;  /* 0x1000400016097fae */ /* 0x000fe2000e12187c */
[----:B---3--:R-:W-:-:S03]  /*a320*/  IMAD.WIDE R14, R152, 0x4, R14 ;  /* 0x00000004980e7825 */ /* 0x008fc600078e020e */
[----:B----4-:R-:W2:Y:S04]  /*a330*/  LDL.LU.64 R90, [R1+0x748] ;  /* 0x00074800015a7983 */ /* 0x010ea80000300a00 */
[----:B------:R-:W-:Y:S04]  /*a340*/  STL.64 [R1+0x538], R22 ;  /* 0x0005381601007387 */ /* 0x000fe80000100a00 */
[----:B------:R3:W-:Y:S04]  /*a350*/  STL.64 [R1+0x530], R14 ;  /* 0x0005300e01007387 */ /* 0x0007e80000100a00 */
[----:B------:R3:W-:Y:S01]  /*a360*/  LDGSTS.E [R9+0x10008], desc[UR60][R14.64], !P5 ;  /* 0x100080000e097fae */ /* 0x0007e2000e92187c */
[----:B------:R-:W-:Y:S01]  /*a370*/  ISETP.GE.U32.AND P3, PT, R10, 0x7ffffed6, PT ;  /* 0x7ffffed60a00780c */ /* 0x000fe20003f66070 */
[----:B------:R-:W-:Y:S01]  /*a380*/  IMAD.WIDE R88, R152, 0x4, R88 ;  /* 0x0000000498587825 */ /* 0x000fe200078e0258 */
[----:B------:R-:W-:-:S02]  /*a390*/  IADD3 R10, R16, -0xc9, RZ ;  /* 0xffffff37100a7810 */ /* 0x000fc40007ffe0ff */
[----:B------:R-:W-:Y:S01]  /*a3a0*/  ISETP.GE.U32.AND P4, PT, R11, 0x7ffffed5, PT ;  /* 0x7ffffed50b00780c */ /* 0x000fe20003f86070 */
[----:B---3--:R-:W3:Y:S08]  /*a3b0*/  LDC R14, c[0x0][0x230] ;  /* 0x00008c00ff0e7b82 */ /* 0x008ef00000000800 */
[----:B------:R-:W4:Y:S01]  /*a3c0*/  LDC R15, c[0x0][0x230] ;  /* 0x00008c00ff0f7b82 */ /* 0x000f220000000800 */
[----:B------:R-:W-:Y:S01]  /*a3d0*/  IMAD.WIDE R22, R152, 0x4, R30 ;  /* 0x0000000498167825 */ /* 0x000fe200078e021e */
[----:B------:R-:W-:Y:S01]  /*a3e0*/  ISETP.GE.U32.AND P5, PT, R10, 0x7ffffeb8, PT ;  /* 0x7ffffeb80a00780c */ /* 0x000fe20003fa6070 */
[----:B------:R1:W-:Y:S02]  /*a3f0*/  STL.64 [R1+0x528], R88 ;  /* 0x0005285801007387 */ /* 0x0003e40000100a00 */
[----:B-1----:R-:W-:-:S02]  /*a400*/  VIADD R11, R18, 0xffffff36 ;  /* 0xffffff36120b7836 */ /* 0x002fc40000000000 */
[----:B------:R-:W-:Y:S01]  /*a410*/  VIADD R10, R17, 0xffffff35 ;  /* 0xffffff35110a7836 */ /* 0x000fe20000000000 */
[----:B------:R1:W-:Y:S01]  /*a420*/  LDGSTS.E [R9+0x1000c], desc[UR60][R88.64], !P6 ;  /* 0x1000c00058097fae */ /* 0x0003e2000f12187c */
[----:B------:R-:W2:Y:S03]  /*a430*/  LDC R16, c[0x0][0x230] ;  /* 0x00008c00ff107b82 */ /* 0x000ea60000000800 */
[----:B------:R1:W-:Y:S01]  /*a440*/  STL.64 [R1+0x490], R22 ;  /* 0x0004901601007387 */ /* 0x0003e20000100a00 */
[----:B------:R-:W-:-:S03]  /*a450*/  ISETP.GE.U32.AND P6, PT, R11, 0x7ffffeb7, PT ;  /* 0x7ffffeb70b00780c */ /* 0x000fc60003fc6070 */
[----:B------:R1:W-:Y:S01]  /*a460*/  LDGSTS.E [R9+0x14000], desc[UR60][R22.64], !P1 ;  /* 0x1400000016097fae */ /* 0x0003e2000c92187c */
[----:B------:R-:W-:Y:S01]  /*a470*/  ISETP.GE.U32.AND P1, PT, R10, 0x7ffffeb6, PT ;  /* 0x7ffffeb60a00780c */ /* 0x000fe20003f26070 */
[----:B------:R-:W2:Y:S01]  /*a480*/  LDC R17, c[0x0][0x230] ;  /* 0x00008c00ff117b82 */ /* 0x000ea20000000800 */
[----:B-1----:R-:W-:-:S04]  /*a490*/  IMAD.WIDE R88, R152, 0x4, R32 ;  /* 0x0000000498587825 */ /* 0x002fc800078e0220 */
[----:B------:R-:W-:-:S03]  /*a4a0*/  VIADD R11, R19, 0xffffff34 ;  /* 0xffffff34130b7836 */ /* 0x000fc60000000000 */
[----:B------:R-:W1:Y:S01]  /*a4b0*/  LDC R18, c[0x0][0x230] ;  /* 0x00008c00ff127b82 */ /* 0x000e620000000800 */
[----:B------:R-:W-:Y:S01]  /*a4c0*/  IMAD.WIDE R22, R152, 0x4, R34 ;  /* 0x0000000498167825 */ /* 0x000fe200078e0222 */
[----:B------:R3:W-:Y:S03]  /*a4d0*/  STL.64 [R1+0x488], R88 ;  /* 0x0004885801007387 */ /* 0x0007e60000100a00 */
[----:B------:R-:W-:Y:S01]  /*a4e0*/  VIADD R10, R20, 0xffffff17 ;  /* 0xffffff17140a7836 */ /* 0x000fe20000000000 */
[----:B------:R3:W-:Y:S01]  /*a4f0*/  LDGSTS.E [R9+0x14004], desc[UR60][R88.64], !P2 ;  /* 0x1400400058097fae */ /* 0x0007e2000d12187c */
[----:B------:R-:W-:Y:S01]  /*a500*/  ISETP.GE.U32.AND P2, PT, R11, 0x7ffffeb5, PT ;  /* 0x7ffffeb50b00780c */ /* 0x000fe20003f46070 */
[----:B------:R-:W1:Y:S02]  /*a510*/  LDC R20, c[0x0][0x230] ;  /* 0x00008c00ff147b82 */ /* 0x000e640000000800 */
[----:B------:R3:W-:Y:S04]  /*a520*/  STL.64 [R1+0x480], R22 ;  /* 0x0004801601007387 */ /* 0x0007e80000100a00 */
[----:B------:R3:W-:Y:S01]  /*a530*/  LDGSTS.E [R9+0x14008], desc[UR60][R22.64], !P3 ;  /* 0x1400800016097fae */ /* 0x0007e2000d92187c */
[----:B------:R-:W-:Y:S01]  /*a540*/  ISETP.GE.U32.AND P3, PT, R10, 0x7ffffe98, PT ;  /* 0x7ffffe980a00780c */ /* 0x000fe20003f66070 */
[----:B----4-:R-:W-:Y:S01]  /*a550*/  VIADD R11, R15, 0xffffff15 ;  /* 0xffffff150f0b7836 */ /* 0x010fe20000000000 */
[----:B---3--:R-:W-:Y:S01]  /*a560*/  IADD3 R10, R14, -0xea, RZ ;  /* 0xffffff160e0a7810 */ /* 0x008fe20007ffe0ff */
[C---:B------:R-:W-:Y:S01]  /*a570*/  IMAD.WIDE R88, R152.reuse, 0x4, R62 ;  /* 0x0000000498587825 */ /* 0x040fe200078e023e */
[----:B------:R-:W3:Y:S03]  /*a580*/  LDC R19, c[0x0][0x230] ;  /* 0x00008c00ff137b82 */ /* 0x000ee60000000800 */
[----:B------:R-:W-:-:S04]  /*a590*/  IMAD.WIDE R22, R152, 0x4, R36 ;  /* 0x0000000498167825 */ /* 0x000fc800078e0224 */
[C---:B------:R-:W-:Y:S01]  /*a5a0*/  IMAD.WIDE R94, R152.reuse, 0x4, R94 ;  /* 0x00000004985e7825 */ /* 0x040fe200078e025e */
[----:B------:R4:W-:Y:S01]  /*a5b0*/  STL.64 [R1+0x478], R22 ;  /* 0x0004781601007387 */ /* 0x0009e20000100a00 */
[----:B------:R-:W3:Y:S02]  /*a5c0*/  LDC R63, c[0x0][0x230] ;  /* 0x00008c00ff3f7b82 */ /* 0x000ee40000000800 */
[----:B------:R-:W-:Y:S02]  /*a5d0*/  IMAD.MOV.U32 R14, RZ, RZ, R22 ;  /* 0x000000ffff0e7224 */ /* 0x000fe400078e0016 */
[----:B------:R-:W-:Y:S01]  /*a5e0*/  IMAD.MOV.U32 R15, RZ, RZ, R23 ;  /* 0x000000ffff0f7224 */ /* 0x000fe200078e0017 */
[----:B------:R1:W-:Y:S01]  /*a5f0*/  STL.64 [R1+0x420], R88 ;  /* 0x0004205801007387 */ /* 0x0003e20000100a00 */
[C---:B------:R-:W-:Y:S02]  /*a600*/  IMAD.WIDE R92, R152.reuse, 0x4, R92 ;  /* 0x00000004985c7825 */ /* 0x040fe400078e025c */
[----:B------:R-:W3:Y:S01]  /*a610*/  LDC R62, c[0x0][0x230] ;  /* 0x00008c00ff3e7b82 */ /* 0x000ee20000000800 */
[----:B------:R1:W-:Y:S01]  /*a620*/  LDGSTS.E [R9+0x1400c], desc[UR60][R14.64], !P4 ;  /* 0x1400c0000e097fae */ /* 0x0003e2000e12187c */
[----:B----4-:R-:W-:-:S03]  /*a630*/  IMAD.WIDE R22, R152, 0x4, R64 ;  /* 0x0000000498167825 */ /* 0x010fc600078e0240 */
[----:B------:R4:W-:Y:S04]  /*a640*/  LDGSTS.E [R9+0x18000], desc[UR60][R88.64], !P5 ;  /* 0x1800000058097fae */ /* 0x0009e8000e92187c */
[----:B------:R4:W-:Y:S04]  /*a650*/  STL.64 [R1+0x418], R22 ;  /* 0x0004181601007387 */ /* 0x0009e80000100a00 */
[----:B------:R4:W-:Y:S01]  /*a660*/  LDGSTS.E [R9+0x18004], desc[UR60][R22.64], !P6 ;  /* 0x1800400016097fae */ /* 0x0009e2000f12187c */
[----:B-1----:R-:W1:Y:S01]  /*a670*/  LDC R14, c[0x0][0x230] ;  /* 0x00008c00ff0e7b82 */ /* 0x002e620000000800 */
[----:B----4-:R-:W-:-:S07]  /*a680*/  IMAD.WIDE R88, R152, 0x4, R68 ;  /* 0x0000000498587825 */ /* 0x010fce00078e0244 */
[----:B------:R-:W4:Y:S01]  /*a690*/  LDC R15, c[0x0][0x230] ;  /* 0x00008c00ff0f7b82 */ /* 0x000f220000000800 */
[----:B------:R-:W-:-:S05]  /*a6a0*/  IMAD.WIDE R22, R152, 0x4, R66 ;  /* 0x0000000498167825 */ /* 0x000fca00078e0242 */
[----:B------:R3:W-:Y:S04]  /*a6b0*/  STL.64 [R1+0x410], R22 ;  /* 0x0004101601007387 */ /* 0x0007e80000100a00 */
[----:B------:R4:W-:Y:S04]  /*a6c0*/  LDGSTS.E [R9+0x18008], desc[UR60][R22.64], !P1 ;  /* 0x1800800016097fae */ /* 0x0009e8000c92187c */
[----:B------:R3:W-:Y:S04]  /*a6d0*/  STL.64 [R1+0x408], R88 ;  /* 0x0004085801007387 */ /* 0x0007e80000100a00 */
[----:B------:R4:W-:Y:S04]  /*a6e0*/  LDGSTS.E [R9+0x1800c], desc[UR60][R88.64], !P2 ;  /* 0x1800c00058097fae */ /* 0x0009e8000d12187c */
[----:B---3--:R-:W3:Y:S04]  /*a6f0*/  LDL.LU.64 R22, [R1] ;  /* 0x0000000001167983 */ /* 0x008ee80000300a00 */
[----:B------:R-:W4:Y:S01]  /*a700*/  LDL.LU.64 R88, [R1+0x740] ;  /* 0x0007400001587983 */ /* 0x000f220000300a00 */
[----:B--2---:R-:W-:-:S04]  /*a710*/  IMAD.WIDE R34, R152, 0x4, R90 ;  /* 0x0000000498227825 */ /* 0x004fc800078e025a */
[----:B----4-:R-:W-:Y:S02]  /*a720*/  IMAD.WIDE R36, R152, 0x4, R88 ;  /* 0x0000000498247825 */ /* 0x010fe400078e0258 */
[----:B------:R-:W2:Y:S04]  /*a730*/  LDL.LU.64 R88, [R1+0x8] ;  /* 0x0000080001587983 */ /* 0x000ea80000300a00 */
[----:B------:R-:W4:Y:S01]  /*a740*/  LDL.LU.64 R90, [R1+0x10] ;  /* 0x00001000015a7983 */ /* 0x000f220000300a00 */
[----:B------:R-:W-:Y:S01]  /*a750*/  ISETP.GE.U32.AND P4, PT, R10, 0x7ffffe97, PT ;  /* 0x7ffffe970a00780c */ /* 0x000fe20003f86070 */
[----:B------:R-:W-:Y:S02]  /*a760*/  VIADD R10, R16, 0xffffff14 ;  /* 0xffffff14100a7836 */ /* 0x000fe40000000000 */
[----:B------:R-:W3:Y:S01]  /*a770*/  LDC R16, c[0x0][0x230] ;  /* 0x00008c00ff107b82 */ /* 0x000ee20000000800 */
[----:B------:R-:W-:Y:S01]  /*a780*/  ISETP.GE.U32.AND P5, PT, R11, 0x7ffffe96, PT ;  /* 0x7ffffe960b00780c */ /* 0x000fe20003fa6070 */
[----:B------:R-:W-:Y:S01]  /*a790*/  LDGSTS.E [R9+0x1c000], desc[UR60][R36.64], !P3 ;  /* 0x1c00000024097fae */ /* 0x000fe2000d92187c */
[----:B------:R-:W-:Y:S01]  /*a7a0*/  ISETP.GE.U32.AND P6, PT, R10, 0x7ffffe95, PT ;  /* 0x7ffffe950a00780c */ /* 0x000fe20003fc6070 */
[----:B------:R-:W-:-:S04]  /*a7b0*/  VIADD R10, R17, 0xffffff72 ;  /* 0xffffff72110a7836 */ /* 0x000fc80000000000 */
[----:B------:R-:W2:Y:S01]  /*a7c0*/  LDC R17, c[0x0][0x230] ;  /* 0x00008c00ff117b82 */ /* 0x000ea20000000800 */
[----:B------:R-:W-:Y:S01]  /*a7d0*/  IADD3 R11, R18, -0x8d, RZ ;  /* 0xffffff73120b7810 */ /* 0x000fe20007ffe0ff */
[----:B------:R-:W-:Y:S01]  /*a7e0*/  LDGSTS.E [R9+0x1c004], desc[UR60][R34.64], !P4 ;  /* 0x1c00400022097fae */ /* 0x000fe2000e12187c */
[----:B------:R-:W-:Y:S01]  /*a7f0*/  ISETP.GE.U32.AND P2, PT, R10, 0x7ffffef3, PT ;  /* 0x7ffffef30a00780c */ /* 0x000fe20003f46070 */
[----:B------:R-:W-:-:S04]  /*a800*/  VIADD R10, R20, 0xffffff70 ;  /* 0xffffff70140a7836 */ /* 0x000fc80000000000 */
[----:B------:R-:W3:Y:S01]  /*a810*/  LDC R18, c[0x0][0x230] ;  /* 0x00008c00ff127b82 */ /* 0x000ee20000000800 */
[----:B------:R-:W-:Y:S01]  /*a820*/  ISETP.GE.U32.AND P1, PT, R11, 0x7ffffef4, PT ;  /* 0x7ffffef40b00780c */ /* 0x000fe20003f26070 */
[----:B------:R-:W-:Y:S01]  /*a830*/  VIADD R11, R19, 0xffffff71 ;  /* 0xffffff71130b7836 */ /* 0x000fe20000000000 */
[----:B------:R-:W-:Y:S01]  /*a840*/  ISETP.GE.U32.AND P4, PT, R10, 0x7ffffef1, PT ;  /* 0x7ffffef10a00780c */ /* 0x000fe20003f86070 */
[----:B------:R-:W-:Y:S04]  /*a850*/  LDGSTS.E [R9+0x1c008], desc[UR60][R92.64], !P5 ;  /* 0x1c0080005c097fae */ /* 0x000fe8000e92187c */
[----:B------:R-:W2:Y:S01]  /*a860*/  LDC R20, c[0x0][0x230] ;  /* 0x00008c00ff147b82 */ /* 0x000ea20000000800 */
[----:B-1----:R-:W-:Y:S01]  /*a870*/  VIADD R10, R14, 0xffffff53 ;  /* 0xffffff530e0a7836 */ /* 0x002fe20000000000 */
[----:B------:R-:W-:Y:S01]  /*a880*/  ISETP.GE.U32.AND P3, PT, R11, 0x7ffffef2, PT ;  /* 0x7ffffef20b00780c */ /* 0x000fe20003f66070 */
[----:B------:R-:W-:Y:S05]  /*a890*/  LDGSTS.E [R9+0x1c00c], desc[UR60][R94.64], !P6 ;  /* 0x1c00c0005e097fae */ /* 0x000fea000f12187c */
[----:B------:R-:W1:Y:S01]  /*a8a0*/  LDC R19, c[0x0][0x230] ;  /* 0x00008c00ff137b82 */ /* 0x000e620000000800 */
[----:B------:R-:W-:-:S02]  /*a8b0*/  IADD3 R11, R15, -0xae, RZ ;  /* 0xffffff520f0b7810 */ /* 0x000fc40007ffe0ff */
[----:B------:R-:W-:-:S05]  /*a8c0*/  ISETP.GE.U32.AND P5, PT, R10, 0x7ffffed4, PT ;  /* 0x7ffffed40a00780c */ /* 0x000fca0003fa6070 */
[----:B------:R-:W1:Y:S01]  /*a8d0*/  LDC R14, c[0x0][0x230] ;  /* 0x00008c00ff0e7b82 */ /* 0x000e620000000800 */
[----:B---3--:R-:W-:Y:S01]  /*a8e0*/  VIADD R10, R16, 0xffffff51 ;  /* 0xffffff51100a7836 */ /* 0x008fe20000000000 */
[----:B------:R-:W-:Y:S01]  /*a8f0*/  STL.64 [R1+0x28], R92 ;  /* 0x0000285c01007387 */ /* 0x000fe20000100a00 */
[----:B------:R-:W-:-:S05]  /*a900*/  IMAD.WIDE R22, R152, 0x4, R22 ;  /* 0x0000000498167825 */ /* 0x000fca00078e0216 */
[----:B------:R-:W3:Y:S01]  /*a910*/  LDC R15, c[0x0][0x230] ;  /* 0x00008c00ff0f7b82 */ /* 0x000ee20000000800 */
[----:B------:R-:W-:Y:S07]  /*a920*/  STL.64 [R1+0x18], R94 ;  /* 0x0000185e01007387 */ /* 0x000fee0000100a00 */
[----:B------:R-:W3:Y:S01]  /*a930*/  LDC R16, c[0x0][0x230] ;  /* 0x00008c00ff107b82 */ /* 0x000ee20000000800 */
[----:B------:R-:W-:Y:S01]  /*a940*/  ISETP.GE.U32.AND P6, PT, R11, 0x7ffffed3, PT ;  /* 0x7ffffed30b00780c */ /* 0x000fe20003fc6070 */
[----:B------:R-:W-:-:S06]  /*a950*/  VIADD R11, R18, 0xffffff50 ;  /* 0xffffff50120b7836 */ /* 0x000fcc0000000000 */
[----:B------:R-:W3:Y:S01]  /*a960*/  LDC R18, c[0x0][0x230] ;  /* 0x00008c00ff127b82 */ /* 0x000ee20000000800 */
[----:B------:R-:W-:-:S04]  /*a970*/  IMAD.WIDE R12, R152, 0x4, R12 ;  /* 0x00000004980c7825 */ /* 0x000fc800078e020c */
[----:B----4-:R-:W-:-:S04]  /*a980*/  IMAD.WIDE R90, R152, 0x4, R90 ;  /* 0x00000004985a7825 */ /* 0x010fc800078e025a */
[----:B--2---:R-:W-:Y:S01]  /*a990*/  IMAD.WIDE R88, R152, 0x4, R88 ;  /* 0x0000000498587825 */ /* 0x004fe200078e0258 */
[----:B------:R-:W-:Y:S01]  /*a9a0*/  LDGSTS.E [R8+0x10000], desc[UR60][R90.64], !P1 ;  /* 0x100000005a087fae */ /* 0x000fe2000c92187c */
[----:B------:R-:W-:Y:S02]  /*a9b0*/  ISETP.GE.U32.AND P1, PT, R10, 0x7ffffed2, PT ;  /* 0x7ffffed20a00780c */ /* 0x000fe40003f26070 */
[----:B------:R-:W-:Y:S01]  /*a9c0*/  VIADD R10, R17, 0xffffff33 ;  /* 0xffffff33110a7836 */ /* 0x000fe20000000000 */
[----:B------:R-:W-:Y:S01]  /*a9d0*/  STL.64 [R1+0x520], R90 ;  /* 0x0005205a01007387 */ /* 0x000fe20000100a00 */
[----:B------:R-:W2:Y:S03]  /*a9e0*/  LDC R17, c[0x0][0x230] ;  /* 0x00008c00ff117b82 */ /* 0x000ea60000000800 */
[----:B------:R-:W-:Y:S04]  /*a9f0*/  STL.64 [R1+0x518], R88 ;  /* 0x0005185801007387 */ /* 0x000fe80000100a00 */
[----:B------:R-:W-:Y:S04]  /*aa00*/  LDGSTS.E [R8+0x10004], desc[UR60][R88.64], !P2 ;  /* 0x1000400058087fae */ /* 0x000fe8000d12187c */
[----:B------:R4:W-:Y:S04]  /*aa10*/  STL.64 [R1+0x510], R22 ;  /* 0x0005101601007387 */ /* 0x0009e80000100a00 */
[----:B------:R4:W-:Y:S01]  /*aa20*/  LDGSTS.E [R8+0x10008], desc[UR60][R22.64], !P3 ;  /* 0x1000800016087fae */ /* 0x0009e2000d92187c */
[----:B------:R-:W-:-:S02]  /*aa30*/  ISETP.GE.U32.AND P3, PT, R10, 0x7ffffeb4, PT ;  /* 0x7ffffeb40a00780c */ /* 0x000fc40003f66070 */
[----:B------:R-:W-:Y:S02]  /*aa40*/  IADD3 R10, R20, -0xcf, RZ ;  /* 0xffffff31140a7810 */ /* 0x000fe40007ffe0ff */
[----:B------:R-:W2:Y:S01]  /*aa50*/  LDC R20, c[0x0][0x230] ;  /* 0x00008c00ff147b82 */ /* 0x000ea20000000800 */
[----:B------:R-:W-:Y:S01]  /*aa60*/  ISETP.GE.U32.AND P2, PT, R11, 0x7ffffed1, PT ;  /* 0x7ffffed10b00780c */ /* 0x000fe20003f46070 */
[----:B----4-:R-:W-:-:S04]  /*aa70*/  IMAD.WIDE R22, R152, 0x4, R250 ;  /* 0x0000000498167825 */ /* 0x010fc800078e02fa */
[----:B------:R-:W-:Y:S01]  /*aa80*/  IMAD.WIDE R250, R152, 0x4, R38 ;  /* 0x0000000498fa7825 */ /* 0x000fe200078e0226 */
[----:B------:R4:W-:Y:S01]  /*aa90*/  LDGSTS.E [R8+0x1000c], desc[UR60][R22.64], !P4 ;  /* 0x1000c00016087fae */ /* 0x0009e2000e12187c */
[----:B------:R-:W2:Y:S02]  /*aaa0*/  LDC R38, c[0x0][0x230] ;  /* 0x00008c00ff267b82 */ /* 0x000ea40000000800 */
[----:B-1----:R-:W-:Y:S01]  /*aab0*/  VIADD R11, R19, 0xffffff32 ;  /* 0xffffff32130b7836 */ /* 0x002fe20000000000 */
[----:B------:R-:W-:Y:S01]  /*aac0*/  LDGSTS.E [R8+0x14000], desc[UR60][R250.64], !P5 ;  /* 0x14000000fa087fae */ /* 0x000fe2000e92187c */
[----:B------:R-:W-:Y:S01]  /*aad0*/  ISETP.GE.U32.AND P5, PT, R10, 0x7ffffeb2, PT ;  /* 0x7ffffeb20a00780c */ /* 0x000fe20003fa6070 */
[----:B------:R-:W-:-:S03]  /*aae0*/  IMAD.WIDE R90, R152, 0x4, R40 ;  /* 0x00000004985a7825 */ /* 0x000fc600078e0228 */
[----:B------:R-:W1:Y:S01]  /*aaf0*/  LDC R19, c[0x0][0x230] ;  /* 0x00008c00ff137b82 */ /* 0x000e620000000800 */
[----:B------:R-:W-:Y:S01]  /*ab00*/  VIADD R10, R14, 0xffffff30 ;  /* 0xffffff300e0a7836 */ /* 0x000fe20000000000 */
[----:B------:R-:W-:Y:S01]  /*ab10*/  ISETP.GE.U32.AND P4, PT, R11, 0x7ffffeb3, PT ;  /* 0x7ffffeb30b00780c */ /* 0x000fe20003f86070 */
[----:B------:R4:W-:Y:S01]  /*ab20*/  STL.64 [R1+0x508], R22 ;  /* 0x0005081601007387 */ /* 0x0009e20000100a00 */
[----:B------:R-:W-:-:S03]  /*ab30*/  IMAD.WIDE R88, R152, 0x4, R42 ;  /* 0x0000000498587825 */ /* 0x000fc600078e022a */
[----:B------:R2:W-:Y:S01]  /*ab40*/  LDGSTS.E [R8+0x14004], desc[UR60][R90.64], !P6 ;  /* 0x140040005a087fae */ /* 0x0005e2000f12187c */
[----:B------:R-:W1:Y:S01]  /*ab50*/  LDC R14, c[0x0][0x230] ;  /* 0x00008c00ff0e7b82 */ /* 0x000e620000000800 */
[----:B---3--:R-:W-:Y:S01]  /*ab60*/  VIADD R11, R15, 0xffffff13 ;  /* 0xffffff130f0b7836 */ /* 0x008fe20000000000 */
[----:B------:R-:W-:Y:S01]  /*ab70*/  ISETP.GE.U32.AND P6, PT, R10, 0x7ffffeb1, PT ;  /* 0x7ffffeb10a00780c */ /* 0x000fe20003fc6070 */
[----:B------:R-:W-:Y:S01]  /*ab80*/  VIADD R10, R16, 0xffffff12 ;  /* 0xffffff12100a7836 */ /* 0x000fe20000000000 */
[----:B------:R2:W-:Y:S01]  /*ab90*/  STL.64 [R1], R90 ;  /* 0x0000005a01007387 */ /* 0x0005e20000100a00 */
[----:B----4-:R-:W-:-:S03]  /*aba0*/  IMAD.WIDE R22, R152, 0x4, R44 ;  /* 0x0000000498167825 */ /* 0x010fc600078e022c */
[----:B------:R-:W3:Y:S01]  /*abb0*/  LDC R15, c[0x0][0x230] ;  /* 0x00008c00ff0f7b82 */ /* 0x000ee20000000800 */
[----:B------:R4:W-:Y:S04]  /*abc0*/  STL.64 [R1+0x470], R88 ;  /* 0x0004705801007387 */ /* 0x0009e80000100a00 */
[----:B------:R4:W-:Y:S03]  /*abd0*/  LDGSTS.E [R8+0x14008], desc[UR60][R88.64], !P1 ;  /* 0x1400800058087fae */ /* 0x0009e6000c92187c */
[----:B------:R-:W3:Y:S01]  /*abe0*/  LDC R16, c[0x0][0x230] ;  /* 0x00008c00ff107b82 */ /* 0x000ee20000000800 */
[----:B------:R4:W-:Y:S04]  /*abf0*/  STL.64 [R1+0x468], R22 ;  /* 0x0004681601007387 */ /* 0x0009e80000100a00 */
[----:B------:R4:W-:Y:S01]  /*ac00*/  LDGSTS.E [R8+0x1400c], desc[UR60][R22.64], !P2 ;  /* 0x1400c00016087fae */ /* 0x0009e2000d12187c */
[----:B------:R-:W-:Y:S01]  /*ac10*/  ISETP.GE.U32.AND P2, PT, R10, 0x7ffffe93, PT ;  /* 0x7ffffe930a00780c */ /* 0x000fe20003f46070 */
[C---:B--2---:R-:W-:Y:S01]  /*ac20*/  IMAD.WIDE R90, R152.reuse, 0x4, R200 ;  /* 0x00000004985a7825 */ /* 0x044fe200078e02c8 */
[----:B------:R-:W-:Y:S01]  /*ac30*/  IADD3 R10, R17, -0xf0, RZ ;  /* 0xffffff10110a7810 */ /* 0x000fe20007ffe0ff */
[----:B------:R-:W2:Y:S01]  /*ac40*/  S2R R252, SR_TID.X ;  /* 0x0000000000fc7919 */ /* 0x000ea20000002100 */
[----:B------:R-:W2:Y:S01]  /*ac50*/  LDC R17, c[0x0][0x230] ;  /* 0x00008c00ff117b82 */ /* 0x000ea20000000800 */
[----:B----4-:R-:W-:Y:S01]  /*ac60*/  IMAD.WIDE R88, R152, 0x4, R70 ;  /* 0x0000000498587825 */ /* 0x010fe200078e0246 */
[----:B------:R-:W-:-:S04]  /*ac70*/  ISETP.GE.U32.AND P1, PT, R11, 0x7ffffe94, PT ;  /* 0x7ffffe940b00780c */ /* 0x000fc80003f26070 */
[----:B------:R4:W-:Y:S01]  /*ac80*/  LDGSTS.E [R8+0x18000], desc[UR60][R88.64], !P3 ;  /* 0x1800000058087fae */ /* 0x0009e2000d92187c */
[----:B------:R-:W-:Y:S01]  /*ac90*/  IMAD.WIDE R22, R152, 0x4, R162 ;  /* 0x0000000498167825 */ /* 0x000fe200078e02a2 */
[----:B------:R-:W2:Y:S02]  /*aca0*/  LDC R39, c[0x0][0x230] ;  /* 0x00008c00ff277b82 */ /* 0x000ea40000000800 */
[----:B------:R4:W-:Y:S01]  /*acb0*/  STL.64 [R1+0x38], R88 ;  /* 0x0000385801007387 */ /* 0x0009e20000100a00 */
[----:B------:R-:W-:-:S03]  /*acc0*/  VIADD R11, R18, 0xffffff11 ;  /* 0xffffff11120b7836 */ /* 0x000fc60000000000 */
[----:B------:R1:W-:Y:S01]  /*acd0*/  LDGSTS.E [R8+0x18004], desc[UR60][R22.64], !P4 ;  /* 0x1800400016087fae */ /* 0x0003e2000e12187c */
[----:B------:R-:W-:Y:S01]  /*ace0*/  ISETP.GE.U32.AND P4, PT, R10, 0x7ffffe91, PT ;  /* 0x7ffffe910a00780c */ /* 0x000fe20003f86070 */
[----:B------:R-:W2:Y:S01]  /*acf0*/  LDC R18, c[0x0][0x230] ;  /* 0x00008c00ff127b82 */ /* 0x000ea20000000800 */
[----:B------:R-:W-:Y:S01]  /*ad00*/  VIADD R10, R20, 0xffffff6e ;  /* 0xffffff6e140a7836 */ /* 0x000fe20000000000 */
[----:B------:R1:W-:Y:S01]  /*ad10*/  STL.64 [R1+0x48], R22 ;  /* 0x0000481601007387 */ /* 0x0003e20000100a00 */
[----:B----4-:R-:W-:-:S05]  /*ad20*/  IMAD.WIDE R88, R152, 0x4, R164 ;  /* 0x0000000498587825 */ /* 0x010fca00078e02a4 */
[----:B------:R-:W4:Y:S01]  /*ad30*/  LDC R20, c[0x0][0x230] ;  /* 0x00008c00ff147b82 */ /* 0x000f220000000800 */
[----:B------:R-:W-:Y:S01]  /*ad40*/  ISETP.GE.U32.AND P3, PT, R11, 0x7ffffe92, PT ;  /* 0x7ffffe920b00780c */ /* 0x000fe20003f66070 */
[----:B-1----:R-:W-:Y:S01]  /*ad50*/  IMAD.WIDE R22, R152, 0x4, R166 ;  /* 0x0000000498167825 */ /* 0x002fe200078e02a6 */
[----:B------:R1:W-:Y:S05]  /*ad60*/  LDGSTS.E [R8+0x18008], desc[UR60][R88.64], !P5 ;  /* 0x1800800058087fae */ /* 0x0003ea000e92187c */
[----:B------:R-:W4:Y:S01]  /*ad70*/  LDC R44, c[0x0][0x230] ;  /* 0x00008c00ff2c7b82 */ /* 0x000f220000000800 */
[----:B------:R-:W-:Y:S01]  /*ad80*/  VIADD R11, R19, 0xffffff6f ;  /* 0xffffff6f130b7836 */ /* 0x000fe20000000000 */
[----:B------:R1:W-:Y:S01]  /*ad90*/  LDGSTS.E [R8+0x1800c], desc[UR60][R22.64], !P6 ;  /* 0x1800c00016087fae */ /* 0x0003e2000f12187c */
[----:B------:R-:W-:Y:S01]  /*ada0*/  ISETP.GE.U32.AND P6, PT, R10, 0x7ffffeef, PT ;  /* 0x7ffffeef0a00780c */ /* 0x000fe20003fc6070 */
[----:B------:R-:W-:-:S04]  /*adb0*/  VIADD R10, R14, 0xffffff6d ;  /* 0xffffff6d0e0a7836 */ /* 0x000fc80000000000 */
[----:B------:R-:W4:Y:S01]  /*adc0*/  LDC R19, c[0x0][0x230] ;  /* 0x00008c00ff137b82 */ /* 0x000f220000000800 */
[----:B------:R1:W-:Y:S01]  /*add0*/  STL.64 [R1+0x58], R88 ;  /* 0x0000585801007387 */ /* 0x0003e20000100a00 */
[----:B------:R-:W-:Y:S01]  /*ade0*/  ISETP.GE.U32.AND P5, PT, R11, 0x7ffffef0, PT ;  /* 0x7ffffef00b00780c */ /* 0x000fe20003fa6070 */
[----:B---3--:R-:W-:Y:S02]  /*adf0*/  VIADD R11, R15, 0xffffff6c ;  /* 0xffffff6c0f0b7836 */ /* 0x008fe40000000000 */
[----:B------:R3:W-:Y:S03]  /*ae00*/  STL.64 [R1+0x68], R22 ;  /* 0x0000681601007387 */ /* 0x0007e60000100a00 */
[----:B------:R-:W4:Y:S01]  /*ae10*/  LDC R14, c[0x0][0x230] ;  /* 0x00008c00ff0e7b82 */ /* 0x000f220000000800 */
[----:B------:R-:W-:Y:S01]  /*ae20*/  LDGSTS.E [R8+0x1c000], desc[UR60][R90.64], !P1 ;  /* 0x1c0000005a087fae */ /* 0x000fe2000c92187c */
[----:B------:R-:W-:Y:S01]  /*ae30*/  ISETP.GE.U32.AND P1, PT, R10, 0x7ffffeee, PT ;  /* 0x7ffffeee0a00780c */ /* 0x000fe20003f26070 */
[----:B-1----:R-:W-:Y:S01]  /*ae40*/  IMAD.WIDE R88, R152, 0x4, R202 ;  /* 0x0000000498587825 */ /* 0x002fe200078e02ca */
[----:B------:R-:W-:-:S04]  /*ae50*/  IADD3 R10, R16, -0xb1, RZ ;  /* 0xffffff4f100a7810 */ /* 0x000fc80007ffe0ff */
[----:B------:R-:W1:Y:S01]  /*ae60*/  LDC R15, c[0x0][0x230] ;  /* 0x00008c00ff0f7b82 */ /* 0x000e620000000800 */
[----:B---3--:R-:W-:Y:S01]  /*ae70*/  IMAD.WIDE R22, R152, 0x4, R204 ;  /* 0x0000000498167825 */ /* 0x008fe200078e02cc */
[----:B------:R-:W-:Y:S04]  /*ae80*/  STL.64 [R1+0x3e0], R90 ;  /* 0x0003e05a01007387 */ /* 0x000fe80000100a00 */
[----:B------:R3:W-:Y:S02]  /*ae90*/  STL.64 [R1+0x3d8], R88 ;  /* 0x0003d85801007387 */ /* 0x0007e40000100a00 */
[----:B------:R-:W1:Y:S02]  /*aea0*/  LDC R16, c[0x0][0x230] ;  /* 0x00008c00ff107b82 */ /* 0x000e640000000800 */
[----:B------:R3:W-:Y:S04]  /*aeb0*/  LDGSTS.E [R8+0x1c004], desc[UR60][R88.64], !P2 ;  /* 0x1c00400058087fae */ /* 0x0007e8000d12187c */
[----:B------:R3:W-:Y:S02]  /*aec0*/  STL.64 [R1+0x3d0], R22 ;  /* 0x0003d01601007387 */ /* 0x0007e40000100a00 */
[----:B------:R-:W1:Y:S02]  /*aed0*/  LDC R41, c[0x0][0x230] ;  /* 0x00008c00ff297b82 */ /* 0x000e640000000800 */
[----:B------:R3:W-:Y:S01]  /*aee0*/  LDGSTS.E [R8+0x1c008], desc[UR60][R22.64], !P3 ;  /* 0x1c00800016087fae */ /* 0x0007e2000d92187c */
[----:B------:R-:W-:Y:S01]  /*aef0*/  ISETP.GE.U32.AND P3, PT, R10, 0x7ffffed0, PT ;  /* 0x7ffffed00a00780c */ /* 0x000fe20003f66070 */
[----:B--2---:R-:W-:-:S02]  /*af00*/  VIADD R10, R17, 0xffffff4d ;  /* 0xffffff4d110a7836 */ /* 0x004fc40000000000 */
[C---:B---3--:R-:W-:Y:S02]  /*af10*/  IMAD.WIDE R88, R152.reuse, 0x4, R206 ;  /* 0x0000000498587825 */ /* 0x048fe400078e02ce */
[----:B------:R-:W2:Y:S01]  /*af20*/  LDC R17, c[0x0][0x230] ;  /* 0x00008c00ff117b82 */ /* 0x000ea20000000800 */
[----:B------:R-:W-:Y:S02]  /*af30*/  ISETP.GE.U32.AND P2, PT, R11, 0x7ffffeed, PT ;  /* 0x7ffffeed0b00780c */ /* 0x000fe40003f46070 */
[----:B------:R3:W-:Y:S01]  /*af40*/  LDGSTS.E [R8+0x1c00c], desc[UR60][R88.64], !P4 ;  /* 0x1c00c00058087fae */ /* 0x0007e2000e12187c */
[----:B------:R-:W-:-:S03]  /*af50*/  IMAD.WIDE R22, R152, 0x4, R106 ;  /* 0x0000000498167825 */ /* 0x000fc600078e026a */
[----:B------:R3:W-:Y:S01]  /*af60*/  STL.64 [R1+0x3a0], R88 ;  /* 0x0003a05801007387 */ /* 0x0007e20000100a00 */
[----:B------:R-:W2:Y:S01]  /*af70*/  LDC R45, c[0x0][0x230] ;  /* 0x00008c00ff2d7b82 */ /* 0x000ea20000000800 */
[----:B------:R-:W-:Y:S02]  /*af80*/  VIADD R11, R18, 0xffffff4e ;  /* 0xffffff4e120b7836 */ /* 0x000fe40000000000 */
[----:B------:R3:W-:Y:S01]  /*af90*/  LDGSTS.E [R7+0x10000], desc[UR60][R22.64], !P5 ;  /* 0x1000000016077fae */ /* 0x0007e2000e92187c */
[----:B------:R-:W-:Y:S01]  /*afa0*/  ISETP.GE.U32.AND P5, PT, R10, 0x7ffffece, PT ;  /* 0x7ffffece0a00780c */ /* 0x000fe20003fa6070 */
[----:B----4-:R-:W-:Y:S02]  /*afb0*/  VIADD R10, R20, 0xffffff2f ;  /* 0xffffff2f140a7836 */ /* 0x010fe40000000000 */
[----:B------:R4:W-:Y:S01]  /*afc0*/  STL.64 [R1+0x500], R22 ;  /* 0x0005001601007387 */ /* 0x0009e20000100a00 */
[----:B------:R-:W2:Y:S01]  /*afd0*/  LDC R18, c[0x0][0x230] ;  /* 0x00008c00ff127b82 */ /* 0x000ea20000000800 */
[----:B---3--:R-:W-:Y:S01]  /*afe0*/  IMAD.WIDE R88, R152, 0x4, R96 ;  /* 0x0000000498587825 */ /* 0x008fe200078e0260 */
[----:B------:R-:W-:-:S06]  /*aff0*/  ISETP.GE.U32.AND P4, PT, R11, 0x7ffffecf, PT ;  /* 0x7ffffecf0b00780c */ /* 0x000fcc0003f86070 */
[----:B------:R-:W3:Y:S01]  /*b000*/  LDC R20, c[0x0][0x230] ;  /* 0x00008c00ff147b82 */ /* 0x000ee20000000800 */
[----:B------:R1:W-:Y:S01]  /*b010*/  LDGSTS.E [R7+0x10004], desc[UR60][R88.64], !P6 ;  /* 0x1000400058077fae */ /* 0x0003e2000f12187c */
[----:B----4-:R-:W-:-:S04]  /*b020*/  IMAD.WIDE R22, R152, 0x4, R98 ;  /* 0x0000000498167825 */ /* 0x010fc800078e0262 */
[----:B------:R-:W-:Y:S01]  /*b030*/  VIADD R11, R19, 0xffffff4c ;  /* 0xffffff4c130b7836 */ /* 0x000fe20000000000 */
[----:B------:R4:W-:Y:S01]  /*b040*/  LDGSTS.E [R7+0x10008], desc[UR60][R22.64], !P1 ;  /* 0x1000800016077fae */ /* 0x0009e2000c92187c */
[----:B------:R-:W-:Y:S01]  /*b050*/  ISETP.GE.U32.AND P1, PT, R10, 0x7ffffeb0, PT ;  /* 0x7ffffeb00a00780c */ /* 0x000fe20003f26070 */
[----:B------:R-:W3:Y:S01]  /*b060*/  LDC R19, c[0x0][0x230] ;  /* 0x00008c00ff137b82 */ /* 0x000ee20000000800 */
[----:B------:R-:W-:Y:S01]  /*b070*/  IMAD.WIDE R90, R152, 0x4, R100 ;  /* 0x00000004985a7825 */ /* 0x000fe200078e0264 */
[----:B------:R-:W-:Y:S01]  /*b080*/  IADD3 R10, R14, -0xd2, RZ ;  /* 0xffffff2e0e0a7810 */ /* 0x000fe20007ffe0ff */
[----:B------:R4:W-:Y:S01]  /*b090*/  STL.64 [R1+0x4f8], R88 ;  /* 0x0004f85801007387 */ /* 0x0009e20000100a00 */
[----:B------:R-:W-:-:S03]  /*b0a0*/  ISETP.GE.U32.AND P6, PT, R11, 0x7ffffecd, PT ;  /* 0x7ffffecd0b00780c */ /* 0x000fc60003fc6070 */
[----:B------:R-:W-:Y:S01]  /*b0b0*/  LDGSTS.E [R7+0x1000c], desc[UR60][R90.64], !P2 ;  /* 0x1000c0005a077fae */ /* 0x000fe2000d12187c */
[----:B------:R-:W3:Y:S01]  /*b0c0*/  LDC R14, c[0x0][0x230] ;  /* 0x00008c00ff0e7b82 */ /* 0x000ee20000000800 */
[----:B-1----:R-:W-:Y:S01]  /*b0d0*/  VIADD R11, R15, 0xffffff2d ;  /* 0xffffff2d0f0b7836 */ /* 0x002fe20000000000 */
[----:B------:R-:W-:Y:S01]  /*b0e0*/  ISETP.GE.U32.AND P2, PT, R10, 0x7ffffeaf, PT ;  /* 0x7ffffeaf0a00780c */ /* 0x000fe20003f46070 */
[----:B------:R1:W-:Y:S01]  /*b0f0*/  STL.64 [R1+0x4f0], R22 ;  /* 0x0004f01601007387 */ /* 0x0003e20000100a00 */
[----:B------:R-:W-:Y:S02]  /*b100*/  VIADD R10, R16, 0xffffff2c ;  /* 0xffffff2c100a7836 */ /* 0x000fe40000000000 */
[C---:B----4-:R-:W-:Y:S02]  /*b110*/  IMAD.WIDE R88, R152.reuse, 0x4, R126 ;  /* 0x0000000498587825 */ /* 0x050fe400078e027e */
[----:B------:R-:W4:Y:S01]  /*b120*/  LDC R15, c[0x0][0x230] ;  /* 0x00008c00ff0f7b82 */ /* 0x000f220000000800 */
[----:B------:R-:W-:Y:S01]  /*b130*/  STL.64 [R1+0x4e8], R90 ;  /* 0x0004e85a01007387 */ /* 0x000fe20000100a00 */
[----:B-1----:R-:W-:-:S06]  /*b140*/  IMAD.WIDE R22, R152, 0x4, R128 ;  /* 0x0000000498167825 */ /* 0x002fcc00078e0280 */
[----:B------:R-:W1:Y:S01]  /*b150*/  LDC R16, c[0x0][0x230] ;  /* 0x00008c00ff107b82 */ /* 0x000e620000000800 */
[----:B------:R2:W-:Y:S04]  /*b160*/  STL.64 [R1+0x460], R88 ;  /* 0x0004605801007387 */ /* 0x0005e80000100a00 */
[----:B------:R2:W-:Y:S01]  /*b170*/  LDGSTS.E [R7+0x14000], desc[UR60][R88.64], !P3 ;  /* 0x1400000058077fae */ /* 0x0005e2000d92187c */
[----:B------:R-:W-:Y:S02]  /*b180*/  IADD3 R38, R38, -0x122, RZ ;  /* 0xfffffede26267810 */ /* 0x000fe40007ffe0ff */
[----:B------:R-:W1:Y:S01]  /*b190*/  LDC R40, c[0x0][0x230] ;  /* 0x00008c00ff287b82 */ /* 0x000e620000000800 */
[----:B------:R3:W-:Y:S04]  /*b1a0*/  STL.64 [R1+0x458], R22 ;  /* 0x0004581601007387 */ /* 0x0007e80000100a00 */
[----:B------:R3:W-:Y:S01]  /*b1b0*/  LDGSTS.E [R7+0x14004], desc[UR60][R22.64], !P4 ;  /* 0x1400400016077fae */ /* 0x0007e2000e12187c */
[----:B------:R-:W-:Y:S01]  /*b1c0*/  ISETP.GE.U32.AND P4, PT, R10, 0x7ffffead, PT ;  /* 0x7ffffead0a00780c */ /* 0x000fe20003f86070 */
[----:B--2---:R-:W-:Y:S01]  /*b1d0*/  VIADD R10, R17, 0xffffff0e ;  /* 0xffffff0e110a7836 */ /* 0x004fe20000000000 */
[----:B------:R-:W2:Y:S01]  /*b1e0*/  LDC R42, c[0x0][0x230] ;  /* 0x00008c00ff2a7b82 */ /* 0x000ea20000000800 */
[----:B------:R-:W-:Y:S01]  /*b1f0*/  IMAD.WIDE R88, R152, 0x4, R130 ;  /* 0x0000000498587825 */ /* 0x000fe200078e0282 */
[----:B------:R-:W-:-:S04]  /*b200*/  ISETP.GE.U32.AND P3, PT, R11, 0x7ffffeae, PT ;  /* 0x7ffffeae0b00780c */ /* 0x000fc80003f66070 */
[----:B------:R4:W-:Y:S02]  /*b210*/  LDGSTS.E [R7+0x14008], desc[UR60][R88.64], !P5 ;  /* 0x1400800058077fae */ /* 0x0009e4000e92187c */
[----:B------:R-:W2:Y:S01]  /*b220*/  LDC R17, c[0x0][0x230] ;  /* 0x00008c00ff117b82 */ /* 0x000ea20000000800 */
[----:B---3--:R-:W-:Y:S01]  /*b230*/  IMAD.WIDE R22, R152, 0x4, R132 ;  /* 0x0000000498167825 */ /* 0x008fe200078e0284 */
[----:B------:R4:W-:Y:S03]  /*b240*/  STL.64 [R1+0x450], R88 ;  /* 0x0004505801007387 */ /* 0x0009e60000100a00 */
[----:B------:R-:W-:Y:S01]  /*b250*/  VIADD R11, R18, 0xffffff0f ;  /* 0xffffff0f120b7836 */ /* 0x000fe20000000000 */
        /* <DEDUP_REMOVED lines=8> */
[----:B------:R1:W-:Y:S01]  /*b2e0*/  LDGSTS.E [R7+0x18000], desc[UR60][R88.64], !P1 ;  /* 0x1800000058077fae */ /* 0x0003e2000c92187c */
[----:B---3--:R-:W-:Y:S01]  /*b2f0*/  IMAD.WIDE R22, R152, 0x4, R170 ;  /* 0x0000000498167825 */ /* 0x008fe200078e02aa */
[----:B------:R-:W-:-:S04]  /*b300*/  IADD3 R11, R19, -0xf3, RZ ;  /* 0xffffff0d130b7810 */ /* 0x000fc80007ffe0ff */
[----:B------:R-:W3:Y:S01]  /*b310*/  LDC R43, c[0x0][0x230] ;  /* 0x00008c00ff2b7b82 */ /* 0x000ee20000000800 */
[----:B------:R-:W-:Y:S01]  /*b320*/  IMAD.WIDE R90, R152, 0x4, R172 ;  /* 0x00000004985a7825 */ /* 0x000fe200078e02ac */
[----:B------:R1:W-:Y:S01]  /*b330*/  LDGSTS.E [R7+0x18004], desc[UR60][R22.64], !P2 ;  /* 0x1800400016077fae */ /* 0x0003e2000d12187c */
[----:B------:R-:W-:Y:S02]  /*b340*/  ISETP.GE.U32.AND P2, PT, R10, 0x7ffffe8d, PT ;  /* 0x7ffffe8d0a00780c */ /* 0x000fe40003f46070 */
[----:B------:R-:W-:-:S03]  /*b350*/  VIADD R10, R14, 0xffffff6b ;  /* 0xffffff6b0e0a7836 */ /* 0x000fc60000000000 */
[----:B------:R-:W3:Y:S01]  /*b360*/  LDC R19, c[0x0][0x230] ;  /* 0x00008c00ff137b82 */ /* 0x000ee20000000800 */
[----:B------:R1:W-:Y:S01]  /*b370*/  STL.64 [R1+0x400], R88 ;  /* 0x0004005801007387 */ /* 0x0003e20000100a00 */
[----:B------:R-:W-:Y:S01]  /*b380*/  ISETP.GE.U32.AND P1, PT, R11, 0x7ffffe8e, PT ;  /* 0x7ffffe8e0b00780c */ /* 0x000fe20003f26070 */
[----:B------:R-:W-:Y:S02]  /*b390*/  VIADD R11, R15, 0xffffff6a ;  /* 0xffffff6a0f0b7836 */ /* 0x000fe40000000000 */
[----:B------:R2:W-:Y:S03]  /*b3a0*/  STL.64 [R1+0x3f8], R22 ;  /* 0x0003f81601007387 */ /* 0x0005e60000100a00 */
[----:B------:R-:W3:Y:S01]  /*b3b0*/  LDC R14, c[0x0][0x230] ;  /* 0x00008c00ff0e7b82 */ /* 0x000ee20000000800 */
[----:B------:R-:W-:Y:S01]  /*b3c0*/  LDGSTS.E [R7+0x18008], desc[UR60][R90.64], !P3 ;  /* 0x180080005a077fae */ /* 0x000fe2000d92187c */
[----:B------:R-:W-:Y:S01]  /*b3d0*/  ISETP.GE.U32.AND P3, PT, R10, 0x7ffffeec, PT ;  /* 0x7ffffeec0a00780c */ /* 0x000fe20003f66070 */
[----:B-1----:R-:W-:-:S02]  /*b3e0*/  VIADD R10, R16, 0xffffff69 ;  /* 0xffffff69100a7836 */ /* 0x002fc40000000000 */
[C---:B------:R-:W-:Y:S01]  /*b3f0*/  IMAD.WIDE R88, R152.reuse, 0x4, R174 ;  /* 0x0000000498587825 */ /* 0x040fe200078e02ae */
[----:B------:R-:W-:Y:S02]  /*b400*/  STL.64 [R1+0x3e8], R90 ;  /* 0x0003e85a01007387 */ /* 0x000fe40000100a00 */
[----:B------:R-:W1:Y:S01]  /*b410*/  LDC R15, c[0x0][0x230] ;  /* 0x00008c00ff0f7b82 */ /* 0x000e620000000800 */
[----:B--2---:R-:W-:Y:S01]  /*b420*/  IMAD.WIDE R22, R152, 0x4, R208 ;  /* 0x0000000498167825 */ /* 0x004fe200078e02d0 */
[----:B------:R2:W-:Y:S04]  /*b430*/  STL.64 [R1+0x3f0], R88 ;  /* 0x0003f05801007387 */ /* 0x0005e80000100a00 */
[----:B------:R2:W-:Y:S02]  /*b440*/  LDGSTS.E [R7+0x1800c], desc[UR60][R88.64], !P4 ;  /* 0x1800c00058077fae */ /* 0x0005e4000e12187c */
[----:B------:R-:W1:Y:S02]  /*b450*/  LDC R16, c[0x0][0x230] ;  /* 0x00008c00ff107b82 */ /* 0x000e640000000800 */
[----:B------:R4:W-:Y:S04]  /*b460*/  STL.64 [R1+0x3c0], R22 ;  /* 0x0003c01601007387 */ /* 0x0009e80000100a00 */
[----:B------:R4:W-:Y:S01]  /*b470*/  LDGSTS.E [R7+0x1c000], desc[UR60][R22.64], !P5 ;  /* 0x1c00000016077fae */ /* 0x0009e2000e92187c */
[----:B------:R-:W-:Y:S01]  /*b480*/  ISETP.GE.U32.AND P5, PT, R10, 0x7ffffeea, PT ;  /* 0x7ffffeea0a00780c */ /* 0x000fe20003fa6070 */
[----:B------:R-:W-:-:S02]  /*b490*/  VIADD R10, R17, 0xffffff4b ;  /* 0xffffff4b110a7836 */ /* 0x000fc40000000000 */
[----:B--2---:R-:W-:Y:S01]  /*b4a0*/  IMAD.WIDE R88, R152, 0x4, R210 ;  /* 0x0000000498587825 */ /* 0x004fe200078e02d2 */
[----:B------:R-:W2:Y:S01]  /*b4b0*/  LDC R17, c[0x0][0x230] ;  /* 0x00008c00ff117b82 */ /* 0x000ea20000000800 */
[----:B------:R-:W-:-:S03]  /*b4c0*/  ISETP.GE.U32.AND P4, PT, R11, 0x7ffffeeb, PT ;  /* 0x7ffffeeb0b00780c */ /* 0x000fc60003f86070 */
[----:B------:R3:W-:Y:S01]  /*b4d0*/  LDGSTS.E [R7+0x1c004], desc[UR60][R88.64], !P6 ;  /* 0x1c00400058077fae */ /* 0x0007e2000f12187c */
[----:B----4-:R-:W-:-:S03]  /*b4e0*/  IMAD.WIDE R22, R152, 0x4, R212 ;  /* 0x0000000498167825 */ /* 0x010fc600078e02d4 */
[----:B------:R3:W-:Y:S01]  /*b4f0*/  STL.64 [R1+0x3b8], R88 ;  /* 0x0003b85801007387 */ /* 0x0007e20000100a00 */
[----:B------:R-:W-:Y:S02]  /*b500*/  IADD3 R11, R18, -0x98, RZ ;  /* 0xffffff68120b7810 */ /* 0x000fe40007ffe0ff */
[----:B------:R-:W4:Y:S01]  /*b510*/  LDC R18, c[0x0][0x230] ;  /* 0x00008c00ff127b82 */ /* 0x000f220000000800 */
[----:B------:R3:W-:Y:S01]  /*b520*/  LDGSTS.E [R7+0x1c008], desc[UR60][R22.64], !P1 ;  /* 0x1c00800016077fae */ /* 0x0007e2000c92187c */
[----:B------:R-:W-:Y:S01]  /*b530*/  ISETP.GE.U32.AND P1, PT, R10, 0x7ffffecc, PT ;  /* 0x7ffffecc0a00780c */ /* 0x000fe20003f26070 */
[----:B------:R-:W-:Y:S02]  /*b540*/  VIADD R10, R20, 0xffffff49 ;  /* 0xffffff49140a7836 */ /* 0x000fe40000000000 */
[----:B------:R1:W-:Y:S03]  /*b550*/  STL.64 [R1+0x3b0], R22 ;  /* 0x0003b01601007387 */ /* 0x0003e60000100a00 */
[----:B------:R-:W4:Y:S01]  /*b560*/  LDC R20, c[0x0][0x230] ;  /* 0x00008c00ff147b82 */ /* 0x000f220000000800 */
[----:B---3--:R-:W-:Y:S01]  /*b570*/  IMAD.WIDE R88, R152, 0x4, R214 ;  /* 0x0000000498587825 */ /* 0x008fe200078e02d6 */
[----:B------:R-:W-:-:S03]  /*b580*/  ISETP.GE.U32.AND P6, PT, R11, 0x7ffffee9, PT ;  /* 0x7ffffee90b00780c */ /* 0x000fc60003fc6070 */
[----:B-1----:R-:W-:Y:S01]  /*b590*/  IMAD.WIDE R22, R152, 0x4, R108 ;  /* 0x0000000498167825 */ /* 0x002fe200078e026c */
[----:B------:R1:W-:Y:S03]  /*b5a0*/  LDGSTS.E [R7+0x1c00c], desc[UR60][R88.64], !P2 ;  /* 0x1c00c00058077fae */ /* 0x0003e6000d12187c */
[----:B------:R-:W-:Y:S01]  /*b5b0*/  VIADD R11, R19, 0xffffff4a ;  /* 0xffffff4a130b7836 */ /* 0x000fe20000000000 */
[----:B------:R3:W-:Y:S01]  /*b5c0*/  LDGSTS.E [R6+0x10000], desc[UR60][R22.64], !P3 ;  /* 0x1000000016067fae */ /* 0x0007e2000d92187c */
[----:B------:R-:W-:Y:S01]  /*b5d0*/  ISETP.GE.U32.AND P3, PT, R10, 0x7ffffeca, PT ;  /* 0x7ffffeca0a00780c */ /* 0x000fe20003f66070 */
[----:B------:R-:W4:Y:S01]  /*b5e0*/  LDC R19, c[0x0][0x230] ;  /* 0x00008c00ff137b82 */ /* 0x000f220000000800 */
[----:B------:R-:W-:Y:S01]  /*b5f0*/  IMAD.WIDE R90, R152, 0x4, R110 ;  /* 0x00000004985a7825 */ /* 0x000fe200078e026e */
[----:B------:R1:W-:Y:S03]  /*b600*/  STL.64 [R1+0x3a8], R88 ;  /* 0x0003a85801007387 */ /* 0x0003e60000100a00 */
[----:B------:R-:W-:Y:S01]  /*b610*/  VIADD R10, R14, 0xffffff48 ;  /* 0xffffff480e0a7836 */ /* 0x000fe20000000000 */
[----:B------:R-:W-:Y:S01]  /*b620*/  ISETP.GE.U32.AND P2, PT, R11, 0x7ffffecb, PT ;  /* 0x7ffffecb0b00780c */ /* 0x000fe20003f46070 */
[----:B------:R-:W-:Y:S01]  /*b630*/  LDGSTS.E [R6+0x10004], desc[UR60][R90.64], !P4 ;  /* 0x100040005a067fae */ /* 0x000fe2000e12187c */
[----:B------:R-:W4:Y:S01]  /*b640*/  LDC R14, c[0x0][0x230] ;  /* 0x00008c00ff0e7b82 */ /* 0x000f220000000800 */
[----:B------:R-:W-:-:S02]  /*b650*/  IADD3 R11, R15, -0xd5, RZ ;  /* 0xffffff2b0f0b7810 */ /* 0x000fc40007ffe0ff */
[----:B------:R3:W-:Y:S01]  /*b660*/  STL.64 [R1+0x4e0], R22 ;  /* 0x0004e01601007387 */ /* 0x0007e20000100a00 */
[----:B------:R-:W-:Y:S01]  /*b670*/  ISETP.GE.U32.AND P4, PT, R10, 0x7ffffec9, PT ;  /* 0x7ffffec90a00780c */ /* 0x000fe20003f86070 */
[----:B-1----:R-:W-:-:S03]  /*b680*/  IMAD.WIDE R88, R152, 0x4, R112 ;  /* 0x0000000498587825 */ /* 0x002fc600078e0270 */
[----:B------:R-:W1:Y:S01]  /*b690*/  LDC R15, c[0x0][0x230] ;  /* 0x00008c00ff0f7b82 */ /* 0x000e620000000800 */
[----:B------:R-:W-:Y:S01]  /*b6a0*/  VIADD R10, R16, 0xffffff2a ;  /* 0xffffff2a100a7836 */ /* 0x000fe20000000000 */
[----:B------:R-:W-:Y:S01]  /*b6b0*/  STL.64 [R1+0x4d8], R90 ;  /* 0x0004d85a01007387 */ /* 0x000fe20000100a00 */
[----:B---3--:R-:W-:-:S05]  /*b6c0*/  IMAD.WIDE R22, R152, 0x4, R114 ;  /* 0x0000000498167825 */ /* 0x008fca00078e0272 */
[----:B------:R-:W3:Y:S01]  /*b6d0*/  LDC R16, c[0x0][0x230] ;  /* 0x00008c00ff107b82 */ /* 0x000ee20000000800 */
[----:B------:R2:W-:Y:S04]  /*b6e0*/  STL.64 [R1+0x398], R88 ;  /* 0x0003985801007387 */ /* 0x0005e80000100a00 */
[----:B------:R2:W-:Y:S04]  /*b6f0*/  LDGSTS.E [R6+0x10008], desc[UR60][R88.64], !P5 ;  /* 0x1000800058067fae */ /* 0x0005e8000e92187c */
[----:B------:R4:W-:Y:S04]  /*b700*/  STL.64 [R1+0x390], R22 ;  /* 0x0003901601007387 */ /* 0x0009e80000100a00 */
[----:B------:R4:W-:Y:S01]  /*b710*/  LDGSTS.E [R6+0x1000c], desc[UR60][R22.64], !P6 ;  /* 0x1000c00016067fae */ /* 0x0009e2000f12187c */
[----:B------:R-:W-:Y:S01]  /*b720*/  ISETP.GE.U32.AND P6, PT, R10, 0x7ffffeab, PT ;  /* 0x7ffffeab0a00780c */ /* 0x000fe20003fc6070 */
[----:B--2---:R-:W-:-:S02]  /*b730*/  VIADD R10, R17, 0xffffff28 ;  /* 0xffffff28110a7836 */ /* 0x004fc40000000000 */
[----:B------:R-:W-:Y:S01]  /*b740*/  IMAD.WIDE R88, R152, 0x4, R134 ;  /* 0x0000000498587825 */ /* 0x000fe200078e0286 */
[----:B------:R-:W2:Y:S01]  /*b750*/  LDC R17, c[0x0][0x230] ;  /* 0x00008c00ff117b82 */ /* 0x000ea20000000800 */
[----:B------:R-:W-:-:S03]  /*b760*/  ISETP.GE.U32.AND P5, PT, R11, 0x7ffffeac, PT ;  /* 0x7ffffeac0b00780c */ /* 0x000fc60003fa6070 */
[----:B------:R1:W-:Y:S01]  /*b770*/  LDGSTS.E [R6+0x14000], desc[UR60][R88.64], !P1 ;  /* 0x1400000058067fae */ /* 0x0003e2000c92187c */
[----:B----4-:R-:W-:-:S03]  /*b780*/  IMAD.WIDE R22, R152, 0x4, R136 ;  /* 0x0000000498167825 */ /* 0x010fc600078e0288 */
[----:B------:R1:W-:Y:S01]  /*b790*/  STL.64 [R1+0x388], R88 ;  /* 0x0003885801007387 */ /* 0x0003e20000100a00 */
[----:B------:R-:W-:-:S03]  /*b7a0*/  VIADD R11, R18, 0xffffff29 ;  /* 0xffffff29120b7836 */ /* 0x000fc60000000000 */
[----:B------:R4:W-:Y:S01]  /*b7b0*/  LDGSTS.E [R6+0x14004], desc[UR60][R22.64], !P2 ;  /* 0x1400400016067fae */ /* 0x0009e2000d12187c */
[----:B------:R-:W-:Y:S01]  /*b7c0*/  ISETP.GE.U32.AND P2, PT, R10, 0x7ffffea9, PT ;  /* 0x7ffffea90a00780c */ /* 0x000fe20003f46070 */
[----:B------:R-:W2:Y:S01]  /*b7d0*/  LDC R18, c[0x0][0x230] ;  /* 0x00008c00ff127b82 */ /* 0x000ea20000000800 */
[----:B------:R-:W-:Y:S01]  /*b7e0*/  IADD3 R10, R20, -0xf6, RZ ;  /* 0xffffff0a140a7810 */ /* 0x000fe20007ffe0ff */
[----:B------:R4:W-:Y:S01]  /*b7f0*/  STL.64 [R1+0x380], R22 ;  /* 0x0003801601007387 */ /* 0x0009e20000100a00 */
[----:B-1----:R-:W-:-:S05]  /*b800*/  IMAD.WIDE R88, R152, 0x4, R138 ;  /* 0x0000000498587825 */ /* 0x002fca00078e028a */
[----:B------:R-:W1:Y:S01]  /*b810*/  LDC R20, c[0x0][0x230] ;  /* 0x00008c00ff147b82 */ /* 0x000e620000000800 */
[----:B------:R-:W-:Y:S01]  /*b820*/  ISETP.GE.U32.AND P1, PT, R11, 0x7ffffeaa, PT ;  /* 0x7ffffeaa0b00780c */ /* 0x000fe20003f26070 */
[----:B----4-:R-:W-:Y:S01]  /*b830*/  IMAD.WIDE R22, R152, 0x4, R140 ;  /* 0x0000000498167825 */ /* 0x010fe200078e028c */
[----:B------:R4:W-:Y:S03]  /*b840*/  LDGSTS.E [R6+0x14008], desc[UR60][R88.64], !P3 ;  /* 0x1400800058067fae */ /* 0x0009e6000d92187c */
[----:B------:R-:W-:Y:S01]  /*b850*/  VIADD R11, R19, 0xffffff0b ;  /* 0xffffff0b130b7836 */ /* 0x000fe20000000000 */
[----:B------:R3:W-:Y:S01]  /*b860*/  LDGSTS.E [R6+0x1400c], desc[UR60][R22.64], !P4 ;  /* 0x1400c00016067fae */ /* 0x0007e2000e12187c */
[----:B------:R-:W-:Y:S01]  /*b870*/  ISETP.GE.U32.AND P4, PT, R10, 0x7ffffe8b, PT ;  /* 0x7ffffe8b0a00780c */ /* 0x000fe20003f86070 */
[----:B------:R-:W1:Y:S01]  /*b880*/  LDC R19, c[0x0][0x230] ;  /* 0x00008c00ff137b82 */ /* 0x000e620000000800 */
[----:B------:R-:W-:Y:S01]  /*b890*/  IMAD.WIDE R90, R152, 0x4, R176 ;  /* 0x00000004985a7825 */ /* 0x000fe200078e02b0 */
[----:B------:R4:W-:Y:S03]  /*b8a0*/  STL.64 [R1+0x378], R88 ;  /* 0x0003785801007387 */ /* 0x0009e60000100a00 */
[----:B------:R-:W-:Y:S01]  /*b8b0*/  VIADD R10, R14, 0xffffff09 ;  /* 0xffffff090e0a7836 */ /* 0x000fe20000000000 */
[----:B------:R3:W-:Y:S02]  /*b8c0*/  STL.64 [R1+0x370], R22 ;  /* 0x0003701601007387 */ /* 0x0007e40000100a00 */
[----:B------:R-:W1:Y:S01]  /*b8d0*/  LDC R14, c[0x0][0x230] ;  /* 0x00008c00ff0e7b82 */ /* 0x000e620000000800 */
[----:B------:R-:W-:Y:S01]  /*b8e0*/  ISETP.GE.U32.AND P3, PT, R11, 0x7ffffe8c, PT ;  /* 0x7ffffe8c0b00780c */ /* 0x000fe20003f66070 */
[----:B------:R-:W-:Y:S01]  /*b8f0*/  STL.64 [R1+0x368], R90 ;  /* 0x0003685a01007387 */ /* 0x000fe20000100a00 */
[----:B----4-:R-:W-:-:S03]  /*b900*/  IMAD.WIDE R88, R152, 0x4, R178 ;  /* 0x0000000498587825 */ /* 0x010fc600078e02b2 */
[----:B------:R-:W-:Y:S01]  /*b910*/  LDGSTS.E [R6+0x18000], desc[UR60][R90.64], !P5 ;  /* 0x180000005a067fae */ /* 0x000fe2000e92187c */
[----:B------:R-:W-:Y:S01]  /*b920*/  ISETP.GE.U32.AND P5, PT, R10, 0x7ffffe8a, PT ;  /* 0x7ffffe8a0a00780c */ /* 0x000fe20003fa6070 */
[----:B------:R-:W-:Y:S02]  /*b930*/  VIADD R11, R15, 0xffffff08 ;  /* 0xffffff080f0b7836 */ /* 0x000fe40000000000 */
[----:B------:R4:W-:Y:S01]  /*b940*/  STL.64 [R1+0x360], R88 ;  /* 0x0003605801007387 */ /* 0x0009e20000100a00 */
[----:B---3--:R-:W-:Y:S01]  /*b950*/  IMAD.WIDE R22, R152, 0x4, R180 ;  /* 0x0000000498167825 */ /* 0x008fe200078e02b4 */
[----:B------:R-:W3:Y:S02]  /*b960*/  LDC R15, c[0x0][0x230] ;  /* 0x00008c00ff0f7b82 */ /* 0x000ee40000000800 */
[----:B------:R4:W-:Y:S01]  /*b970*/  LDGSTS.E [R6+0x18004], desc[UR60][R88.64], !P6 ;  /* 0x1800400058067fae */ /* 0x0009e2000f12187c */
[----:B------:R-:W-:Y:S01]  /*b980*/  VIADD R10, R16, 0xffffff67 ;  /* 0xffffff67100a7836 */ /* 0x000fe20000000000 */
[----:B------:R-:W-:-:S02]  /*b990*/  ISETP.GE.U32.AND P6, PT, R11, 0x7ffffe89, PT ;  /* 0x7ffffe890b00780c */ /* 0x000fc40003fc6070 */
[----:B------:R2:W-:Y:S02]  /*b9a0*/  STL.64 [R1+0x358], R22 ;  /* 0x0003581601007387 */ /* 0x0005e40000100a00 */
[----:B------:R-:W3:Y:S02]  /*b9b0*/  LDC R16, c[0x0][0x230] ;  /* 0x00008c00ff107b82 */ /* 0x000ee40000000800 */
[----:B------:R2:W-:Y:S01]  /*b9c0*/  LDGSTS.E [R6+0x18008], desc[UR60][R22.64], !P1 ;  /* 0x1800800016067fae */ /* 0x0005e2000c92187c */
[----:B----4-:R-:W-:Y:S01]  /*b9d0*/  IMAD.WIDE R88, R152, 0x4, R182 ;  /* 0x0000000498587825 */ /* 0x010fe200078e02b6 */
[----:B------:R-:W-:Y:S02]  /*b9e0*/  ISETP.GE.U32.AND P1, PT, R10, 0x7ffffee8, PT ;  /* 0x7ffffee80a00780c */ /* 0x000fe40003f26070 */
[----:B--2---:R-:W-:Y:S02]  /*b9f0*/  IADD3 R10, R17, -0x9b, RZ ;  /* 0xffffff65110a7810 */ /* 0x004fe40007ffe0ff */
[----:B------:R2:W-:Y:S01]  /*ba00*/  STL.64 [R1+0x350], R88 ;  /* 0x0003505801007387 */ /* 0x0005e20000100a00 */
[----:B------:R-:W4:Y:S01]  /*ba10*/  LDC R17, c[0x0][0x230] ;  /* 0x00008c00ff117b82 */ /* 0x000f220000000800 */
[----:B------:R-:W-:-:S02]  /*ba20*/  IMAD.WIDE R22, R152, 0x4, R216 ;  /* 0x0000000498167825 */ /* 0x000fc400078e02d8 */
[----:B------:R2:W-:Y:S02]  /*ba30*/  LDGSTS.E [R6+0x1800c], desc[UR60][R88.64], !P2 ;  /* 0x1800c00058067fae */ /* 0x0005e4000d12187c */
[----:B------:R-:W-:Y:S02]  /*ba40*/  VIADD R11, R18, 0xffffff66 ;  /* 0xffffff66120b7836 */ /* 0x000fe40000000000 */
[----:B------:R1:W-:Y:S01]  /*ba50*/  STL.64 [R1+0x348], R22 ;  /* 0x0003481601007387 */ /* 0x0003e20000100a00 */
[----:B------:R-:W4:Y:S03]  /*ba60*/  LDC R18, c[0x0][0x230] ;  /* 0x00008c00ff127b82 */ /* 0x000f260000000800 */
[----:B------:R1:W-:Y:S01]  /*ba70*/  LDGSTS.E [R6+0x1c000], desc[UR60][R22.64], !P3 ;  /* 0x1c00000016067fae */ /* 0x0003e2000d92187c */
[----:B--2---:R-:W-:Y:S01]  /*ba80*/  IMAD.WIDE R88, R152, 0x4, R218 ;  /* 0x0000000498587825 */ /* 0x004fe200078e02da */
[----:B------:R-:W-:-:S03]  /*ba90*/  ISETP.GE.U32.AND P3, PT, R10, 0x7ffffee6, PT ;  /* 0x7ffffee60a00780c */ /* 0x000fc60003f66070 */
[----:B-1----:R-:W-:Y:S01]  /*baa0*/  VIADD R10, R20, 0xffffff47 ;  /* 0xffffff47140a7836 */ /* 0x002fe20000000000 */
[----:B------:R1:W-:Y:S01]  /*bab0*/  STL.64 [R1+0x340], R88 ;  /* 0x0003405801007387 */ /* 0x0003e20000100a00 */
[----:B------:R-:W2:Y:S01]  /*bac0*/  LDC R20, c[0x0][0x230] ;  /* 0x00008c00ff147b82 */ /* 0x000ea20000000800 */
[C---:B------:R-:W-:Y:S02]  /*bad0*/  IMAD.WIDE R22, R152.reuse, 0x4, R220 ;  /* 0x0000000498167825 */ /* 0x040fe400078e02dc */
[----:B------:R1:W-:Y:S01]  /*bae0*/  LDGSTS.E [R6+0x1c004], desc[UR60][R88.64], !P4 ;  /* 0x1c00400058067fae */ /* 0x0003e2000e12187c */
[----:B------:R-:W-:Y:S01]  /*baf0*/  ISETP.GE.U32.AND P2, PT, R11, 0x7ffffee7, PT ;  /* 0x7ffffee70b00780c */ /* 0x000fe20003f46070 */
[----:B------:R-:W-:Y:S02]  /*bb00*/  VIADD R11, R19, 0xffffff64 ;  /* 0xffffff64130b7836 */ /* 0x000fe40000000000 */
[----:B------:R3:W-:Y:S01]  /*bb10*/  STL.64 [R1+0x338], R22 ;  /* 0x0003381601007387 */ /* 0x0007e20000100a00 */
[----:B------:R-:W2:Y:S03]  /*bb20*/  LDC R19, c[0x0][0x230] ;  /* 0x00008c00ff137b82 */ /* 0x000ea60000000800 */
[----:B------:R3:W-:Y:S01]  /*bb30*/  LDGSTS.E [R6+0x1c008], desc[UR60][R22.64], !P5 ;  /* 0x1c00800016067fae */ /* 0x0007e2000e92187c */
[----:B-1----:R-:W-:Y:S01]  /*bb40*/  IMAD.WIDE R88, R152, 0x4, R222 ;  /* 0x0000000498587825 */ /* 0x002fe200078e02de */
[----:B------:R-:W-:-:S04]  /*bb50*/  ISETP.GE.U32.AND P5, PT, R10, 0x7ffffec8, PT ;  /* 0x7ffffec80a00780c */ /* 0x000fc80003fa6070 */
[----:B------:R1:W-:Y:S01]  /*bb60*/  STL.64 [R1+0x330], R88 ;  /* 0x0003305801007387 */ /* 0x0003e20000100a00 */
[----:B------:R-:W-:Y:S01]  /*bb70*/  VIADD R10, R14, 0xffffff46 ;  /* 0xffffff460e0a7836 */ /* 0x000fe20000000000 */
[----:B------:R-:W-:Y:S01]  /*bb80*/  ISETP.GE.U32.AND P4, PT, R11, 0x7ffffee5, PT ;  /* 0x7ffffee50b00780c */ /* 0x000fe20003f86070 */
[----:B---3--:R-:W-:Y:S01]  /*bb90*/  IMAD.WIDE R22, R152, 0x4, R102 ;  /* 0x0000000498167825 */ /* 0x008fe200078e0266 */
[----:B------:R1:W-:Y:S01]  /*bba0*/  LDGSTS.E [R6+0x1c00c], desc[UR60][R88.64], !P6 ;  /* 0x1c00c00058067fae */ /* 0x0003e2000f12187c */
[----:B------:R-:W3:Y:S03]  /*bbb0*/  LDC R14, c[0x0][0x230] ;  /* 0x00008c00ff0e7b82 */ /* 0x000ee60000000800 */
[----:B------:R4:W-:Y:S04]  /*bbc0*/  STL.64 [R1+0x328], R12 ;  /* 0x0003280c01007387 */ /* 0x0009e80000100a00 */
[----:B------:R4:W-:Y:S01]  /*bbd0*/  LDGSTS.E [R5+0x10000], desc[UR60][R12.64], !P1 ;  /* 0x100000000c057fae */ /* 0x0009e2000c92187c */
[----:B------:R-:W-:Y:S01]  /*bbe0*/  ISETP.GE.U32.AND P6, PT, R10, 0x7ffffec7, PT ;  /* 0x7ffffec70a00780c */ /* 0x000fe20003fc6070 */
[----:B------:R-:W-:Y:S01]  /*bbf0*/  VIADD R10, R16, 0xffffff44 ;  /* 0xffffff44100a7836 */ /* 0x000fe20000000000 */
[----:B------:R-:W-:Y:S01]  /*bc00*/  IADD3 R11, R15, -0xbb, RZ ;  /* 0xffffff450f0b7810 */ /* 0x000fe20007ffe0ff */
[----:B------:R2:W-:Y:S01]  /*bc10*/  STL.64 [R1+0x320], R22 ;  /* 0x0003201601007387 */ /* 0x0005e20000100a00 */
[----:B-1----:R-:W-:Y:S01]  /*bc20*/  IMAD.WIDE R88, R152, 0x4, R104 ;  /* 0x0000000498587825 */ /* 0x002fe200078e0268 */
[----:B------:R-:W1:Y:S02]  /*bc30*/  LDC R16, c[0x0][0x230] ;  /* 0x00008c00ff107b82 */ /* 0x000e640000000800 */
[----:B------:R2:W-:Y:S06]  /*bc40*/  LDGSTS.E [R5+0x10004], desc[UR60][R22.64], !P2 ;  /* 0x1000400016057fae */ /* 0x0005ec000d12187c */
[----:B----4-:R-:W4:Y:S01]  /*bc50*/  LDC R12, c[0x0][0x230] ;  /* 0x00008c00ff0c7b82 */ /* 0x010f220000000800 */
[----:B------:R-:W-:Y:S01]  /*bc60*/  ISETP.GE.U32.AND P2, PT, R10, 0x7ffffec5, PT ;  /* 0x7ffffec50a00780c */ /* 0x000fe20003f46070 */
[----:B------:R-:W-:-:S06]  /*bc70*/  VIADD R10, R17, 0xffffff26 ;  /* 0xffffff26110a7836 */ /* 0x000fcc0000000000 */
[----:B------:R-:W3:Y:S01]  /*bc80*/  LDC R13, c[0x0][0x230] ;  /* 0x00008c00ff0d7b82 */ /* 0x000ee20000000800 */
[----:B--2---:R-:W-:Y:S01]  /*bc90*/  IMAD.WIDE R22, R152, 0x4, R116 ;  /* 0x0000000498167825 */ /* 0x004fe200078e0274 */
[----:B------:R-:W-:Y:S01]  /*bca0*/  ISETP.GE.U32.AND P1, PT, R11, 0x7ffffec6, PT ;  /* 0x7ffffec60b00780c */ /* 0x000fe20003f26070 */
[----:B------:R2:W-:Y:S05]  /*bcb0*/  STL.64 [R1+0x318], R88 ;  /* 0x0003185801007387 */ /* 0x0005ea0000100a00 */
[----:B------:R-:W1:Y:S01]  /*bcc0*/  LDC R15, c[0x0][0x230] ;  /* 0x00008c00ff0f7b82 */ /* 0x000e620000000800 */
[----:B------:R2:W-:Y:S01]  /*bcd0*/  LDGSTS.E [R5+0x10008], desc[UR60][R88.64], !P3 ;  /* 0x1000800058057fae */ /* 0x0005e2000d92187c */
[----:B------:R-:W-:-:S03]  /*bce0*/  VIADD R11, R18, 0xffffff27 ;  /* 0xffffff27120b7836 */ /* 0x000fc60000000000 */
[----:B------:R2:W-:Y:S03]  /*bcf0*/  STL.64 [R1+0x310], R22 ;  /* 0x0003101601007387 */ /* 0x0005e60000100a00 */
[----:B------:R-:W1:Y:S01]  /*bd00*/  LDC R17, c[0x0][0x230] ;  /* 0x00008c00ff117b82 */ /* 0x000e620000000800 */
[----:B------:R2:W-:Y:S01]  /*bd10*/  LDGSTS.E [R5+0x1000c], desc[UR60][R22.64], !P4 ;  /* 0x1000c00016057fae */ /* 0x0005e2000e12187c */
[----:B------:R-:W-:Y:S01]  /*bd20*/  ISETP.GE.U32.AND P4, PT, R10, 0x7ffffea7, PT ;  /* 0x7ffffea70a00780c */ /* 0x000fe20003f86070 */
[----:B------:R-:W-:Y:S02]  /*bd30*/  VIADD R10, R20, 0xffffff24 ;  /* 0xffffff24140a7836 */ /* 0x000fe40000000000 */
[----:B--2---:R-:W-:-:S03]  /*bd40*/  IMAD.WIDE R88, R152, 0x4, R142 ;  /* 0x0000000498587825 */ /* 0x004fc600078e028e */
[----:B------:R-:W2:Y:S01]  /*bd50*/  LDC R18, c[0x0][0x230] ;  /* 0x00008c00ff127b82 */ /* 0x000ea20000000800 */
[----:B------:R-:W-:Y:S01]  /*bd60*/  ISETP.GE.U32.AND P3, PT, R11, 0x7ffffea8, PT ;  /* 0x7ffffea80b00780c */ /* 0x000fe20003f66070 */
[----:B------:R4:W-:Y:S01]  /*bd70*/  LDGSTS.E [R5+0x14000], desc[UR60][R88.64], !P5 ;  /* 0x1400000058057fae */ /* 0x0009e2000e92187c */
[----:B------:R-:W-:-:S03]  /*bd80*/  IMAD.WIDE R22, R152, 0x4, R144 ;  /* 0x0000000498167825 */ /* 0x000fc600078e0290 */
[----:B------:R3:W-:Y:S01]  /*bd90*/  STL.64 [R1+0x308], R88 ;  /* 0x0003085801007387 */ /* 0x0007e20000100a00 */
[----:B------:R-:W-:Y:S01]  /*bda0*/  IADD3 R11, R19, -0xdb, RZ ;  /* 0xffffff25130b7810 */ /* 0x000fe20007ffe0ff */
[----:B------:R-:W-:Y:S02]  /*bdb0*/  IMAD.WIDE R20, R152, 0x4, R184 ;  /* 0x0000000498147825 */ /* 0x000fe400078e02b8 */
[----:B------:R3:W-:Y:S01]  /*bdc0*/  LDGSTS.E [R5+0x14004], desc[UR60][R22.64], !P6 ;  /* 0x1400400016057fae */ /* 0x0007e2000f12187c */
[----:B------:R-:W-:Y:S01]  /*bdd0*/  ISETP.GE.U32.AND P6, PT, R10, 0x7ffffea5, PT ;  /* 0x7ffffea50a00780c */ /* 0x000fe20003fc6070 */
[----:B------:R-:W2:Y:S01]  /*bde0*/  LDC R19, c[0x0][0x230] ;  /* 0x00008c00ff137b82 */ /* 0x000ea20000000800 */
[----:B----4-:R-:W-:Y:S02]  /*bdf0*/  VIADD R10, R12, 0xffffff07 ;  /* 0xffffff070c0a7836 */ /* 0x010fe40000000000 */
[----:B---3--:R-:W-:Y:S01]  /*be00*/  IMAD.WIDE R88, R152, 0x4, R146 ;  /* 0x0000000498587825 */ /* 0x008fe200078e0292 */
[----:B------:R3:W-:Y:S01]  /*be10*/  STL.64 [R1+0x300], R22 ;  /* 0x0003001601007387 */ /* 0x0007e20000100a00 */
[----:B------:R-:W-:-:S03]  /*be20*/  ISETP.GE.U32.AND P5, PT, R11, 0x7ffffea6, PT ;  /* 0x7ffffea60b00780c */ /* 0x000fc60003fa6070 */
[----:B------:R-:W4:Y:S01]  /*be30*/  LDC R12, c[0x0][0x230] ;  /* 0x00008c00ff0c7b82 */ /* 0x000f220000000800 */
[----:B------:R-:W-:Y:S01]  /*be40*/  LDGSTS.E [R5+0x14008], desc[UR60][R88.64], !P1 ;  /* 0x1400800058057fae */ /* 0x000fe2000c92187c */
[----:B------:R-:W-:Y:S01]  /*be50*/  ISETP.GE.U32.AND P1, PT, R10, 0x7ffffe88, PT ;  /* 0x7ffffe880a00780c */ /* 0x000fe20003f26070 */
[----:B------:R-:W-:Y:S01]  /*be60*/  VIADD R11, R13, 0xffffff06 ;  /* 0xffffff060d0b7836 */ /* 0x000fe20000000000 */
[----:B------:R-:W-:Y:S01]  /*be70*/  IADD3 R10, R14, -0xfb, RZ ;  /* 0xffffff050e0a7810 */ /* 0x000fe20007ffe0ff */
[----:B------:R-:W-:Y:S03]  /*be80*/  STL.64 [R1+0x2f8], R88 ;  /* 0x0002f85801007387 */ /* 0x000fe60000100a00 */
[----:B------:R-:W4:Y:S01]  /*be90*/  LDC R14, c[0x0][0x230] ;  /* 0x00008c00ff0e7b82 */ /* 0x000f220000000800 */
[----:B---3--:R-:W-:-:S05]  /*bea0*/  IMAD.WIDE R22, R152, 0x4, R148 ;  /* 0x0000000498167825 */ /* 0x008fca00078e0294 */
[----:B------:R3:W-:Y:S02]  /*beb0*/  STL.64 [R1+0x2f0], R22 ;  /* 0x0002f01601007387 */ /* 0x0007e40000100a00 */
[----:B------:R-:W4:Y:S02]  /*bec0*/  LDC R13, c[0x0][0x230] ;  /* 0x00008c00ff0d7b82 */ /* 0x000f240000000800 */
[----:B------:R3:W-:Y:S01]  /*bed0*/  LDGSTS.E [R5+0x1400c], desc[UR60][R22.64], !P2 ;  /* 0x1400c00016057fae */ /* 0x0007e2000d12187c */
[----:B------:R-:W-:Y:S01]  /*bee0*/  ISETP.GE.U32.AND P2, PT, R11, 0x7ffffe87, PT ;  /* 0x7ffffe870b00780c */ /* 0x000fe20003f46070 */
[----:B-1----:R-:W-:Y:S02]  /*bef0*/  VIADD R11, R16, 0xffffff04 ;  /* 0xffffff04100b7836 */ /* 0x002fe40000000000 */
[----:B------:R1:W-:Y:S02]  /*bf00*/  STL.64 [R1+0x2e8], R20 ;  /* 0x0002e81401007387 */ /* 0x0003e40000100a00 */
[----:B------:R-:W4:Y:S02]  /*bf10*/  LDC R16, c[0x0][0x230] ;  /* 0x00008c00ff107b82 */ /* 0x000f240000000800 */
[----:B------:R1:W-:Y:S01]  /*bf20*/  LDGSTS.E [R5+0x18000], desc[UR60][R20.64], !P3 ;  /* 0x1800000014057fae */ /* 0x0003e2000d92187c */
[----:B------:R-:W-:Y:S01]  /*bf30*/  ISETP.GE.U32.AND P3, PT, R10, 0x7ffffe86, PT ;  /* 0x7ffffe860a00780c */ /* 0x000fe20003f66070 */
[----:B------:R-:W-:-:S02]  /*bf40*/  VIADD R10, R15, 0xffffff63 ;  /* 0xffffff630f0a7836 */ /* 0x000fc40000000000 */
[C---:B---3--:R-:W-:Y:S02]  /*bf50*/  IMAD.WIDE R22, R152.reuse, 0x4, R186 ;  /* 0x0000000498167825 */ /* 0x048fe400078e02ba */
[----:B------:R-:W3:Y:S03]  /*bf60*/  LDC R15, c[0x0][0x230] ;  /* 0x00008c00ff0f7b82 */ /* 0x000ee60000000800 */
[----:B------:R2:W-:Y:S01]  /*bf70*/  LDGSTS.E [R5+0x18004], desc[UR60][R22.64], !P4 ;  /* 0x1800400016057fae */ /* 0x0005e2000e12187c */
[----:B-1----:R-:W-:-:S03]  /*bf80*/  IMAD.WIDE R20, R152, 0x4, R188 ;  /* 0x0000000498147825 */ /* 0x002fc600078e02bc */
[----:B------:R1:W-:Y:S01]  /*bf90*/  STL.64 [R1+0x2e0], R22 ;  /* 0x0002e01601007387 */ /* 0x0003e20000100a00 */
[----:B------:R-:W-:Y:S01]  /*bfa0*/  ISETP.GE.U32.AND P4, PT, R11, 0x7ffffe85, PT ;  /* 0x7ffffe850b00780c */ /* 0x000fe20003f86070 */
[----:B------:R-:W-:Y:S02]  /*bfb0*/  VIADD R11, R17, 0xffffff62 ;  /* 0xffffff62110b7836 */ /* 0x000fe40000000000 */
[----:B------:R1:W-:Y:S01]  /*bfc0*/  LDGSTS.E [R5+0x18008], desc[UR60][R20.64], !P5 ;  /* 0x1800800014057fae */ /* 0x0003e2000e92187c */
[----:B------:R-:W-:Y:S01]  /*bfd0*/  ISETP.GE.U32.AND P5, PT, R10, 0x7ffffee4, PT ;  /* 0x7ffffee40a00780c */ /* 0x000fe20003fa6070 */
[----:B------:R-:W3:Y:S01]  /*bfe0*/  LDC R17, c[0x0][0x230] ;  /* 0x00008c00ff117b82 */ /* 0x000ee20000000800 */
[----:B--2---:R-:W-:Y:S01]  /*bff0*/  IADD3 R10, R18, -0x9f, RZ ;  /* 0xffffff61120a7810 */ /* 0x004fe20007ffe0ff */
[----:B------:R2:W-:Y:S01]  /*c000*/  STL.64 [R1+0x2d8], R20 ;  /* 0x0002d81401007387 */ /* 0x0005e20000100a00 */
[----:B-1----:R-:W-:-:S05]  /*c010*/  IMAD.WIDE R22, R152, 0x4, R190 ;  /* 0x0000000498167825 */ /* 0x002fca00078e02be */
[----:B------:R-:W1:Y:S01]  /*c020*/  LDC R18, c[0x0][0x230] ;  /* 0x00008c00ff127b82 */ /* 0x000e620000000800 */
[----:B--2---:R-:W-:Y:S01]  /*c030*/  IMAD.WIDE R20, R152, 0x4, R224 ;  /* 0x0000000498147825 */ /* 0x004fe200078e02e0 */
[----:B------:R2:W-:Y:S04]  /*c040*/  STL.64 [R1+0x2d0], R22 ;  /* 0x0002d01601007387 */ /* 0x0005e80000100a00 */
[----:B------:R2:W-:Y:S04]  /*c050*/  LDGSTS.E [R5+0x1800c], desc[UR60][R22.64], !P6 ;  /* 0x1800c00016057fae */ /* 0x0005e8000f12187c */
[----:B------:R2:W-:Y:S04]  /*c060*/  STL.64 [R1+0x2c8], R20 ;  /* 0x0002c81401007387 */ /* 0x0005e80000100a00 */
[----:B------:R2:W-:Y:S01]  /*c070*/  LDGSTS.E [R5+0x1c000], desc[UR60][R20.64], !P1 ;  /* 0x1c00000014057fae */ /* 0x0005e2000c92187c */
[----:B------:R-:W-:Y:S01]  /*c080*/  ISETP.GE.U32.AND P1, PT, R10, 0x7ffffee2, PT ;  /* 0x7ffffee20a00780c */ /* 0x000fe20003f26070 */
[----:B----4-:R-:W-:Y:S01]  /*c090*/  VIADD R10, R14, 0xffffff43 ;  /* 0xffffff430e0a7836 */ /* 0x010fe20000000000 */
[----:B------:R-:W-:Y:S01]  /*c0a0*/  ISETP.GE.U32.AND P6, PT, R11, 0x7ffffee3, PT ;  /* 0x7ffffee30b00780c */ /* 0x000fe20003fc6070 */
[C---:B--2---:R-:W-:Y:S01]  /*c0b0*/  IMAD.WIDE R22, R152.reuse, 0x4, R228 ;  /* 0x0000000498167825 */ /* 0x044fe200078e02e4 */
[----:B------:R-:W2:Y:S03]  /*c0c0*/  LDC R14, c[0x0][0x230] ;  /* 0x00008c00ff0e7b82 */ /* 0x000ea60000000800 */
[----:B------:R-:W-:-:S05]  /*c0d0*/  IMAD.WIDE R20, R152, 0x4, R226 ;  /* 0x0000000498147825 */ /* 0x000fca00078e02e2 */
[----:B------:R4:W-:Y:S01]  /*c0e0*/  STL.64 [R1+0x2c0], R20 ;  /* 0x0002c01401007387 */ /* 0x0009e20000100a00 */
[----:B------:R-:W-:-:S03]  /*c0f0*/  VIADD R11, R12, 0xffffff60 ;  /* 0xffffff600c0b7836 */ /* 0x000fc60000000000 */
[----:B------:R4:W-:Y:S02]  /*c100*/  LDGSTS.E [R5+0x1c004], desc[UR60][R20.64], !P2 ;  /* 0x1c00400014057fae */ /* 0x0009e4000d12187c */
[----:B------:R-:W-:Y:S02]  /*c110*/  ISETP.GE.U32.AND P2, PT, R11, 0x7ffffee1, PT ;  /* 0x7ffffee10b00780c */ /* 0x000fe40003f46070 */
[----:B------:R1:W-:Y:S04]  /*c120*/  STL.64 [R1+0x2b8], R22 ;  /* 0x0002b81601007387 */ /* 0x0003e80000100a00 */
[----:B------:R1:W-:Y:S01]  /*c130*/  LDGSTS.E [R5+0x1c008], desc[UR60][R22.64], !P3 ;  /* 0x1c00800016057fae */ /* 0x0003e2000d92187c */
[----:B----4-:R-:W-:Y:S01]  /*c140*/  IMAD.WIDE R20, R152, 0x4, R230 ;  /* 0x0000000498147825 */ /* 0x010fe200078e02e6 */
[----:B------:R-:W-:-:S03]  /*c150*/  ISETP.GE.U32.AND P3, PT, R10, 0x7ffffec4, PT ;  /* 0x7ffffec40a00780c */ /* 0x000fc60003f66070 */
[----:B------:R-:W-:Y:S01]  /*c160*/  VIADD R10, R13, 0xffffff42 ;  /* 0xffffff420d0a7836 */ /* 0x000fe20000000000 */
[----:B------:R4:W-:Y:S01]  /*c170*/  STL.64 [R1+0x2b0], R20 ;  /* 0x0002b01401007387 */ /* 0x0009e20000100a00 */
[----:B---3--:R-:W-:-:S03]  /*c180*/  IADD3 R11, R15, -0xbf, RZ ;  /* 0xffffff410f0b7810 */ /* 0x008fc60007ffe0ff */
[----:B------:R4:W-:Y:S01]  /*c190*/  LDGSTS.E [R5+0x1c00c], desc[UR60][R20.64], !P4 ;  /* 0x1c00c00014057fae */ /* 0x0009e2000e12187c */
[----:B------:R-:W-:Y:S01]  /*c1a0*/  ISETP.GE.U32.AND P4, PT, R10, 0x7ffffec3, PT ;  /* 0x7ffffec30a00780c */ /* 0x000fe20003f86070 */
[C---:B------:R-:W-:Y:S01]  /*c1b0*/  IMAD.WIDE R12, R152.reuse, 0x4, R120 ;  /* 0x00000004980c7825 */ /* 0x040fe200078e0278 */
[----:B------:R-:W3:Y:S03]  /*c1c0*/  LDC R15, c[0x0][0x230] ;  /* 0x00008c00ff0f7b82 */ /* 0x000ee60000000800 */
[----:B------:R-:W-:Y:S02]  /*c1d0*/  VIADD R10, R17, 0xffffff40 ;  /* 0xffffff40110a7836 */ /* 0x000fe40000000000 */
[----:B-1----:R-:W-:-:S03]  /*c1e0*/  IMAD.WIDE R22, R152, 0x4, R122 ;  /* 0x0000000498167825 */ /* 0x002fc600078e027a */
[----:B------:R-:W1:Y:S01]  /*c1f0*/  LDC R17, c[0x0][0x230] ;  /* 0x00008c00ff117b82 */ /* 0x000e620000000800 */
[----:B----4-:R-:W-:-:S05]  /*c200*/  IMAD.WIDE R20, R152, 0x4, R118 ;  /* 0x0000000498147825 */ /* 0x010fca00078e0276 */
[----:B------:R4:W-:Y:S01]  /*c210*/  LDGSTS.E [R4+0x10000], desc[UR60][R20.64], !P5 ;  /* 0x1000000014047fae */ /* 0x0009e2000e92187c */
[----:B------:R-:W-:Y:S01]  /*c220*/  ISETP.GE.U32.AND P5, PT, R11, 0x7ffffec2, PT ;  /* 0x7ffffec20b00780c */ /* 0x000fe20003fa6070 */
[----:B------:R-:W-:Y:S02]  /*c230*/  VIADD R11, R18, 0xffffff23 ;  /* 0xffffff23120b7836 */ /* 0x000fe40000000000 */
[----:B------:R4:W-:Y:S04]  /*c240*/  STL.64 [R1+0x2a8], R20 ;  /* 0x0002a81401007387 */ /* 0x0009e80000100a00 */
[----:B------:R2:W-:Y:S01]  /*c250*/  LDGSTS.E [R4+0x10004], desc[UR60][R12.64], !P6 ;  /* 0x100040000c047fae */ /* 0x0005e2000f12187c */
[----:B------:R-:W-:-:S03]  /*c260*/  ISETP.GE.U32.AND P6, PT, R10, 0x7ffffec1, PT ;  /* 0x7ffffec10a00780c */ /* 0x000fc60003fc6070 */
[----:B------:R2:W-:Y:S01]  /*c270*/  STL.64 [R1+0x2a0], R12 ;  /* 0x0002a00c01007387 */ /* 0x0005e20000100a00 */
[----:B----4-:R-:W-:-:S03]  /*c280*/  IMAD.WIDE R20, R152, 0x4, R124 ;  /* 0x0000000498147825 */ /* 0x010fc600078e027c */
[----:B------:R4:W-:Y:S01]  /*c290*/  LDGSTS.E [R4+0x10008], desc[UR60][R22.64], !P1 ;  /* 0x1000800016047fae */ /* 0x0009e2000c92187c */
[----:B------:R-:W-:-:S03]  /*c2a0*/  ISETP.GE.U32.AND P1, PT, R11, 0x7ffffea4, PT ;  /* 0x7ffffea40b00780c */ /* 0x000fc60003f26070 */
[----:B------:R4:W-:Y:S01]  /*c2b0*/  STL.64 [R1+0x298], R22 ;  /* 0x0002981601007387 */ /* 0x0009e20000100a00 */
[----:B------:R-:W-:Y:S01]  /*c2c0*/  VIADD R10, R19, 0xffffff22 ;  /* 0xffffff22130a7836 */ /* 0x000fe20000000000 */
[----:B--2---:R-:W2:Y:S02]  /*c2d0*/  LDC R12, c[0x0][0x230] ;  /* 0x00008c00ff0c7b82 */ /* 0x004ea40000000800 */
[----:B------:R3:W-:Y:S04]  /*c2e0*/  STL.64 [R1+0x290], R20 ;  /* 0x0002901401007387 */ /* 0x0007e80000100a00 */
[----:B------:R3:W-:Y:S02]  /*c2f0*/  LDGSTS.E [R4+0x1000c], desc[UR60][R20.64], !P2 ;  /* 0x1000c00014047fae */ /* 0x0007e4000d12187c */
[----:B------:R-:W1:Y:S01]  /*c300*/  LDC R13, c[0x0][0x230] ;  /* 0x00008c00ff0d7b82 */ /* 0x000e620000000800 */
[----:B----4-:R-:W-:Y:S01]  /*c310*/  IMAD.WIDE R22, R152, 0x4, R150 ;  /* 0x0000000498167825 */ /* 0x010fe200078e0296 */
[----:B------:R-:W-:-:S03]  /*c320*/  ISETP.GE.U32.AND P2, PT, R10, 0x7ffffea3, PT ;  /* 0x7ffffea30a00780c */ /* 0x000fc60003f46070 */
[----:B------:R-:W-:-:S04]  /*c330*/  IMAD.WIDE R18, R152, 0x4, R158 ;  /* 0x0000000498127825 */ /* 0x000fc800078e029e */
[----:B---3--:R-:W-:Y:S01]  /*c340*/  IMAD.WIDE R20, R152, 0x4, R154 ;  /* 0x0000000498147825 */ /* 0x008fe200078e029a */
[----:B------:R3:W-:Y:S04]  /*c350*/  STL.64 [R1+0x288], R22 ;  /* 0x0002881601007387 */ /* 0x0007e80000100a00 */
[----:B------:R3:W-:Y:S01]  /*c360*/  LDGSTS.E [R4+0x14000], desc[UR60][R22.64], !P3 ;  /* 0x1400000016047fae */ /* 0x0007e2000d92187c */
[----:B------:R-:W-:Y:S01]  /*c370*/  IADD3 R10, R14, -0xdf, RZ ;  /* 0xffffff210e0a7810 */ /* 0x000fe20007ffe0ff */
[----:B------:R-:W-:Y:S01]  /*c380*/  VIADD R11, R16, 0xffffff20 ;  /* 0xffffff20100b7836 */ /* 0x000fe20000000000 */
[----:B------:R-:W4:Y:S01]  /*c390*/  LDC R14, c[0x0][0x230] ;  /* 0x00008c00ff0e7b82 */ /* 0x000f220000000800 */
[----:B------:R3:W-:Y:S04]  /*c3a0*/  STL.64 [R1+0x280], R20 ;  /* 0x0002801401007387 */ /* 0x0007e80000100a00 */
[----:B------:R2:W-:Y:S01]  /*c3b0*/  LDGSTS.E [R4+0x14004], desc[UR60][R20.64], !P4 ;  /* 0x1400400014047fae */ /* 0x0005e2000e12187c */
[----:B------:R-:W-:-:S02]  /*c3c0*/  LOP3.LUT R252, R252, 0x7f, RZ, 0xc0, !PT ;  /* 0x0000007ffcfc7812 */ /* 0x000fc400078ec0ff */
[----:B-1----:R-:W-:Y:S01]  /*c3d0*/  IADD3 R13, R13, -0xfe, RZ ;  /* 0xffffff020d0d7810 */ /* 0x002fe20007ffe0ff */
[----:B---3--:R-:W-:Y:S01]  /*c3e0*/  IMAD.WIDE R22, R152, 0x4, R160 ;  /* 0x0000000498167825 */ /* 0x008fe200078e02a0 */
[----:B------:R-:W-:Y:S01]  /*c3f0*/  STL.64 [R1+0x278], R18 ;  /* 0x0002781201007387 */ /* 0x000fe20000100a00 */
[----:B------:R-:W-:Y:S01]  /*c400*/  ISETP.GE.U32.AND P3, PT, R10, 0x7ffffea2, PT ;  /* 0x7ffffea20a00780c */ /* 0x000fe20003f66070 */
[----:B------:R-:W1:Y:S02]  /*c410*/  LDC R16, c[0x0][0x230] ;  /* 0x00008c00ff107b82 */ /* 0x000e640000000800 */
[----:B------:R-:W-:Y:S01]  /*c420*/  LDGSTS.E [R4+0x14008], desc[UR60][R18.64], !P5 ;  /* 0x1400800012047fae */ /* 0x000fe2000e92187c */
[----:B--2---:R-:W-:-:S03]  /*c430*/  IMAD.WIDE R20, R152, 0x4, R192 ;  /* 0x0000000498147825 */ /* 0x004fc600078e02c0 */
[----:B------:R2:W-:Y:S02]  /*c440*/  STL.64 [R1+0x270], R22 ;  /* 0x0002701601007387 */ /* 0x0005e40000100a00 */
[----:B------:R-:W3:Y:S02]  /*c450*/  LDC R155, c[0x0][0x230] ;  /* 0x00008c00ff9b7b82 */ /* 0x000ee40000000800 */
[----:B------:R2:W-:Y:S04]  /*c460*/  LDGSTS.E [R4+0x1400c], desc[UR60][R22.64], !P6 ;  /* 0x1400c00016047fae */ /* 0x0005e8000f12187c */
[----:B------:R4:W-:Y:S01]  /*c470*/  STL.64 [R1+0x60], R20 ;  /* 0x0000601401007387 */ /* 0x0009e20000100a00 */
[----:B------:R-:W-:Y:S01]  /*c480*/  VIADD R10, R15, 0xffffff03 ;  /* 0xffffff030f0a7836 */ /* 0x000fe20000000000 */
[----:B------:R-:W-:Y:S01]  /*c490*/  ISETP.GE.U32.AND P4, PT, R11, 0x7ffffea1, PT ;  /* 0x7ffffea10b00780c */ /* 0x000fe20003f86070 */
[----:B------:R-:W1:Y:S01]  /*c4a0*/  LDC R15, c[0x0][0x230] ;  /* 0x00008c00ff0f7b82 */ /* 0x000e620000000800 */
[----:B------:R4:W-:Y:S01]  /*c4b0*/  LDGSTS.E [R4+0x18000], desc[UR60][R20.64], !P1 ;  /* 0x1800000014047fae */ /* 0x0009e2000c92187c */
[----:B--2---:R-:W-:-:S06]  /*c4c0*/  IMAD.WIDE R22, R152, 0x4, R194 ;  /* 0x0000000498167825 */ /* 0x004fcc00078e02c2 */
[----:B------:R-:W2:Y:S01]  /*c4d0*/  LDC R18, c[0x0][0x230] ;  /* 0x00008c00ff127b82 */ /* 0x000ea20000000800 */
[----:B----4-:R-:W-:Y:S01]  /*c4e0*/  IMAD.WIDE R20, R152, 0x4, R196 ;  /* 0x0000000498147825 */ /* 0x010fe200078e02c4 */
[----:B------:R4:W-:Y:S06]  /*c4f0*/  STL.64 [R1+0x50], R22 ;  /* 0x0000501601007387 */ /* 0x0009ec0000100a00 */
[----:B------:R-:W3:Y:S01]  /*c500*/  LDC R19, c[0x0][0x230] ;  /* 0x00008c00ff137b82 */ /* 0x000ee20000000800 */
[----:B------:R4:W-:Y:S04]  /*c510*/  STL.64 [R1+0x40], R20 ;  /* 0x0000401401007387 */ /* 0x0009e80000100a00 */
[----:B------:R-:W-:Y:S04]  /*c520*/  LDGSTS.E [R4+0x18004], desc[UR60][R22.64], !P2 ;  /* 0x1800400016047fae */ /* 0x000fe8000d12187c */
[----:B------:R-:W2:Y:S01]  /*c530*/  LDL.LU.64 R88, [R1+0x108] ;  /* 0x0001080001587983 */ /* 0x000ea20000300a00 */
[----:B------:R-:W-:Y:S01]  /*c540*/  VIADD R11, R12, 0xffffff00 ;  /* 0xffffff000c0b7836 */ /* 0x000fe20000000000 */
[----:B------:R-:W-:-:S02]  /*c550*/  ISETP.GE.U32.AND P5, PT, R10, 0x7ffffe84, PT ;  /* 0x7ffffe840a00780c */ /* 0x000fc40003fa6070 */
[----:B------:R-:W-:Y:S01]  /*c560*/  ISETP.GT.AND P1, PT, R0, 0x17f, PT ;  /* 0x0000017f0000780c */ /* 0x000fe20003f24270 */
[----:B------:R1:W-:Y:S04]  /*c570*/  LDGSTS.E [R4+0x18008], desc[UR60][R20.64], !P3 ;  /* 0x1800800014047fae */ /* 0x0003e8000d92187c */
[----:B----4-:R-:W4:Y:S01]  /*c580*/  LDL.LU.64 R22, [R1+0xf0] ;  /* 0x0000f00001167983 */ /* 0x010f220000300a00 */
[----:B------:R-:W-:Y:S01]  /*c590*/  ISETP.GE.AND P6, PT, R252, R11, PT ;  /* 0x0000000bfc00720c */ /* 0x000fe20003fc6270 */
[----:B------:R-:W-:Y:S01]  /*c5a0*/  VIADD R12, R17, 0xffffff01 ;  /* 0xffffff01110c7836 */ /* 0x000fe20000000000 */
[----:B------:R-:W-:Y:S01]  /*c5b0*/  ISETP.GE.U32.AND P2, PT, R11, 0x7ffffe81, PT ;  /* 0x7ffffe810b00780c */ /* 0x000fe20003f46070 */
[----:B------:R-:W-:Y:S01]  /*c5c0*/  IMAD.SHL.U32 R154, R153, 0x80, RZ ;  /* 0x00000080999a7824 */ /* 0x000fe200078e00ff */
[----:B------:R-:W-:Y:S01]  /*c5d0*/  SEL R10, RZ, 0x4, P6 ;  /* 0x00000004ff0a7807 */ /* 0x000fe20003000000 */
[----:B------:R-:W-:Y:S01]  /*c5e0*/  IMAD.WIDE R70, R152, 0x4, R60 ;  /* 0x0000000498467825 */ /* 0x000fe200078e023c */
[----:B------:R-:W-:Y:S01]  /*c5f0*/  ISETP.GE.U32.AND P6, PT, R13, 0x7ffffe83, PT ;  /* 0x7ffffe830d00780c */ /* 0x000fe20003fc6070 */
[----:B------:R-:W3:Y:S01]  /*c600*/  LDC R153, c[0x0][0x230] ;  /* 0x00008c00ff997b82 */ /* 0x000ee20000000800 */
[----:B------:R-:W-:Y:S01]  /*c610*/  SEL R10, R10, RZ, P1 ;  /* 0x000000ff0a0a7207 */ /* 0x000fe20000800000 */
[----:B-1----:R-:W-:Y:S01]  /*c620*/  IMAD.WIDE R20, R152, 0x4, R198 ;  /* 0x0000000498147825 */ /* 0x002fe200078e02c6 */
[----:B------:R-:W-:-:S03]  /*c630*/  ISETP.GE.U32.AND P1, PT, R12, 0x7ffffe82, PT ;  /* 0x7ffffe820c00780c */ /* 0x000fc60003f26070 */
[----:B------:R-:W-:Y:S01]  /*c640*/  IMAD.WIDE R12, R152, 0x4, R232 ;  /* 0x00000004980c7825 */ /* 0x000fe200078e02e8 */
[----:B------:R-:W-:Y:S01]  /*c650*/  ISETP.NE.U32.AND P3, PT, R10, RZ, PT ;  /* 0x000000ff0a00720c */ /* 0x000fe20003f65070 */
[----:B------:R1:W-:Y:S01]  /*c660*/  STL.64 [R1+0x5a8], R20 ;  /* 0x0005a81401007387 */ /* 0x0003e20000100a00 */
[----:B------:R-:W3:Y:S01]  /*c670*/  LDC R0, c[0x0][0x230] ;  /* 0x00008c00ff007b82 */ /* 0x000ee20000000800 */
[----:B------:R-:W-:Y:S02]  /*c680*/  VIADD R11, R14, 0xfffffeff ;  /* 0xfffffeff0e0b7836 */ /* 0x000fe40000000000 */
[----:B------:R1:W-:Y:S01]  /*c690*/  LDGSTS.E [R4+0x1800c], desc[UR60][R20.64], !P4 ;  /* 0x1800c00014047fae */ /* 0x0003e2000e12187c */
[----:B------:R-:W-:Y:S02]  /*c6a0*/  VIADD R10, R15, 0xfffffefe ;  /* 0xfffffefe0f0a7836 */ /* 0x000fe40000000000 */
[C---:B------:R-:W-:Y:S01]  /*c6b0*/  IMAD.WIDE R14, R152.reuse, 0x4, R236 ;  /* 0x00000004980e7825 */ /* 0x040fe200078e02ec */
[----:B------:R1:W-:Y:S01]  /*c6c0*/  STL.64 [R1+0x5a0], R12 ;  /* 0x0005a00c01007387 */ /* 0x0003e20000100a00 */
[----:B------:R-:W3:Y:S03]  /*c6d0*/  LDC R252, c[0x0][0x230] ;  /* 0x00008c00fffc7b82 */ /* 0x000ee60000000800 */
[----:B------:R1:W-:Y:S02]  /*c6e0*/  LDGSTS.E [R4+0x1c000], desc[UR60][R12.64], !P5 ;  /* 0x1c0000000c047fae */ /* 0x0003e4000e92187c */
[----:B-1----:R-:W-:-:S05]  /*c6f0*/  IMAD.WIDE R20, R152, 0x4, R234 ;  /* 0x0000000498147825 */ /* 0x002fca00078e02ea */
[----:B------:R1:W-:Y:S01]  /*c700*/  STL.64 [R1+0x598], R20 ;  /* 0x0005981401007387 */ /* 0x0003e20000100a00 */
[----:B------:R-:W-:-:S03]  /*c710*/  IMAD.WIDE R12, R152, 0x4, R238 ;  /* 0x00000004980c7825 */ /* 0x000fc600078e02ee */
[----:B------:R-:W-:Y:S04]  /*c720*/  STL.64 [R1+0x590], R14 ;  /* 0x0005900e01007387 */ /* 0x000fe80000100a00 */
[----:B------:R1:W-:Y:S04]  /*c730*/  STL.64 [R1+0x588], R12 ;  /* 0x0005880c01007387 */ /* 0x0003e80000100a00 */
[----:B------:R-:W3:Y:S04]  /*c740*/  LDL.LU.64 R112, [R1+0xa8] ;  /* 0x0000a80001707983 */ /* 0x000ee80000300a00 */
[----:B------:R-:W3:Y:S04]  /*c750*/  LDL.LU.64 R110, [R1+0x98] ;  /* 0x00009800016e7983 */ /* 0x000ee80000300a00 */
[----:B------:R-:W3:Y:S04]  /*c760*/  LDL.LU.64 R108, [R1+0x88] ;  /* 0x00008800016c7983 */ /* 0x000ee80000300a00 */
[----:B------:R-:W3:Y:S04]  /*c770*/  LDL.LU.64 R214, [R1+0x78] ;  /* 0x0000780001d67983 */ /* 0x000ee80000300a00 */
[----:B------:R-:W3:Y:S04]  /*c780*/  LDL.LU.64 R212, [R1+0x100] ;  /* 0x0001000001d47983 */ /* 0x000ee80000300a00 */
[----:B------:R-:W3:Y:S04]  /*c790*/  LDL.LU.64 R210, [R1+0xe8] ;  /* 0x0000e80001d27983 */ /* 0x000ee80000300a00 */
[----:B------:R-:W3:Y:S04]  /*c7a0*/  LDL.LU.64 R208, [R1+0xd0] ;  /* 0x0000d00001d07983 */ /* 0x000ee80000300a00 */
[----:B------:R-:W3:Y:S04]  /*c7b0*/  LDL.LU.64 R174, [R1+0xb8] ;  /* 0x0000b80001ae7983 */ /* 0x000ee80000300a00 */
[----:B------:R-:W1:Y:S01]  /*c7c0*/  LDL.LU.64 R172, [R1+0xa0] ;  /* 0x0000a00001ac7983 */ /* 0x000e620000300a00 */
[----:B--2---:R-:W-:Y:S01]  /*c7d0*/  IMAD.WIDE R90, R154, 0x4, R88 ;  /* 0x000000049a5a7825 */ /* 0x004fe200078e0258 */
[----:B------:R-:W-:-:S02]  /*c7e0*/  ISETP.GE.U32.AND P5, PT, R10, 0x7ffffe7f, PT ;  /* 0x7ffffe7f0a00780c */ /* 0x000fc40003fa6070 */
[----:B------:R1:W-:Y:S01]  /*c7f0*/  LDGSTS.E [R4+0x1c004], desc[UR60][R20.64], !P6 ;  /* 0x1c00400014047fae */ /* 0x0003e2000f12187c */
[----:B----4-:R-:W-:Y:S01]  /*c800*/  IMAD.WIDE R88, R154, 0x4, R22 ;  /* 0x000000049a587825 */ /* 0x010fe200078e0216 */
[----:B------:R-:W-:Y:S02]  /*c810*/  IADD3 R10, R18, -0x103, RZ ;  /* 0xfffffefd120a7810 */ /* 0x000fe40007ffe0ff */
[----:B------:R-:W2:Y:S04]  /*c820*/  LDL.LU.64 R22, [R1+0x90] ;  /* 0x0000900001167983 */ /* 0x000ea80000300a00 */
[----:B------:R-:W4:Y:S04]  /*c830*/  LDL.LU.64 R170, [R1+0x80] ;  /* 0x0000800001aa7983 */ /* 0x000f280000300a00 */
[----:B------:R-:W2:Y:S04]  /*c840*/  LDL.LU.64 R168, [R1+0x70] ;  /* 0x0000700001a87983 */ /* 0x000ea80000300a00 */
        /* <DEDUP_REMOVED lines=17> */
[----:B------:R2:W-:Y:S04]  /*c960*/  STL.64 [R1+0x30], R90 ;  /* 0x0000305a01007387 */ /* 0x0005e80000100a00 */
[----:B------:R2:W-:Y:S04]  /*c970*/  STL.64 [R1+0x20], R88 ;  /* 0x0000205801007387 */ /* 0x0005e80000100a00 */
[----:B------:R-:W2:Y:S04]  /*c980*/  LDL.LU.64 R218, [R1+0x178] ;  /* 0x0001780001da7983 */ /* 0x000ea80000300a00 */
[----:B------:R-:W2:Y:S01]  /*c990*/  LDL.LU.64 R216, [R1+0x180] ;  /* 0x0001800001d87983 */ /* 0x000ea20000300a00 */
[----:B------:R-:W-:Y:S01]  /*c9a0*/  ISETP.GE.U32.AND P6, PT, R10, 0x7ffffe7e, PT ;  /* 0x7ffffe7e0a00780c */ /* 0x000fe20003fc6070 */
[----:B---3--:R-:W-:-:S02]  /*c9b0*/  VIADD R10, R19, 0xfffffedf ;  /* 0xfffffedf130a7836 */ /* 0x008fc40000000000 */
[C---:B-1----:R-:W-:Y:S01]  /*c9c0*/  IMAD.WIDE R20, R154.reuse, 0x4, R172 ;  /* 0x000000049a147825 */ /* 0x042fe200078e02ac */
[----:B------:R-:W-:Y:S01]  /*c9d0*/  ISETP.GE.U32.AND P4, PT, R11, 0x7ffffe80, PT ;  /* 0x7ffffe800b00780c */ /* 0x000fe20003f86070 */
[----:B------:R-:W-:Y:S02]  /*c9e0*/  LDGSTS.E [R4+0x1c008], desc[UR60][R14.64], !P1 ;  /* 0x1c0080000e047fae */ /* 0x000fe4000c92187c */
[----:B------:R-:W-:Y:S02]  /*c9f0*/  IMAD.WIDE R18, R154, 0x4, R174 ;  /* 0x000000049a127825 */ /* 0x000fe400078e02ae */
[----:B------:R1:W-:Y:S02]  /*ca00*/  LDGSTS.E [R4+0x1c00c], desc[UR60][R12.64], !P2 ;  /* 0x1c00c0000c047fae */ /* 0x0003e4000d12187c */
[----:B------:R-:W-:Y:S02]  /*ca10*/  VIADD R11, R16, 0xfffffefc ;  /* 0xfffffefc100b7836 */ /* 0x000fe40000000000 */
[----:B------:R-:W-:Y:S01]  /*ca20*/  IMAD.WIDE R232, R154, 0x4, R112 ;  /* 0x000000049ae87825 */ /* 0x000fe200078e0270 */
[----:B------:R-:W-:Y:S01]  /*ca30*/  ISETP.GE.U32.AND P2, PT, R10, 0x7ffffe60, PT ;  /* 0x7ffffe600a00780c */ /* 0x000fe20003f46070 */
[----:B------:R-:W0:Y:S01]  /*ca40*/  LDGDEPBAR ;  /* 0x00000000000079af */ /* 0x000e220000000000 */
[----:B------:R-:W-:Y:S01]  /*ca50*/  ISETP.GE.U32.AND P1, PT, R11, 0x7ffffe7d, PT ;  /* 0x7ffffe7d0b00780c */ /* 0x000fe20003f26070 */
[----:B------:R-:W-:-:S02]  /*ca60*/  IMAD.WIDE R224, R154, 0x4, R110 ;  /* 0x000000049ae07825 */ /* 0x000fc400078e026e */
[----:B------:R-:W-:Y:S02]  /*ca70*/  LDGSTS.E [R249+0x78000], desc[UR60][R90.64], P0 ;  /* 0x780000005af97fae */ /* 0x000fe4000812187c */
[C---:B------:R-:W-:Y:S02]  /*ca80*/  IMAD.WIDE R222, R154.reuse, 0x4, R108 ;  /* 0x000000049ade7825 */ /* 0x040fe400078e026c */
[----:B------:R-:W-:Y:S02]  /*ca90*/  LDGSTS.E [R249+0x78400], desc[UR60][R88.64], P0 ;  /* 0x7840000058f97fae */ /* 0x000fe4000812187c */
[----:B------:R-:W-:-:S04]  /*caa0*/  IMAD.WIDE R10, R154, 0x4, R214 ;  /* 0x000000049a0a7825 */ /* 0x000fc800078e02d6 */
[----:B-1----:R-:W-:-:S04]  /*cab0*/  IMAD.WIDE R12, R154, 0x4, R212 ;  /* 0x000000049a0c7825 */ /* 0x002fc800078e02d4 */
[----:B------:R-:W-:-:S04]  /*cac0*/  IMAD.WIDE R14, R154, 0x4, R210 ;  /* 0x000000049a0e7825 */ /* 0x000fc800078e02d2 */
[----:B------:R-:W-:-:S04]  /*cad0*/  IMAD.WIDE R16, R154, 0x4, R208 ;  /* 0x000000049a107825 */ /* 0x000fc800078e02d0 */
[----:B----4-:R-:W-:-:S04]  /*cae0*/  IMAD.WIDE R24, R154, 0x4, R170 ;  /* 0x000000049a187825 */ /* 0x010fc800078e02aa */
[----:B--2---:R-:W-:-:S04]  /*caf0*/  IMAD.WIDE R26, R154, 0x4, R168 ;  /* 0x000000049a1a7825 */ /* 0x004fc800078e02a8 */
        /* <DEDUP_REMOVED lines=9> */
[C---:B------:R-:W-:Y:S02]  /*cb90*/  IMAD.WIDE R146, R154.reuse, 0x4, R162 ;  /* 0x000000049a927825 */ /* 0x040fe400078e02a2 */
[----:B------:R-:W2:Y:S04]  /*cba0*/  LDL.LU.64 R162, [R1+0x188] ;  /* 0x0001880001a27983 */ /* 0x000ea80000300a00 */
[----:B------:R-:W3:Y:S04]  /*cbb0*/  LDL.LU.64 R164, [R1+0x190] ;  /* 0x0001900001a47983 */ /* 0x000ee80000300a00 */
[----:B------:R-:W4:Y:S04]  /*cbc0*/  LDL.LU.64 R166, [R1+0x198] ;  /* 0x0001980001a67983 */ /* 0x000f280000300a00 */
        /* <DEDUP_REMOVED lines=8> */
[----:B------:R-:W2:Y:S04]  /*cc50*/  LDL.LU.64 R114, [R1+0x1e0] ;  /* 0x0001e00001727983 */ /* 0x000ea80000300a00 */
[----:B------:R-:W4:Y:S04]  /*cc60*/  LDL.LU.64 R112, [R1+0x1e8] ;  /* 0x0001e80001707983 */ /* 0x000f280000300a00 */
[----:B------:R-:W3:Y:S04]  /*cc70*/  LDL.LU.64 R110, [R1+0x1f0] ;  /* 0x0001f000016e7983 */ /* 0x000ee80000300a00 */
[----:B------:R-:W4:Y:S01]  /*cc80*/  LDL.LU.64 R108, [R1+0x1f8] ;  /* 0x0001f800016c7983 */ /* 0x000f220000300a00 */
[----:B------:R-:W-:-:S03]  /*cc90*/  IMAD.WIDE R140, R154, 0x4, R200 ;  /* 0x000000049a8c7825 */ /* 0x000fc600078e02c8 */
[----:B------:R-:W2:Y:S01]  /*cca0*/  LDL.LU.64 R214, [R1+0x200] ;  /* 0x0002000001d67983 */ /* 0x000ea20000300a00 */
[----:B------:R-:W-:-:S03]  /*ccb0*/  IMAD.WIDE R138, R154, 0x4, R202 ;  /* 0x000000049a8a7825 */ /* 0x000fc600078e02ca */
[----:B------:R-:W3:Y:S01]  /*ccc0*/  LDL.LU.64 R212, [R1+0x208] ;  /* 0x0002080001d47983 */ /* 0x000ee20000300a00 */
[----:B------:R-:W-:-:S03]  /*ccd0*/  IMAD.WIDE R136, R154, 0x4, R204 ;  /* 0x000000049a887825 */ /* 0x000fc600078e02cc */
[----:B------:R-:W4:Y:S01]  /*cce0*/  LDL.LU.64 R210, [R1+0x210] ;  /* 0x0002100001d27983 */ /* 0x000f220000300a00 */
[----:B------:R-:W-:-:S03]  /*ccf0*/  IMAD.WIDE R134, R154, 0x4, R206 ;  /* 0x000000049a867825 */ /* 0x000fc600078e02ce */
[----:B------:R-:W3:Y:S04]  /*cd00*/  LDL.LU.64 R208, [R1+0x218] ;  /* 0x0002180001d07983 */ /* 0x000ee80000300a00 */
[----:B------:R-:W3:Y:S04]  /*cd10*/  LDL.LU.64 R200, [R1+0x220] ;  /* 0x0002200001c87983 */ /* 0x000ee80000300a00 */
[----:B------:R-:W3:Y:S04]  /*cd20*/  LDL.LU.64 R202, [R1+0x228] ;  /* 0x0002280001ca7983 */ /* 0x000ee80000300a00 */
[----:B------:R-:W3:Y:S01]  /*cd30*/  LDL.LU.64 R204, [R1+0x230] ;  /* 0x0002300001cc7983 */ /* 0x000ee20000300a00 */
[----:B------:R-:W-:-:S03]  /*cd40*/  IMAD.WIDE R132, R154, 0x4, R106 ;  /* 0x000000049a847825 */ /* 0x000fc600078e026a */
[----:B------:R-:W3:Y:S01]  /*cd50*/  LDL.LU.64 R206, [R1+0x238] ;  /* 0x0002380001ce7983 */ /* 0x000ee20000300a00 */
[----:B------:R-:W-:-:S03]  /*cd60*/  IMAD.WIDE R148, R154, 0x4, R94 ;  /* 0x000000049a947825 */ /* 0x000fc600078e025e */
[----:B------:R-:W3:Y:S01]  /*cd70*/  LDL.LU.64 R100, [R1+0x240] ;  /* 0x0002400001647983 */ /* 0x000ee20000300a00 */
[----:B------:R-:W-:-:S03]  /*cd80*/  IMAD.WIDE R150, R154, 0x4, R92 ;  /* 0x000000049a967825 */ /* 0x000fc600078e025c */
[----:B------:R-:W3:Y:S04]  /*cd90*/  LDL.LU.64 R98, [R1+0x248] ;  /* 0x0002480001627983 */ /* 0x000ee80000300a00 */
[----:B------:R-:W3:Y:S04]  /*cda0*/  LDL.LU.64 R96, [R1+0x250] ;  /* 0x0002500001607983 */ /* 0x000ee80000300a00 */
[----:B------:R-:W3:Y:S04]  /*cdb0*/  LDL.LU.64 R106, [R1+0x258] ;  /* 0x00025800016a7983 */ /* 0x000ee80000300a00 */
[----:B------:R-:W3:Y:S04]  /*cdc0*/  LDL.LU.64 R94, [R1+0x260] ;  /* 0x00026000015e7983 */ /* 0x000ee80000300a00 */
[----:B------:R-:W3:Y:S01]  /*cdd0*/  LDL.LU.64 R92, [R1+0x268] ;  /* 0x00026800015c7983 */ /* 0x000ee20000300a00 */
[----:B------:R-:W-:-:S04]  /*cde0*/  IMAD.WIDE R160, R154, 0x4, R216 ;  /* 0x000000049aa07825 */ /* 0x000fc800078e02d8 */
[----:B------:R-:W-:-:S04]  /*cdf0*/  IMAD.WIDE R158, R154, 0x4, R218 ;  /* 0x000000049a9e7825 */ /* 0x000fc800078e02da */
[----:B--2---:R-:W-:-:S04]  /*ce00*/  IMAD.WIDE R192, R154, 0x4, R214 ;  /* 0x000000049ac07825 */ /* 0x004fc800078e02d6 */
[----:B----4-:R-:W-:-:S04]  /*ce10*/  IMAD.WIDE R196, R154, 0x4, R210 ;  /* 0x000000049ac47825 */ /* 0x010fc800078e02d2 */
[----:B---3--:R-:W-:-:S04]  /*ce20*/  IMAD.WIDE R210, R154, 0x4, R98 ;  /* 0x000000049ad27825 */ /* 0x008fc800078e0262 */
[C---:B------:R-:W-:Y:S02]  /*ce30*/  IMAD.WIDE R214, R154.reuse, 0x4, R106 ;  /* 0x000000049ad67825 */ /* 0x040fe400078e026a */
[----:B------:R-:W2:Y:S02]  /*ce40*/  LDL.LU.64 R106, [R1+0x580] ;  /* 0x00058000016a7983 */ /* 0x000ea40000300a00 */
[C---:B------:R-:W-:Y:S02]  /*ce50*/  IMAD.WIDE R216, R154.reuse, 0x4, R94 ;  /* 0x000000049ad87825 */ /* 0x040fe400078e025e */
[----:B------:R-:W3:Y:S02]  /*ce60*/  LDL.LU.64 R94, [R1+0x578] ;  /* 0x00057800015e7983 */ /* 0x000ee40000300a00 */
[C---:B------:R-:W-:Y:S02]  /*ce70*/  IMAD.WIDE R218, R154.reuse, 0x4, R92 ;  /* 0x000000049ada7825 */ /* 0x040fe400078e025c */
[----:B------:R-:W4:Y:S04]  /*ce80*/  LDL.LU.64 R92, [R1+0x570] ;  /* 0x00057000015c7983 */ /* 0x000f280000300a00 */
[----:B------:R-:W4:Y:S04]  /*ce90*/  LDL.LU.64 R98, [R1+0x568] ;  /* 0x0005680001627983 */ /* 0x000f280000300a00 */
[----:B------:R-:W4:Y:S04]  /*cea0*/  LDL.LU.64 R90, [R1+0x4d0] ;  /* 0x0004d000015a7983 */ /* 0x000f280000300a00 */
[----:B------:R-:W4:Y:S01]  /*ceb0*/  LDL.LU.64 R88, [R1+0x4c8] ;  /* 0x0004c80001587983 */ /* 0x000f220000300a00 */
[----:B------:R-:W-:-:S04]  /*cec0*/  IMAD.WIDE R2, R154, 0x4, R2 ;  /* 0x000000049a027825 */ /* 0x000fc800078e0202 */
[C---:B------:R-:W-:Y:S01]  /*ced0*/  IMAD.WIDE R156, R154.reuse, 0x4, R156 ;  /* 0x000000049a9c7825 */ /* 0x040fe200078e029c */
[----:B------:R-:W-:Y:S04]  /*cee0*/  STL.64 [R1+0x6e0], R2 ;  /* 0x0006e00201007387 */ /* 0x000fe80000100a00 */
[----:B------:R-:W-:Y:S04]  /*cef0*/  STL.64 [R1+0x6e8], R156 ;  /* 0x0006e89c01007387 */ /* 0x000fe80000100a00 */
[----:B------:R-:W-:Y:S01]  /*cf00*/  STL.64 [R1+0x6f0], R232 ;  /* 0x0006f0e801007387 */ /* 0x000fe20000100a00 */
[----:B------:R-:W-:-:S03]  /*cf10*/  IMAD.WIDE R22, R154, 0x4, R22 ;  /* 0x000000049a167825 */ /* 0x000fc600078e0216 */
[----:B------:R-:W-:Y:S04]  /*cf20*/  STL.64 [R1+0x6f8], R224 ;  /* 0x0006f8e001007387 */ /* 0x000fe80000100a00 */
[----:B------:R-:W-:Y:S04]  /*cf30*/  STL.64 [R1+0x700], R222 ;  /* 0x000700de01007387 */ /* 0x000fe80000100a00 */
[----:B------:R-:W-:Y:S04]  /*cf40*/  STL.64 [R1+0x708], R10 ;  /* 0x0007080a01007387 */ /* 0x000fe80000100a00 */
[----:B------:R-:W-:Y:S01]  /*cf50*/  STL.64 [R1+0x710], R12 ;  /* 0x0007100c01007387 */ /* 0x000fe20000100a00 */
[----:B------:R-:W-:-:S03]  /*cf60*/  IMAD.WIDE R194, R154, 0x4, R212 ;  /* 0x000000049ac27825 */ /* 0x000fc600078e02d4 */
[----:B------:R1:W-:Y:S01]  /*cf70*/  STL.64 [R1+0x718], R14 ;  /* 0x0007180e01007387 */ /* 0x0003e20000100a00 */
[----:B------:R-:W-:-:S03]  /*cf80*/  IMAD.WIDE R212, R154, 0x4, R96 ;  /* 0x000000049ad47825 */ /* 0x000fc600078e0260 */
[----:B------:R-:W-:Y:S04]  /*cf90*/  STL.64 [R1+0x720], R16 ;  /* 0x0007201001007387 */ /* 0x000fe80000100a00 */
[----:B------:R1:W-:Y:S04]  /*cfa0*/  STL.64 [R1+0x728], R18 ;  /* 0x0007281201007387 */ /* 0x0003e80000100a00 */
[----:B------:R-:W-:Y:S04]  /*cfb0*/  STL.64 [R1+0x730], R20 ;  /* 0x0007301401007387 */ /* 0x000fe80000100a00 */
[----:B------:R-:W-:Y:S01]  /*cfc0*/  STL.64 [R1+0x738], R22 ;  /* 0x0007381601007387 */ /* 0x000fe20000100a00 */
[----:B------:R-:W-:-:S03]  /*cfd0*/  IMAD.WIDE R184, R154, 0x4, R114 ;  /* 0x000000049ab87825 */ /* 0x000fc600078e0272 */
[----:B------:R-:W4:Y:S01]  /*cfe0*/  LDL.LU.64 R96, [R1+0x4c0] ;  /* 0x0004c00001607983 */ /* 0x000f220000300a00 */
[----:B------:R-:W-:-:S03]  /*cff0*/  IMAD.WIDE R188, R154, 0x4, R110 ;  /* 0x000000049abc7825 */ /* 0x000fc600078e026e */
[----:B------:R-:W-:Y:S01]  /*d000*/  LDGSTS.E [R249+0x78800], desc[UR60][R2.64], P0 ;  /* 0x7880000002f97fae */ /* 0x000fe2000812187c */
[----:B------:R-:W-:-:S03]  /*d010*/  IMAD.WIDE R190, R154, 0x4, R108 ;  /* 0x000000049abe7825 */ /* 0x000fc600078e026c */
[----:B------:R-:W-:Y:S04]  /*d020*/  LDGSTS.E [R249+0x78c00], desc[UR60][R156.64], P0 ;  /* 0x78c000009cf97fae */ /* 0x000fe8000812187c */
[----:B------:R-:W-:Y:S04]  /*d030*/  LDGSTS.E [R249+0x79000], desc[UR60][R232.64], P0 ;  /* 0x79000000e8f97fae */ /* 0x000fe8000812187c */
[----:B------:R-:W-:Y:S04]  /*d040*/  LDGSTS.E [R249+0x79400], desc[UR60][R224.64], P0 ;  /* 0x79400000e0f97fae */ /* 0x000fe8000812187c */
[----:B------:R-:W-:Y:S04]  /*d050*/  LDGSTS.E [R249+0x79800], desc[UR60][R222.64], P0 ;  /* 0x79800000def97fae */ /* 0x000fe8000812187c */
[----:B------:R-:W-:Y:S04]  /*d060*/  LDGSTS.E [R249+0x79c00], desc[UR60][R10.64], P0 ;  /* 0x79c000000af97fae */ /* 0x000fe8000812187c */
[----:B------:R-:W-:Y:S04]  /*d070*/  LDGSTS.E [R248+0x78080], desc[UR60][R12.64], P0 ;  /* 0x780800000cf87fae */ /* 0x000fe8000812187c */
[----:B------:R1:W-:Y:S04]  /*d080*/  LDGSTS.E [R248+0x78480], desc[UR60][R14.64], P0 ;  /* 0x784800000ef87fae */ /* 0x0003e8000812187c */
[----:B------:R-:W-:Y:S04]  /*d090*/  LDGSTS.E [R248+0x78880], desc[UR60][R16.64], P0 ;  /* 0x7888000010f87fae */ /* 0x000fe8000812187c */
[----:B------:R1:W-:Y:S04]  /*d0a0*/  LDGSTS.E [R248+0x78c80], desc[UR60][R18.64], P0 ;  /* 0x78c8000012f87fae */ /* 0x0003e8000812187c */
[----:B------:R-:W-:Y:S01]  /*d0b0*/  LDGSTS.E [R248+0x79080], desc[UR60][R20.64], P0 ;  /* 0x7908000014f87fae */ /* 0x000fe2000812187c */
[C---:B------:R-:W-:Y:S01]  /*d0c0*/  IMAD.WIDE R162, R154.reuse, 0x4, R162 ;  /* 0x000000049aa27825 */ /* 0x040fe200078e02a2 */
[----:B-1----:R-:W1:Y:S02]  /*d0d0*/  LDC R14, c[0x0][0x230] ;  /* 0x00008c00ff0e7b82 */ /* 0x002e640000000800 */
[----:B------:R-:W-:Y:S04]  /*d0e0*/  LDGSTS.E [R248+0x79480], desc[UR60][R22.64], P0 ;  /* 0x7948000016f87fae */ /* 0x000fe8000812187c */
[----:B------:R-:W-:Y:S01]  /*d0f0*/  LDGSTS.E [R248+0x79880], desc[UR60][R24.64], P0 ;  /* 0x7988000018f87fae */ /* 0x000fe2000812187c */
[C---:B------:R-:W-:Y:S01]  /*d100*/  IMAD.WIDE R164, R154.reuse, 0x4, R164 ;  /* 0x000000049aa47825 */ /* 0x040fe200078e02a4 */
[----:B------:R-:W1:Y:S02]  /*d110*/  LDC R18, c[0x0][0x230] ;  /* 0x00008c00ff127b82 */ /* 0x000e640000000800 */
[----:B------:R-:W-:Y:S04]  /*d120*/  LDGSTS.E [R248+0x79c80], desc[UR60][R26.64], P0 ;  /* 0x79c800001af87fae */ /* 0x000fe8000812187c */
[----:B------:R-:W-:Y:S01]  /*d130*/  LDGSTS.E [R247+0x78100], desc[UR60][R28.64], P0 ;  /* 0x781000001cf77fae */ /* 0x000fe2000812187c */
[C---:B------:R-:W-:Y:S01]  /*d140*/  IMAD.WIDE R166, R154.reuse, 0x4, R166 ;  /* 0x000000049aa67825 */ /* 0x040fe200078e02a6 */
[----:B------:R-:W1:Y:S02]  /*d150*/  LDC R15, c[0x0][0x230] ;  /* 0x00008c00ff0f7b82 */ /* 0x000e640000000800 */
[----:B------:R-:W-:Y:S04]  /*d160*/  LDGSTS.E [R247+0x78500], desc[UR60][R30.64], P0 ;  /* 0x785000001ef77fae */ /* 0x000fe8000812187c */
        /* <DEDUP_REMOVED lines=11> */
[----:B------:R-:W-:Y:S01]  /*d220*/  LDGSTS.E [R246+0x79580], desc[UR60][R144.64], P0 ;  /* 0x7958000090f67fae */ /* 0x000fe2000812187c */
[----:B------:R-:W-:-:S03]  /*d230*/  IMAD.WIDE R168, R154, 0x4, R168 ;  /* 0x000000049aa87825 */ /* 0x000fc600078e02a8 */
        /* <DEDUP_REMOVED lines=14> */
[----:B------:R-:W-:Y:S04]  /*d320*/  LDGSTS.E [R245+0x79600], desc[UR60][R166.64], P0 ;  /* 0x79600000a6f57fae */ /* 0x000fe8000812187c */
[----:B------:R-:W-:Y:S01]  /*d330*/  LDGSTS.E [R245+0x79a00], desc[UR60][R168.64], P0 ;  /* 0x79a00000a8f57fae */ /* 0x000fe2000812187c */
[----:B------:R-:W-:-:S03]  /*d340*/  IMAD.WIDE R186, R154, 0x4, R112 ;  /* 0x000000049aba7825 */ /* 0x000fc600078e0270 */
        /* <DEDUP_REMOVED lines=16> */
[----:B--2---:R-:W-:-:S03]  /*d450*/  IMAD.WIDE R220, R152, 0x4, R106 ;  /* 0x0000000498dc7825 */ /* 0x004fc600078e026a */
[----:B------:R-:W-:Y:S01]  /*d460*/  LDGSTS.E [R243+0x78b00], desc[UR60][R192.64], P0 ;  /* 0x78b00000c0f37fae */ /* 0x000fe2000812187c */
[----:B---3--:R-:W-:-:S03]  /*d470*/  IMAD.WIDE R122, R152, 0x4, R94 ;  /* 0x00000004987a7825 */ /* 0x008fc600078e025e */
[----:B------:R-:W2:Y:S01]  /*d480*/  LDL.LU.64 R106, [R1+0x4b8] ;  /* 0x0004b800016a7983 */ /* 0x000ea20000300a00 */
[----:B----4-:R-:W-:-:S03]  /*d490*/  IMAD.WIDE R120, R152, 0x4, R92 ;  /* 0x0000000498787825 */ /* 0x010fc600078e025c */
[----:B------:R-:W3:Y:S04]  /*d4a0*/  LDL.LU.64 R94, [R1+0x440] ;  /* 0x00044000015e7983 */ /* 0x000ee80000300a00 */
[----:B------:R-:W4:Y:S01]  /*d4b0*/  LDL.LU.64 R92, [R1+0x438] ;  /* 0x00043800015c7983 */ /* 0x000f220000300a00 */
[----:B------:R-:W-:-:S03]  /*d4c0*/  IMAD.WIDE R116, R152, 0x4, R90 ;  /* 0x0000000498747825 */ /* 0x000fc600078e025a */
[----:B------:R-:W-:Y:S01]  /*d4d0*/  LDGSTS.E [R243+0x78f00], desc[UR60][R194.64], P0 ;  /* 0x78f00000c2f37fae */ /* 0x000fe2000812187c */
[----:B------:R-:W-:-:S03]  /*d4e0*/  IMAD.WIDE R114, R152, 0x4, R88 ;  /* 0x0000000498727825 */ /* 0x000fc600078e0258 */
[----:B------:R-:W3:Y:S04]  /*d4f0*/  LDL.LU.64 R90, [R1+0x430] ;  /* 0x00043000015a7983 */ /* 0x000ee80000300a00 */
[----:B------:R-:W4:Y:S01]  /*d500*/  LDL.LU.64 R88, [R1+0x428] ;  /* 0x0004280001587983 */ /* 0x000f220000300a00 */
[----:B------:R-:W-:-:S03]  /*d510*/  IMAD.WIDE R208, R154, 0x4, R100 ;  /* 0x000000049ad07825 */ /* 0x000fc600078e0264 */
        /* <DEDUP_REMOVED lines=12> */
[----:B------:R-:W0:Y:S01]  /*d5e0*/  LDGDEPBAR ;  /* 0x00000000000079af */ /* 0x000e220000000000 */
[----:B------:R-:W-:Y:S01]  /*d5f0*/  BAR.SYNC.DEFER_BLOCKING 0x0 ;  /* 0x0000000000007b1d */ /* 0x000fe20000010000 */
[----:B--2---:R-:W-:-:S04]  /*d600*/  IMAD.WIDE R110, R152, 0x4, R106 ;  /* 0x00000004986e7825 */ /* 0x004fc800078e026a */
[----:B---3--:R-:W-:-:S04]  /*d610*/  IMAD.WIDE R104, R152, 0x4, R90 ;  /* 0x0000000498687825 */ /* 0x008fc800078e025a */
[----:B----4-:R-:W-:-:S04]  /*d620*/  IMAD.WIDE R102, R152, 0x4, R88 ;  /* 0x0000000498667825 */ /* 0x010fc800078e0258 */
[----:B------:R-:W-:Y:S01]  /*d630*/  IMAD.WIDE R108, R152, 0x4, R94 ;  /* 0x00000004986c7825 */ /* 0x000fe200078e025e */
[----:B------:R-:W-:Y:S01]  /*d640*/  ISETP.GE.U32.AND P0, PT, R38, 0x7ffffe5f, PT ;  /* 0x7ffffe5f2600780c */ /* 0x000fe20003f06070 */
[----:B------:R-:W-:Y:S01]  /*d650*/  @!PT LDS RZ, [RZ] ;  /* 0x00000000fffff984 */ /* 0x000fe20000000800 */
[----:B------:R-:W-:Y:S01]  /*d660*/  @!PT LDS RZ, [RZ] ;  /* 0x00000000fffff984 */ /* 0x000fe20000000800 */
[----:B------:R-:W-:Y:S01]  /*d670*/  @!PT LDS RZ, [RZ] ;  /* 0x00000000fffff984 */ /* 0x000fe20000000800 */
[----:B------:R-:W-:Y:S02]  /*d680*/  LDGSTS.E [R242+0x20000], desc[UR60][R220.64], !P4 ;  /* 0x20000000dcf27fae */ /* 0x000fe4000e12187c */
[C---:B------:R-:W-:Y:S02]  /*d690*/  IMAD.WIDE R106, R152.reuse, 0x4, R92 ;  /* 0x00000004986a7825 */ /* 0x040fe400078e025c */
[----:B------:R-:W2:Y:S04]  /*d6a0*/  LDL.LU.64 R92, [R1+0x560] ;  /* 0x00056000015c7983 */ /* 0x000ea80000300a00 */
[----:B------:R-:W3:Y:S04]  /*d6b0*/  LDL.LU.64 R90, [R1+0x558] ;  /* 0x00055800015a7983 */ /* 0x000ee80000300a00 */
[----:B------:R-:W4:Y:S04]  /*d6c0*/  LDL.LU.64 R88, [R1+0x550] ;  /* 0x0005500001587983 */ /* 0x000f280000300a00 */
[----:B------:R-:W2:Y:S04]  /*d6d0*/  LDL.LU.64 R236, [R1+0x548] ;  /* 0x0005480001ec7983 */ /* 0x000ea80000300a00 */
[----:B------:R-:W3:Y:S04]  /*d6e0*/  LDL.LU.64 R234, [R1+0x4b0] ;  /* 0x0004b00001ea7983 */ /* 0x000ee80000300a00 */
[----:B------:R-:W4:Y:S04]  /*d6f0*/  LDL.LU.64 R230, [R1+0x4a8] ;  /* 0x0004a80001e67983 */ /* 0x000f280000300a00 */
[----:B------:R-:W2:Y:S04]  /*d700*/  LDL.LU.64 R228, [R1+0x4a0] ;  /* 0x0004a00001e47983 */ /* 0x000ea80000300a00 */
[----:B------:R-:W4:Y:S01]  /*d710*/  LDL.LU.64 R226, [R1+0x498] ;  /* 0x0004980001e27983 */ /* 0x000f220000300a00 */
[----:B------:R-:W-:-:S03]  /*d720*/  IMAD.WIDE R94, R152, 0x4, R78 ;  /* 0x00000004985e7825 */ /* 0x000fc600078e024e */
[----:B------:R-:W2:Y:S01]  /*d730*/  LDL.LU.64 R238, [R1+0x540] ;  /* 0x0005400001ee7983 */ /* 0x000ea20000300a00 */
[----:B------:R-:W-:Y:S02]  /*d740*/  VIADD R38, R39, 0xfffffedd ;  /* 0xfffffedd27267836 */ /* 0x000fe40000000000 */
[----:B------:R-:W-:Y:S01]  /*d750*/  IMAD.WIDE R118, R152, 0x4, R98 ;  /* 0x0000000498767825 */ /* 0x000fe200078e0262 */
[----:B------:R-:W-:Y:S02]  /*d760*/  LDGSTS.E [R242+0x20004], desc[UR60][R122.64], !P5 ;  /* 0x200040007af27fae */ /* 0x000fe4000e92187c */
[----:B------:R-:W-:Y:S01]  /*d770*/  ISETP.GE.U32.AND P4, PT, R38, 0x7ffffe5e, PT ;  /* 0x7ffffe5e2600780c */ /* 0x000fe20003f86070 */
[----:B------:R-:W-:Y:S01]  /*d780*/  VIADD R38, R44, 0xfffffebf ;  /* 0xfffffebf2c267836 */ /* 0x000fe20000000000 */
[----:B------:R-:W-:Y:S01]  /*d790*/  LDGSTS.E [R242+0x20008], desc[UR60][R120.64], !P6 ;  /* 0x2000800078f27fae */ /* 0x000fe2000f12187c */
[----:B------:R-:W-:Y:S01]  /*d7a0*/  VIADD R39, R41, 0xfffffedc ;  /* 0xfffffedc29277836 */ /* 0x000fe20000000000 */
[----:B------:R-:W1:Y:S02]  /*d7b0*/  LDC R44, c[0x0][0x230] ;  /* 0x00008c00ff2c7b82 */ /* 0x000e640000000800 */
[----:B------:R-:W-:Y:S01]  /*d7c0*/  ISETP.GE.U32.AND P6, PT, R38, 0x7ffffe40, PT ;  /* 0x7ffffe402600780c */ /* 0x000fe20003fc6070 */
[----:B------:R-:W-:Y:S01]  /*d7d0*/  LDGSTS.E [R242+0x2000c], desc[UR60][R118.64], !P1 ;  /* 0x2000c00076f27fae */ /* 0x000fe2000c92187c */
[----:B------:R-:W-:-:S02]  /*d7e0*/  IADD3 R38, R45, -0x142, RZ ;  /* 0xfffffebe2d267810 */ /* 0x000fc40007ffe0ff */
[----:B------:R-:W-:Y:S01]  /*d7f0*/  ISETP.GE.U32.AND P5, PT, R39, 0x7ffffe5d, PT ;  /* 0x7ffffe5d2700780c */ /* 0x000fe20003fa6070 */
[----:B------:R-:W-:Y:S01]  /*d800*/  VIADD R39, R63, 0xfffffebd ;  /* 0xfffffebd3f277836 */ /* 0x000fe20000000000 */
[----:B------:R-:W-:Y:S01]  /*d810*/  ISETP.GE.U32.AND P1, PT, R38, 0x7ffffe3f, PT ;  /* 0x7ffffe3f2600780c */ /* 0x000fe20003f26070 */
[----:B------:R-:W-:Y:S01]  /*d820*/  VIADD R38, R40, 0xfffffebc ;  /* 0xfffffebc28267836 */ /* 0x000fe20000000000 */
[----:B------:R-:W-:Y:S01]  /*d830*/  LDGSTS.E [R242+0x24000], desc[UR60][R116.64], !P2 ;  /* 0x2400000074f27fae */ /* 0x000fe2000d12187c */
[----:B------:R-:W2:Y:S01]  /*d840*/  LDC R40, c[0x0][0x230] ;  /* 0x00008c00ff287b82 */ /* 0x000ea20000000800 */
[----:B------:R-:W-:Y:S01]  /*d850*/  ISETP.GE.U32.AND P2, PT, R39, 0x7ffffe3e, PT ;  /* 0x7ffffe3e2700780c */ /* 0x000fe20003f46070 */
[----:B------:R-:W-:Y:S01]  /*d860*/  VIADD R39, R42, 0xfffffe9f ;  /* 0xfffffe9f2a277836 */ /* 0x000fe20000000000 */
[----:B------:R-:W-:Y:S01]  /*d870*/  LDGSTS.E [R242+0x24004], desc[UR60][R114.64], !P0 ;  /* 0x2400400072f27fae */ /* 0x000fe2000c12187c */
[----:B------:R-:W-:-:S04]  /*d880*/  ISETP.GE.U32.AND P0, PT, R38, 0x7ffffe3d, PT ;  /* 0x7ffffe3d2600780c */ /* 0x000fc80003f06070 */
[----:B------:R-:W2:Y:S01]  /*d890*/  LDC R42, c[0x0][0x230] ;  /* 0x00008c00ff2a7b82 */ /* 0x000ea20000000800 */
[----:B------:R-:W-:Y:S01]  /*d8a0*/  IMAD.WIDE R112, R152, 0x4, R96 ;  /* 0x0000000498707825 */ /* 0x000fe200078e0260 */
[----:B------:R-:W-:-:S04]  /*d8b0*/  IADD3 R38, R43, -0x162, RZ ;  /* 0xfffffe9e2b267810 */ /* 0x000fc80007ffe0ff */
[----:B------:R-:W-:Y:S02]  /*d8c0*/  LDGSTS.E [R242+0x24008], desc[UR60][R112.64], !P4 ;  /* 0x2400800070f27fae */ /* 0x000fe4000e12187c */
[----:B------:R-:W2:Y:S02]  /*d8d0*/  LDC R41, c[0x0][0x230] ;  /* 0x00008c00ff297b82 */ /* 0x000ea40000000800 */
[----:B------:R-:W-:Y:S01]  /*d8e0*/  LDGSTS.E [R242+0x2400c], desc[UR60][R110.64], !P5 ;  /* 0x2400c0006ef27fae */ /* 0x000fe2000e92187c */
[----:B------:R-:W-:-:S05]  /*d8f0*/  ISETP.GE.U32.AND P5, PT, R38, 0x7ffffe1f, PT ;  /* 0x7ffffe1f2600780c */ /* 0x000fca0003fa6070 */
[----:B------:R-:W2:Y:S01]  /*d900*/  LDC R43, c[0x0][0x230] ;  /* 0x00008c00ff2b7b82 */ /* 0x000ea20000000800 */
[----:B------:R-:W-:-:S07]  /*d910*/  VIADD R38, R62, 0xfffffe9c ;  /* 0xfffffe9c3e267836 */ /* 0x000fce0000000000 */
[----:B------:R-:W2:Y:S01]  /*d920*/  LDC R45, c[0x0][0x230] ;  /* 0x00008c00ff2d7b82 */ /* 0x000ea20000000800 */
[----:B------:R-:W-:Y:S01]  /*d930*/  ISETP.GE.U32.AND P4, PT, R39, 0x7ffffe20, PT ;  /* 0x7ffffe202700780c */ /* 0x000fe20003f86070 */
[----:B------:R-:W-:Y:S01]  /*d940*/  LDGSTS.E [R242+0x28000], desc[UR60][R108.64], !P6 ;  /* 0x280000006cf27fae */ /* 0x000fe2000f12187c */
[----:B-1----:R-:W-:-:S03]  /*d950*/  VIADD R39, R44, 0xfffffe9d ;  /* 0xfffffe9d2c277836 */ /* 0x002fc60000000000 */
[----:B------:R-:W-:Y:S02]  /*d960*/  LDGSTS.E [R242+0x28004], desc[UR60][R106.64], !P1 ;  /* 0x280040006af27fae */ /* 0x000fe4000c92187c */
[----:B------:R-:W1:Y:S01]  /*d970*/  LDC R63, c[0x0][0x230] ;  /* 0x00008c00ff3f7b82 */ /* 0x000e620000000800 */
[----:B---3--:R-:W-:-:S07]  /*d980*/  IMAD.WIDE R84, R152, 0x4, R234 ;  /* 0x0000000498547825 */ /* 0x008fce00078e02ea */
[----:B------:R-:W3:Y:S01]  /*d990*/  LDC R62, c[0x0][0x230] ;  /* 0x00008c00ff3e7b82 */ /* 0x000ee20000000800 */
[----:B----4-:R-:W-:-:S04]  /*d9a0*/  IMAD.WIDE R78, R152, 0x4, R226 ;  /* 0x00000004984e7825 */ /* 0x010fc800078e02e2 */
[C---:B------:R-:W-:Y:S01]  /*d9b0*/  IMAD.WIDE R82, R152.reuse, 0x4, R230 ;  /* 0x0000000498527825 */ /* 0x040fe200078e02e6 */
[----:B------:R-:W4:Y:S02]  /*d9c0*/  LDL.LU.64 R226, [R1+0x538] ;  /* 0x0005380001e27983 */ /* 0x000f240000300a00 */
[----:B------:R-:W1:Y:S02]  /*d9d0*/  LDC R44, c[0x0][0x230] ;  /* 0x00008c00ff2c7b82 */ /* 0x000e640000000800 */
[----:B------:R-:W4:Y:S04]  /*d9e0*/  LDL.LU.64 R234, [R1+0x530] ;  /* 0x0005300001ea7983 */ /* 0x000f280000300a00 */
[----:B------:R-:W4:Y:S01]  /*d9f0*/  LDL.LU.64 R230, [R1+0x528] ;  /* 0x0005280001e67983 */ /* 0x000f220000300a00 */
[----:B--2---:R-:W-:-:S03]  /*da00*/  IMAD.WIDE R86, R152, 0x4, R236 ;  /* 0x0000000498567825 */ /* 0x004fc600078e02ec */
[----:B------:R-:W2:Y:S01]  /*da10*/  LDL.LU.64 R236, [R1+0x490] ;  /* 0x0004900001ec7983 */ /* 0x000ea20000300a00 */
[----:B------:R-:W-:-:S03]  /*da20*/  IMAD.WIDE R80, R152, 0x4, R228 ;  /* 0x0000000498507825 */ /* 0x000fc600078e02e4 */
[----:B------:R-:W2:Y:S04]  /*da30*/  LDL.LU.64 R228, [R1+0x488] ;  /* 0x0004880001e47983 */ /* 0x000ea80000300a00 */
[----:B------:R-:W2:Y:S01]  /*da40*/  LDL.LU.64 R2, [R1+0x480] ;  /* 0x0004800001027983 */ /* 0x000ea20000300a00 */
[----:B------:R-:W-:Y:S01]  /*da50*/  ISETP.GE.U32.AND P1, PT, R38, 0x7ffffe1d, PT ;  /* 0x7ffffe1d2600780c */ /* 0x000fe20003f26070 */
[----:B------:R-:W-:Y:S02]  /*da60*/  VIADD R38, R40, 0xfffffefb ;  /* 0xfffffefb28267836 */ /* 0x000fe40000000000 */
[----:B------:R-:W1:Y:S01]  /*da70*/  LDC R40, c[0x0][0x230] ;  /* 0x00008c00ff287b82 */ /* 0x000e620000000800 */
[----:B------:R-:W-:Y:S01]  /*da80*/  ISETP.GE.U32.AND P6, PT, R39, 0x7ffffe1e, PT ;  /* 0x7ffffe1e2700780c */ /* 0x000fe20003fc6070 */
[----:B------:R-:W-:Y:S01]  /*da90*/  LDGSTS.E [R242+0x28008], desc[UR60][R104.64], !P2 ;  /* 0x2800800068f27fae */ /* 0x000fe2000d12187c */
[----:B------:R-:W-:Y:S01]  /*daa0*/  IMAD.WIDE R100, R152, 0x4, R72 ;  /* 0x0000000498647825 */ /* 0x000fe200078e0248 */
[----:B------:R-:W-:-:S02]  /*dab0*/  ISETP.GE.U32.AND P2, PT, R38, 0x7ffffe7c, PT ;  /* 0x7ffffe7c2600780c */ /* 0x000fc40003f46070 */
[----:B------:R-:W-:Y:S01]  /*dac0*/  IADD3 R39, R41, -0x106, RZ ;  /* 0xfffffefa29277810 */ /* 0x000fe20007ffe0ff */
[----:B------:R-:W-:Y:S01]  /*dad0*/  VIADD R38, R42, 0xfffffef9 ;  /* 0xfffffef92a267836 */ /* 0x000fe20000000000 */
[----:B------:R-:W-:Y:S01]  /*dae0*/  LDGSTS.E [R242+0x2800c], desc[UR60][R102.64], !P0 ;  /* 0x2800c00066f27fae */ /* 0x000fe2000c12187c */
[----:B------:R-:W1:Y:S01]  /*daf0*/  LDC R42, c[0x0][0x230] ;  /* 0x00008c00ff2a7b82 */ /* 0x000e620000000800 */
[----:B------:R-:W-:Y:S02]  /*db00*/  IMAD.WIDE R98, R152, 0x4, R74 ;  /* 0x0000000498627825 */ /* 0x000fe400078e024a */
[----:B------:R-:W-:Y:S01]  /*db10*/  LDGSTS.E [R242+0x2c000], desc[UR60][R100.64], !P4 ;  /* 0x2c00000064f27fae */ /* 0x000fe2000e12187c */
[----:B------:R-:W-:Y:S01]  /*db20*/  ISETP.GE.U32.AND P4, PT, R38, 0x7ffffe7a, PT ;  /* 0x7ffffe7a2600780c */ /* 0x000fe20003f86070 */
[----:B------:R-:W-:Y:S01]  /*db30*/  IMAD.WIDE R96, R152, 0x4, R76 ;  /* 0x0000000498607825 */ /* 0x000fe200078e024c */
[----:B------:R-:W-:Y:S01]  /*db40*/  ISETP.GE.U32.AND P0, PT, R39, 0x7ffffe7b, PT ;  /* 0x7ffffe7b2700780c */ /* 0x000fe20003f06070 */
[----:B------:R-:W-:Y:S01]  /*db50*/  LDGSTS.E [R242+0x2c004], desc[UR60][R98.64], !P5 ;  /* 0x2c00400062f27fae */ /* 0x000fe2000e92187c */
[----:B------:R-:W1:Y:S01]  /*db60*/  LDC R41, c[0x0][0x230] ;  /* 0x00008c00ff297b82 */ /* 0x000e620000000800 */
[----:B------:R-:W-:-:S02]  /*db70*/  VIADD R38, R43, 0xfffffedb ;  /* 0xfffffedb2b267836 */ /* 0x000fc40000000000 */
[----:B------:R-:W-:Y:S01]  /*db80*/  VIADD R39, R45, 0xfffffef8 ;  /* 0xfffffef82d277836 */ /* 0x000fe20000000000 */
[----:B------:R-:W-:Y:S04]  /*db90*/  LDGSTS.E [R242+0x2c008], desc[UR60][R96.64], !P6 ;  /* 0x2c00800060f27fae */ /* 0x000fe8000f12187c */
[----:B------:R-:W1:Y:S01]  /*dba0*/  LDC R43, c[0x0][0x230] ;  /* 0x00008c00ff2b7b82 */ /* 0x000e620000000800 */
[----:B------:R-:W-:Y:S01]  /*dbb0*/  ISETP.GE.U32.AND P6, PT, R38, 0x7ffffe5c, PT ;  /* 0x7ffffe5c2600780c */ /* 0x000fe20003fc6070 */
[----:B------:R-:W-:Y:S01]  /*dbc0*/  IMAD.WIDE R92, R152, 0x4, R92 ;  /* 0x00000004985c7825 */ /* 0x000fe200078e025c */
[----:B------:R-:W-:Y:S01]  /*dbd0*/  ISETP.GE.U32.AND P5, PT, R39, 0x7ffffe79, PT ;  /* 0x7ffffe792700780c */ /* 0x000fe20003fa6070 */
[----:B------:R-:W-:Y:S01]  /*dbe0*/  LDGSTS.E [R242+0x2c00c], desc[UR60][R94.64], !P1 ;  /* 0x2c00c0005ef27fae */ /* 0x000fe2000c92187c */
[----:B---3--:R-:W-:Y:S01]  /*dbf0*/  IADD3 R39, R62, -0x126, RZ ;  /* 0xfffffeda3e277810 */ /* 0x008fe20007ffe0ff */
[----:B-1----:R-:W-:-:S02]  /*dc00*/  VIADD R38, R63, 0xfffffed9 ;  /* 0xfffffed93f267836 */ /* 0x002fc40000000000 */
[----:B------:R-:W1:Y:S01]  /*dc10*/  LDC R62, c[0x0][0x230] ;  /* 0x00008c00ff3e7b82 */ /* 0x000e620000000800 */
[----:B------:R-:W-:Y:S01]  /*dc20*/  LDGSTS.E [R241+0x20000], desc[UR60][R92.64], !P2 ;  /* 0x200000005cf17fae */ /* 0x000fe2000d12187c */
[----:B------:R-:W-:Y:S01]  /*dc30*/  IMAD.WIDE R90, R152, 0x4, R90 ;  /* 0x00000004985a7825 */ /* 0x000fe200078e025a */
[----:B------:R-:W-:-:S03]  /*dc40*/  ISETP.GE.U32.AND P2, PT, R38, 0x7ffffe5a, PT ;  /* 0x7ffffe5a2600780c */ /* 0x000fc60003f46070 */
[----:B------:R-:W-:Y:S01]  /*dc50*/  VIADD R38, R40, 0xfffffed8 ;  /* 0xfffffed828267836 */ /* 0x000fe20000000000 */
[----:B------:R-:W-:Y:S01]  /*dc60*/  LDGSTS.E [R241+0x20004], desc[UR60][R90.64], !P0 ;  /* 0x200040005af17fae */ /* 0x000fe2000c12187c */
[----:B------:R-:W3:Y:S01]  /*dc70*/  LDC R45, c[0x0][0x230] ;  /* 0x00008c00ff2d7b82 */ /* 0x000ee20000000800 */
[----:B------:R-:W-:Y:S01]  /*dc80*/  IMAD.WIDE R88, R152, 0x4, R88 ;  /* 0x0000000498587825 */ /* 0x000fe200078e0258 */
[----:B------:R-:W-:Y:S02]  /*dc90*/  ISETP.GE.U32.AND P1, PT, R39, 0x7ffffe5b, PT ;  /* 0x7ffffe5b2700780c */ /* 0x000fe40003f26070 */
[----:B------:R-:W-:-:S04]  /*dca0*/  ISETP.GE.U32.AND P0, PT, R38, 0x7ffffe59, PT ;  /* 0x7ffffe592600780c */ /* 0x000fc80003f06070 */
[----:B------:R-:W3:Y:S01]  /*dcb0*/  LDC R40, c[0x0][0x230] ;  /* 0x00008c00ff287b82 */ /* 0x000ee20000000800 */
[----:B------:R-:W-:Y:S01]  /*dcc0*/  IADD3 R38, R42, -0x146, RZ ;  /* 0xfffffeba2a267810 */ /* 0x000fe20007ffe0ff */
[----:B------:R-:W-:Y:S01]  /*dcd0*/  LDGSTS.E [R241+0x20008], desc[UR60][R88.64], !P4 ;  /* 0x2000800058f17fae */ /* 0x000fe2000e12187c */
[----:B------:R-:W-:-:S03]  /*dce0*/  VIADD R39, R41, 0xfffffebb ;  /* 0xfffffebb29277836 */ /* 0x000fc60000000000 */
[----:B------:R-:W-:Y:S02]  /*dcf0*/  LDGSTS.E [R241+0x2000c], desc[UR60][R86.64], !P5 ;  /* 0x2000c00056f17fae */ /* 0x000fe4000e92187c */
[----:B------:R-:W3:Y:S01]  /*dd00*/  LDC R42, c[0x0][0x230] ;  /* 0x00008c00ff2a7b82 */ /* 0x000ee20000000800 */
[----:B------:R-:W-:Y:S01]  /*dd10*/  ISETP.GE.U32.AND P5, PT, R38, 0x7ffffe3b, PT ;  /* 0x7ffffe3b2600780c */ /* 0x000fe20003fa6070 */
[----:B------:R-:W-:Y:S01]  /*dd20*/  VIADD R38, R43, 0xfffffeb8 ;  /* 0xfffffeb82b267836 */ /* 0x000fe20000000000 */
[----:B------:R-:W-:Y:S01]  /*dd30*/  ISETP.GE.U32.AND P4, PT, R39, 0x7ffffe3c, PT ;  /* 0x7ffffe3c2700780c */ /* 0x000fe20003f86070 */
[----:B------:R-:W-:Y:S01]  /*dd40*/  VIADD R39, R44, 0xfffffeb9 ;  /* 0xfffffeb92c277836 */ /* 0x000fe20000000000 */
[----:B------:R-:W-:Y:S03]  /*dd50*/  LDGSTS.E [R241+0x24000], desc[UR60][R84.64], !P6 ;  /* 0x2400000054f17fae */ /* 0x000fe6000f12187c */
[----:B------:R-:W3:Y:S01]  /*dd60*/  LDC R41, c[0x0][0x230] ;  /* 0x00008c00ff297b82 */ /* 0x000ee20000000800 */
[----:B------:R-:W-:Y:S01]  /*dd70*/  LDGSTS.E [R241+0x24004], desc[UR60][R82.64], !P1 ;  /* 0x2400400052f17fae */ /* 0x000fe2000c92187c */
[----:B------:R-:W-:-:S06]  /*dd80*/  ISETP.GE.U32.AND P1, PT, R38, 0x7ffffe39, PT ;  /* 0x7ffffe392600780c */ /* 0x000fcc0003f26070 */
[----:B------:R-:W3:Y:S01]  /*dd90*/  LDC R43, c[0x0][0x230] ;  /* 0x00008c00ff2b7b82 */ /* 0x000ee20000000800 */
[----:B-1----:R-:W-:Y:S01]  /*dda0*/  IADD3 R38, R62, -0x166, RZ ;  /* 0xfffffe9a3e267810 */ /* 0x002fe20007ffe0ff */
[----:B------:R-:W-:Y:S01]  /*ddb0*/  LDGSTS.E [R241+0x24008], desc[UR60][R80.64], !P2 ;  /* 0x2400800050f17fae */ /* 0x000fe2000d12187c */
[----:B------:R-:W-:Y:S01]  /*ddc0*/  ISETP.GE.U32.AND P6, PT, R39, 0x7ffffe3a, PT ;  /* 0x7ffffe3a2700780c */ /* 0x000fe20003fc6070 */
[----:B---3--:R-:W-:Y:S02]  /*ddd0*/  VIADD R39, R45, 0xfffffe9b ;  /* 0xfffffe9b2d277836 */ /* 0x008fe40000000000 */
[----:B------:R-:W-:Y:S02]  /*dde0*/  LDGSTS.E [R241+0x2400c], desc[UR60][R78.64], !P0 ;  /* 0x2400c0004ef17fae */ /* 0x000fe4000c12187c */
[----:B------:R-:W1:Y:S01]  /*ddf0*/  LDC R44, c[0x0][0x230] ;  /* 0x00008c00ff2c7b82 */ /* 0x000e620000000800 */
[----:B------:R-:W-:Y:S01]  /*de00*/  ISETP.GE.U32.AND P0, PT, R38, 0x7ffffe1b, PT ;  /* 0x7ffffe1b2600780c */ /* 0x000fe20003f06070 */
[----:B------:R-:W-:-:S06]  /*de10*/  IMAD.WIDE R76, R152, 0x4, R54 ;  /* 0x00000004984c7825 */ /* 0x000fcc00078e0236 */
[----:B------:R-:W3:Y:S01]  /*de20*/  LDC R62, c[0x0][0x230] ;  /* 0x00008c00ff3e7b82 */ /* 0x000ee20000000800 */
[----:B------:R-:W-:Y:S01]  /*de30*/  VIADD R38, R40, 0xfffffe99 ;  /* 0xfffffe9928267836 */ /* 0x000fe20000000000 */
[----:B------:R-:W-:Y:S06]  /*de40*/  LDGSTS.E [R241+0x28000], desc[UR60][R76.64], !P4 ;  /* 0x280000004cf17fae */ /* 0x000fec000e12187c */
[----:B------:R-:W3:Y:S01]  /*de50*/  LDC R45, c[0x0][0x230] ;  /* 0x00008c00ff2d7b82 */ /* 0x000ee20000000800 */
[----:B------:R-:W-:Y:S01]  /*de60*/  IMAD.WIDE R74, R152, 0x4, R56 ;  /* 0x00000004984a7825 */ /* 0x000fe200078e0238 */
[----:B------:R-:W-:-:S02]  /*de70*/  ISETP.GE.U32.AND P2, PT, R39, 0x7ffffe1c, PT ;  /* 0x7ffffe1c2700780c */ /* 0x000fc40003f46070 */
[----:B------:R-:W-:Y:S01]  /*de80*/  ISETP.GE.U32.AND P4, PT, R38, 0x7ffffe1a, PT ;  /* 0x7ffffe1a2600780c */ /* 0x000fe20003f86070 */
[----:B------:R-:W-:Y:S01]  /*de90*/  IMAD.WIDE R72, R152, 0x4, R58 ;  /* 0x0000000498487825 */ /* 0x000fe200078e023a */
[----:B------:R-:W-:Y:S02]  /*dea0*/  LDGSTS.E [R241+0x28004], desc[UR60][R74.64], !P5 ;  /* 0x280040004af17fae */ /* 0x000fe4000e92187c */
[----:B------:R-:W3:Y:S01]  /*deb0*/  LDC R40, c[0x0][0x230] ;  /* 0x00008c00ff287b82 */ /* 0x000ee20000000800 */
[----:B------:R-:W-:Y:S01]  /*dec0*/  VIADD R38, R42, 0xfffffef7 ;  /* 0xfffffef72a267836 */ /* 0x000fe20000000000 */
[----:B------:R-:W-:Y:S01]  /*ded0*/  LDGSTS.E [R241+0x28008], desc[UR60][R72.64], !P6 ;  /* 0x2800800048f17fae */ /* 0x000fe2000f12187c */
[----:B------:R-:W-:-:S05]  /*dee0*/  VIADD R39, R41, 0xfffffe98 ;  /* 0xfffffe9829277836 */ /* 0x000fca0000000000 */
[----:B------:R-:W3:Y:S01]  /*def0*/  LDC R42, c[0x0][0x230] ;  /* 0x00008c00ff2a7b82 */ /* 0x000ee20000000800 */
[----:B------:R-:W-:Y:S01]  /*df00*/  ISETP.GE.U32.AND P6, PT, R38, 0x7ffffe78, PT ;  /* 0x7ffffe782600780c */ /* 0x000fe20003fc6070 */
[----:B------:R-:W-:Y:S02]  /*df10*/  VIADD R38, R43, 0xfffffef5 ;  /* 0xfffffef52b267836 */ /* 0x000fe40000000000 */
[C---:B------:R-:W-:Y:S01]  /*df20*/  IMAD.WIDE R68, R152.reuse, 0x4, R52 ;  /* 0x0000000498447825 */ /* 0x040fe200078e0234 */
[----:B------:R-:W-:Y:S01]  /*df30*/  ISETP.GE.U32.AND P5, PT, R39, 0x7ffffe19, PT ;  /* 0x7ffffe192700780c */ /* 0x000fe20003fa6070 */
[----:B------:R-:W-:Y:S02]  /*df40*/  LDGSTS.E [R241+0x2800c], desc[UR60][R70.64], !P1 ;  /* 0x2800c00046f17fae */ /* 0x000fe4000c92187c */
[----:B------:R-:W2:Y:S01]  /*df50*/  LDC R43, c[0x0][0x230] ;  /* 0x00008c00ff2b7b82 */ /* 0x000ea20000000800 */
[----:B------:R-:W-:Y:S01]  /*df60*/  IMAD.WIDE R60, R152, 0x4, R238 ;  /* 0x00000004983c7825 */ /* 0x000fe200078e02ee */
[----:B-1----:R-:W-:Y:S01]  /*df70*/  IADD3 R39, R44, -0x10a, RZ ;  /* 0xfffffef62c277810 */ /* 0x002fe20007ffe0ff */
[----:B------:R-:W2:Y:S02]  /*df80*/  LDL.LU.64 R238, [R1+0x478] ;  /* 0x0004780001ee7983 */ /* 0x000ea40000300a00 */
[----:B------:R-:W-:-:S02]  /*df90*/  IMAD.WIDE R64, R152, 0x4, R48 ;  /* 0x0000000498407825 */ /* 0x000fc400078e0230 */
[----:B------:R-:W-:Y:S01]  /*dfa0*/  LDGSTS.E [R241+0x2c000], desc[UR60][R68.64], !P2 ;  /* 0x2c00000044f17fae */ /* 0x000fe2000d12187c */
[----:B------:R-:W1:Y:S01]  /*dfb0*/  LDC R48, c[0x0][0x230] ;  /* 0x00008c00ff307b82 */ /* 0x000e620000000800 */
[----:B------:R-:W-:Y:S01]  /*dfc0*/  IMAD.WIDE R66, R152, 0x4, R50 ;  /* 0x0000000498427825 */ /* 0x000fe200078e0232 */
[----:B------:R-:W-:Y:S02]  /*dfd0*/  ISETP.GE.U32.AND P2, PT, R38, 0x7ffffe76, PT ;  /* 0x7ffffe762600780c */ /* 0x000fe40003f46070 */
[----:B------:R-:W-:Y:S01]  /*dfe0*/  ISETP.GE.U32.AND P1, PT, R39, 0x7ffffe77, PT ;  /* 0x7ffffe772700780c */ /* 0x000fe20003f26070 */
[----:B---3--:R-:W-:Y:S01]  /*dff0*/  VIADD R38, R62, 0xfffffed7 ;  /* 0xfffffed73e267836 */ /* 0x008fe20000000000 */
[----:B------:R-:W-:Y:S01]  /*e000*/  LDGSTS.E [R241+0x2c004], desc[UR60][R66.64], !P0 ;  /* 0x2c00400042f17fae */ /* 0x000fe2000c12187c */
[----:B------:R-:W-:Y:S01]  /*e010*/  VIADD R39, R45, 0xfffffef4 ;  /* 0xfffffef42d277836 */ /* 0x000fe20000000000 */
[----:B------:R-:W3:Y:S01]  /*e020*/  LDC R41, c[0x0][0x230] ;  /* 0x00008c00ff297b82 */ /* 0x000ee20000000800 */
[----:B------:R-:W-:Y:S01]  /*e030*/  IMAD.WIDE R62, R152, 0x4, R46 ;  /* 0x00000004983e7825 */ /* 0x000fe200078e022e */
[----:B------:R-:W-:Y:S01]  /*e040*/  LDGSTS.E [R241+0x2c008], desc[UR60][R64.64], !P4 ;  /* 0x2c00800040f17fae */ /* 0x000fe2000e12187c */
[----:B------:R-:W-:-:S02]  /*e050*/  ISETP.GE.U32.AND P4, PT, R38, 0x7ffffe58, PT ;  /* 0x7ffffe582600780c */ /* 0x000fc40003f86070 */
[----:B------:R-:W-:Y:S01]  /*e060*/  IADD3 R38, R40, -0x12a, RZ ;  /* 0xfffffed628267810 */ /* 0x000fe20007ffe0ff */
[----:B------:R-:W-:Y:S01]  /*e070*/  LDGSTS.E [R241+0x2c00c], desc[UR60][R62.64], !P5 ;  /* 0x2c00c0003ef17fae */ /* 0x000fe2000e92187c */
[----:B------:R-:W-:Y:S01]  /*e080*/  ISETP.GE.U32.AND P0, PT, R39, 0x7ffffe75, PT ;  /* 0x7ffffe752700780c */ /* 0x000fe20003f06070 */
[----:B------:R-:W3:Y:S01]  /*e090*/  LDC R44, c[0x0][0x230] ;  /* 0x00008c00ff2c7b82 */ /* 0x000ee20000000800 */
[----:B------:R-:W-:Y:S01]  /*e0a0*/  ISETP.GE.U32.AND P5, PT, R38, 0x7ffffe57, PT ;  /* 0x7ffffe572600780c */ /* 0x000fe20003fa6070 */
[----:B------:R-:W-:Y:S01]  /*e0b0*/  VIADD R38, R42, 0xfffffed4 ;  /* 0xfffffed42a267836 */ /* 0x000fe20000000000 */
[----:B------:R-:W-:Y:S05]  /*e0c0*/  LDGSTS.E [R9+0x20000], desc[UR60][R60.64], !P6 ;  /* 0x200000003c097fae */ /* 0x000fea000f12187c */
[----:B------:R-:W3:Y:S08]  /*e0d0*/  LDC R45, c[0x0][0x230] ;  /* 0x00008c00ff2d7b82 */ /* 0x000ef00000000800 */
[----:B------:R-:W3:Y:S01]  /*e0e0*/  LDC R40, c[0x0][0x230] ;  /* 0x00008c00ff287b82 */ /* 0x000ee20000000800 */
[----:B----4-:R-:W-:-:S07]  /*e0f0*/  IMAD.WIDE R58, R152, 0x4, R226 ;  /* 0x00000004983a7825 */ /* 0x010fce00078e02e2 */
[----:B------:R-:W4:Y:S01]  /*e100*/  LDC R42, c[0x0][0x230] ;  /* 0x00008c00ff2a7b82 */ /* 0x000f220000000800 */
[----:B------:R-:W4:Y:S01]  /*e110*/  LDL.LU.64 R226, [R1+0x420] ;  /* 0x0004200001e27983 */ /* 0x000f220000300a00 */
[----:B------:R-:W-:-:S03]  /*e120*/  IMAD.WIDE R56, R152, 0x4, R234 ;  /* 0x0000000498387825 */ /* 0x000fc600078e02ea */
[----:B------:R-:W4:Y:S01]  /*e130*/  LDL.LU.64 R234, [R1+0x418] ;  /* 0x0004180001ea7983 */ /* 0x000f220000300a00 */
[----:B------:R-:W-:-:S03]  /*e140*/  IMAD.WIDE R54, R152, 0x4, R230 ;  /* 0x0000000498367825 */ /* 0x000fc600078e02e6 */
[----:B------:R-:W4:Y:S01]  /*e150*/  LDL.LU.64 R230, [R1+0x410] ;  /* 0x0004100001e67983 */ /* 0x000f220000300a00 */
[----:B--2---:R-:W-:-:S03]  /*e160*/  IMAD.WIDE R52, R152, 0x4, R236 ;  /* 0x0000000498347825 */ /* 0x004fc600078e02ec */
[----:B------:R-:W2:Y:S04]  /*e170*/  LDL.LU.64 R236, [R1+0x408] ;  /* 0x0004080001ec7983 */ /* 0x000ea80000300a00 */
[----:B------:R-:W-:Y:S01]  /*e180*/  LDGSTS.E [R9+0x20004], desc[UR60][R58.64], !P1 ;  /* 0x200040003a097fae */ /* 0x000fe2000c92187c */
[----:B------:R-:W-:Y:S02]  /*e190*/  ISETP.GE.U32.AND P1, PT, R38, 0x7ffffe55, PT ;  /* 0x7ffffe552600780c */ /* 0x000fe40003f26070 */
[----:B------:R-:W-:Y:S01]  /*e1a0*/  IADD3 R38, R43, -0x14a, RZ ;  /* 0xfffffeb62b267810 */ /* 0x000fe20007ffe0ff */
[----:B------:R-:W-:Y:S04]  /*e1b0*/  LDGSTS.E [R9+0x20008], desc[UR60][R56.64], !P2 ;  /* 0x2000800038097fae */ /* 0x000fe8000d12187c */
[----:B------:R-:W-:Y:S01]  /*e1c0*/  LDGSTS.E [R9+0x2000c], desc[UR60][R54.64], !P0 ;  /* 0x2000c00036097fae */ /* 0x000fe2000c12187c */
[----:B------:R-:W-:Y:S01]  /*e1d0*/  ISETP.GE.U32.AND P0, PT, R38, 0x7ffffe37, PT ;  /* 0x7ffffe372600780c */ /* 0x000fe20003f06070 */
[----:B-1----:R-:W-:-:S02]  /*e1e0*/  VIADD R38, R48, 0xfffffeb4 ;  /* 0xfffffeb430267836 */ /* 0x002fc40000000000 */
[C---:B------:R-:W-:Y:S01]  /*e1f0*/  IMAD.WIDE R48, R152.reuse, 0x4, R2 ;  /* 0x0000000498307825 */ /* 0x040fe200078e0202 */
[----:B------:R-:W2:Y:S04]  /*e200*/  LDL.LU.64 R156, [R1+0x28] ;  /* 0x00002800019c7983 */ /* 0x000ea80000300a00 */
[----:B------:R-:W2:Y:S01]  /*e210*/  LDL.LU.64 R2, [R1+0x18] ;  /* 0x0000180001027983 */ /* 0x000ea20000300a00 */
[----:B---3--:R-:W-:Y:S02]  /*e220*/  VIADD R39, R41, 0xfffffed5 ;  /* 0xfffffed529277836 */ /* 0x008fe40000000000 */
[----:B------:R-:W1:Y:S01]  /*e230*/  LDC R41, c[0x0][0x230] ;  /* 0x00008c00ff297b82 */ /* 0x000e620000000800 */
[----:B------:R-:W-:Y:S01]  /*e240*/  IMAD.WIDE R50, R152, 0x4, R228 ;  /* 0x0000000498327825 */ /* 0x000fe200078e02e4 */
[----:B------:R-:W-:Y:S01]  /*e250*/  LDGSTS.E [R9+0x24000], desc[UR60][R52.64], !P4 ;  /* 0x2400000034097fae */ /* 0x000fe2000e12187c */
[----:B------:R-:W-:-:S02]  /*e260*/  ISETP.GE.U32.AND P6, PT, R39, 0x7ffffe56, PT ;  /* 0x7ffffe562700780c */ /* 0x000fc40003fc6070 */
[----:B------:R-:W-:Y:S01]  /*e270*/  VIADD R39, R44, 0xfffffeb7 ;  /* 0xfffffeb72c277836 */ /* 0x000fe20000000000 */
[----:B------:R-:W-:Y:S02]  /*e280*/  LDGSTS.E [R9+0x24004], desc[UR60][R50.64], !P5 ;  /* 0x2400400032097fae */ /* 0x000fe4000e92187c */
[----:B------:R-:W3:Y:S02]  /*e290*/  LDC R229, c[0x0][0x230] ;  /* 0x00008c00ffe57b82 */ /* 0x000ee40000000800 */
[----:B------:R-:W-:Y:S01]  /*e2a0*/  ISETP.GE.U32.AND P2, PT, R39, 0x7ffffe38, PT ;  /* 0x7ffffe382700780c */ /* 0x000fe20003f46070 */
[----:B------:R-:W-:Y:S01]  /*e2b0*/  VIADD R39, R45, 0xfffffeb5 ;  /* 0xfffffeb52d277836 */ /* 0x000fe20000000000 */
[----:B------:R-:W-:Y:S01]  /*e2c0*/  ISETP.GE.U32.AND P5, PT, R38, 0x7ffffe35, PT ;  /* 0x7ffffe352600780c */ /* 0x000fe20003fa6070 */
[----:B------:R-:W-:Y:S01]  /*e2d0*/  VIADD R38, R40, 0xfffffe97 ;  /* 0xfffffe9728267836 */ /* 0x000fe20000000000 */
[----:B------:R-:W2:Y:S02]  /*e2e0*/  LDL.LU.64 R10, [R1+0x520] ;  /* 0x00052000010a7983 */ /* 0x000ea40000300a00 */
[----:B------:R-:W2:Y:S01]  /*e2f0*/  LDC R228, c[0x0][0x230] ;  /* 0x00008c00ffe47b82 */ /* 0x000ea20000000800 */
[----:B------:R-:W-:Y:S01]  /*e300*/  ISETP.GE.U32.AND P4, PT, R39, 0x7ffffe36, PT ;  /* 0x7ffffe362700780c */ /* 0x000fe20003f86070 */
[----:B------:R-:W-:Y:S01]  /*e310*/  LDGSTS.E [R9+0x24008], desc[UR60][R48.64], !P6 ;  /* 0x2400800030097fae */ /* 0x000fe2000f12187c */
[----:B------:R-:W-:Y:S01]  /*e320*/  ISETP.GE.U32.AND P6, PT, R38, 0x7ffffe18, PT ;  /* 0x7ffffe182600780c */ /* 0x000fe20003fc6070 */
[----:B----4-:R-:W-:-:S02]  /*e330*/  VIADD R38, R42, 0xfffffe95 ;  /* 0xfffffe952a267836 */ /* 0x010fc40000000000 */
[----:B------:R-:W4:Y:S01]  /*e340*/  LDL.LU.64 R222, [R1+0x518] ;  /* 0x0005180001de7983 */ /* 0x000f220000300a00 */
[----:B-1----:R-:W-:Y:S01]  /*e350*/  IADD3 R39, R41, -0x16a, RZ ;  /* 0xfffffe9629277810 */ /* 0x002fe20007ffe0ff */
[C---:B------:R-:W-:Y:S02]  /*e360*/  IMAD.WIDE R36, R152.reuse, 0x4, R36 ;  /* 0x0000000498247825 */ /* 0x040fe400078e0224 */
[----:B------:R-:W4:Y:S04]  /*e370*/  LDL.LU.64 R224, [R1+0x510] ;  /* 0x0005100001e07983 */ /* 0x000f280000300a00 */
[----:B------:R-:W4:Y:S01]  /*e380*/  LDL.LU.64 R232, [R1+0x508] ;  /* 0x0005080001e87983 */ /* 0x000f220000300a00 */
[----:B------:R-:W-:Y:S02]  /*e390*/  IMAD.WIDE R46, R152, 0x4, R238 ;  /* 0x00000004982e7825 */ /* 0x000fe400078e02ee */
[----:B------:R-:W1:Y:S03]  /*e3a0*/  LDC R238, c[0x0][0x230] ;  /* 0x00008c00ffee7b82 */ /* 0x000e660000000800 */
[----:B------:R-:W-:Y:S01]  /*e3b0*/  LDGSTS.E [R9+0x2400c], desc[UR60][R46.64], !P1 ;  /* 0x2400c0002e097fae */ /* 0x000fe2000c92187c */
[----:B------:R-:W-:Y:S01]  /*e3c0*/  ISETP.GE.U32.AND P1, PT, R39, 0x7ffffe17, PT ;  /* 0x7ffffe172700780c */ /* 0x000fe20003f26070 */
[----:B------:R-:W-:-:S02]  /*e3d0*/  VIADD R39, R153, 0xfffffe94 ;  /* 0xfffffe9499277836 */ /* 0x000fc40000000000 */
[----:B---3--:R-:W-:Y:S02]  /*e3e0*/  VIADD R153, R229, 0xfffffef1 ;  /* 0xfffffef1e5997836 */ /* 0x008fe40000000000 */
[C---:B------:R-:W-:Y:S02]  /*e3f0*/  IMAD.WIDE R44, R152.reuse, 0x4, R226 ;  /* 0x00000004982c7825 */ /* 0x040fe400078e02e2 */
[----:B------:R-:W3:Y:S02]  /*e400*/  LDC R226, c[0x0][0x230] ;  /* 0x00008c00ffe27b82 */ /* 0x000ee40000000800 */
[----:B------:R-:W-:Y:S01]  /*e410*/  IMAD.WIDE R42, R152, 0x4, R234 ;  /* 0x00000004982a7825 */ /* 0x000fe200078e02ea */
[----:B------:R-:W-:Y:S05]  /*e420*/  LDGSTS.E [R9+0x28000], desc[UR60][R44.64], !P2 ;  /* 0x280000002c097fae */ /* 0x000fea000d12187c */
[----:B------:R-:W1:Y:S01]  /*e430*/  LDC R227, c[0x0][0x230] ;  /* 0x00008c00ffe37b82 */ /* 0x000e620000000800 */
[----:B------:R-:W-:Y:S01]  /*e440*/  ISETP.GE.U32.AND P2, PT, R38, 0x7ffffe16, PT ;  /* 0x7ffffe162600780c */ /* 0x000fe20003f46070 */
[----:B------:R-:W-:Y:S01]  /*e450*/  IMAD.WIDE R40, R152, 0x4, R230 ;  /* 0x0000000498287825 */ /* 0x000fe200078e02e6 */
[----:B------:R-:W-:Y:S03]  /*e460*/  LDGSTS.E [R9+0x28004], desc[UR60][R42.64], !P0 ;  /* 0x280040002a097fae */ /* 0x000fe6000c12187c */
[----:B------:R-:W-:Y:S01]  /*e470*/  VIADD R38, R155, 0xfffffef3 ;  /* 0xfffffef39b267836 */ /* 0x000fe20000000000 */
[----:B------:R-:W-:Y:S01]  /*e480*/  LDGSTS.E [R9+0x28008], desc[UR60][R40.64], !P4 ;  /* 0x2800800028097fae */ /* 0x000fe2000e12187c */
[----:B------:R-:W-:Y:S01]  /*e490*/  ISETP.GE.U32.AND P0, PT, R39, 0x7ffffe15, PT ;  /* 0x7ffffe152700780c */ /* 0x000fe20003f06070 */
[----:B------:R-:W1:Y:S02]  /*e4a0*/  LDC R230, c[0x0][0x230] ;  /* 0x00008c00ffe67b82 */ /* 0x000e640000000800 */
[----:B------:R-:W-:Y:S01]  /*e4b0*/  ISETP.GE.U32.AND P4, PT, R38, 0x7ffffe74, PT ;  /* 0x7ffffe742600780c */ /* 0x000fe20003f86070 */
[----:B--2---:R-:W-:Y:S01]  /*e4c0*/  IMAD.WIDE R38, R152, 0x4, R236 ;  /* 0x0000000498267825 */ /* 0x004fe200078e02ec */
[----:B------:R-:W-:-:S04]  /*e4d0*/  IADD3 R155, R228, -0x10e, RZ ;  /* 0xfffffef2e49b7810 */ /* 0x000fc80007ffe0ff */
[----:B------:R-:W-:Y:S01]  /*e4e0*/  LDGSTS.E [R9+0x2800c], desc[UR60][R38.64], !P5 ;  /* 0x2800c00026097fae */ /* 0x000fe2000e92187c */
[----:B------:R-:W-:Y:S01]  /*e4f0*/  ISETP.GE.U32.AND P5, PT, R155, 0x7ffffe73, PT ;  /* 0x7ffffe739b00780c */ /* 0x000fe20003fa6070 */
[----:B------:R-:W2:Y:S02]  /*e500*/  LDC R234, c[0x0][0x230] ;  /* 0x00008c00ffea7b82 */ /* 0x000ea40000000800 */
[----:B------:R-:W-:Y:S01]  /*e510*/  LDGSTS.E [R9+0x2c000], desc[UR60][R36.64], !P6 ;  /* 0x2c00000024097fae */ /* 0x000fe2000f12187c */
[----:B------:R-:W-:Y:S01]  /*e520*/  ISETP.GE.U32.AND P6, PT, R153, 0x7ffffe72, PT ;  /* 0x7ffffe729900780c */ /* 0x000fe20003fc6070 */
[----:B---3--:R-:W-:Y:S02]  /*e530*/  VIADD R153, R226, 0xfffffef0 ;  /* 0xfffffef0e2997836 */ /* 0x008fe40000000000 */
[----:B-1----:R-:W-:Y:S02]  /*e540*/  VIADD R155, R227, 0xfffffed3 ;  /* 0xfffffed3e39b7836 */ /* 0x002fe40000000000 */
[C---:B------:R-:W-:Y:S01]  /*e550*/  IMAD.WIDE R226, R152.reuse, 0x4, R156 ;  /* 0x0000000498e27825 */ /* 0x040fe200078e029c */
[----:B------:R-:W1:Y:S01]  /*e560*/  LDC R236, c[0x0][0x230] ;  /* 0x00008c00ffec7b82 */ /* 0x000e620000000800 */
[----:B------:R-:W3:Y:S02]  /*e570*/  LDL.LU.64 R156, [R1] ;  /* 0x00000000019c7983 */ /* 0x000ee40000300a00 */
[----:B------:R-:W-:-:S02]  /*e580*/  IMAD.WIDE R228, R152, 0x4, R2 ;  /* 0x0000000498e47825 */ /* 0x000fc400078e0202 */
[----:B------:R-:W3:Y:S02]  /*e590*/  LDL.LU.64 R2, [R1+0x470] ;  /* 0x0004700001027983 */ /* 0x000ee40000300a00 */
[----:B------:R-:W-:Y:S02]  /*e5a0*/  IMAD.WIDE R34, R152, 0x4, R34 ;  /* 0x0000000498227825 */ /* 0x000fe400078e0222 */
[----:B------:R-:W3:Y:S04]  /*e5b0*/  LDL.LU.64 R16, [R1+0x468] ;  /* 0x0004680001107983 */ /* 0x000ee80000300a00 */
[----:B------:R-:W-:Y:S01]  /*e5c0*/  LDGSTS.E [R9+0x2c004], desc[UR60][R34.64], !P1 ;  /* 0x2c00400022097fae */ /* 0x000fe2000c92187c */
[----:B------:R-:W-:Y:S02]  /*e5d0*/  ISETP.GE.U32.AND P1, PT, R153, 0x7ffffe71, PT ;  /* 0x7ffffe719900780c */ /* 0x000fe40003f26070 */
[----:B------:R-:W-:Y:S01]  /*e5e0*/  IADD3 R153, R230, -0x12e, RZ ;  /* 0xfffffed2e6997810 */ /* 0x000fe20007ffe0ff */
[----:B------:R-:W-:Y:S01]  /*e5f0*/  LDGSTS.E [R9+0x2c008], desc[UR60][R226.64], !P2 ;  /* 0x2c008000e2097fae */ /* 0x000fe2000d12187c */
[----:B------:R-:W-:Y:S01]  /*e600*/  ISETP.GE.U32.AND P2, PT, R155, 0x7ffffe54, PT ;  /* 0x7ffffe549b00780c */ /* 0x000fe20003f46070 */
[----:B------:R-:W-:-:S02]  /*e610*/  IMAD.WIDE R230, R152, 0x4, R10 ;  /* 0x0000000498e67825 */ /* 0x000fc400078e020a */
[----:B------:R-:W-:Y:S02]  /*e620*/  LDGSTS.E [R9+0x2c00c], desc[UR60][R228.64], !P0 ;  /* 0x2c00c000e4097fae */ /* 0x000fe4000c12187c */
[----:B--2---:R-:W-:Y:S01]  /*e630*/  VIADD R155, R234, 0xfffffed1 ;  /* 0xfffffed1ea9b7836 */ /* 0x004fe20000000000 */
[----:B------:R-:W-:Y:S01]  /*e640*/  ISETP.GE.U32.AND P0, PT, R153, 0x7ffffe53, PT ;  /* 0x7ffffe539900780c */ /* 0x000fe20003f06070 */
[----:B----4-:R-:W-:Y:S01]  /*e650*/  IMAD.WIDE R234, R152, 0x4, R222 ;  /* 0x0000000498ea7825 */ /* 0x010fe200078e02de */
[----:B------:R-:W-:Y:S01]  /*e660*/  LDGSTS.E [R8+0x20000], desc[UR60][R230.64], !P4 ;  /* 0x20000000e6087fae */ /* 0x000fe2000e12187c */
[----:B------:R-:W2:Y:S01]  /*e670*/  LDC R10, c[0x0][0x230] ;  /* 0x00008c00ff0a7b82 */ /* 0x000ea20000000800 */
[----:B------:R-:W-:Y:S01]  /*e680*/  ISETP.GE.U32.AND P4, PT, R155, 0x7ffffe52, PT ;  /* 0x7ffffe529b00780c */ /* 0x000fe20003f86070 */
[----:B-1----:R-:W-:Y:S01]  /*e690*/  VIADD R153, R236, 0xfffffed0 ;  /* 0xfffffed0ec997836 */ /* 0x002fe20000000000 */
[----:B------:R-:W-:Y:S01]  /*e6a0*/  LDGSTS.E [R8+0x20004], desc[UR60][R234.64], !P5 ;  /* 0x20004000ea087fae */ /* 0x000fe2000e92187c */
[----:B------:R-:W-:-:S03]  /*e6b0*/  IMAD.WIDE R236, R152, 0x4, R224 ;  /* 0x0000000498ec7825 */ /* 0x000fc600078e02e0 */
[----:B------:R-:W4:Y:S01]  /*e6c0*/  LDL.LU.64 R12, [R1+0x38] ;  /* 0x00003800010c7983 */ /* 0x000f220000300a00 */
[----:B------:R-:W-:Y:S01]  /*e6d0*/  VIADD R155, R238, 0xfffffeb3 ;  /* 0xfffffeb3ee9b7836 */ /* 0x000fe20000000000 */
[----:B------:R-:W1:Y:S02]  /*e6e0*/  LDC R11, c[0x0][0x230] ;  /* 0x00008c00ff0b7b82 */ /* 0x000e640000000800 */
[----:B------:R-:W-:Y:S02]  /*e6f0*/  LDGSTS.E [R8+0x20008], desc[UR60][R236.64], !P6 ;  /* 0x20008000ec087fae */ /* 0x000fe4000f12187c */
[----:B------:R-:W-:Y:S01]  /*e700*/  ISETP.GE.U32.AND P6, PT, R155, 0x7ffffe34, PT ;  /* 0x7ffffe349b00780c */ /* 0x000fe20003fc6070 */
[----:B------:R-:W-:Y:S01]  /*e710*/  VIADD R155, R18, 0xfffffeb0 ;  /* 0xfffffeb0129b7836 */ /* 0x000fe20000000000 */
[----:B------:R-:W2:Y:S01]  /*e720*/  LDL.LU.64 R222, [R1+0x48] ;  /* 0x0000480001de7983 */ /* 0x000ea20000300a00 */
[----:B------:R-:W-:-:S03]  /*e730*/  IMAD.WIDE R238, R152, 0x4, R232 ;  /* 0x0000000498ee7825 */ /* 0x000fc600078e02e8 */
[----:B------:R-:W2:Y:S01]  /*e740*/  LDL.LU.64 R224, [R1+0x58] ;  /* 0x0000580001e07983 */ /* 0x000ea20000300a00 */
[----:B------:R-:W-:-:S03]  /*e750*/  IMAD.WIDE R250, R152, 0x4, R250 ;  /* 0x0000000498fa7825 */ /* 0x000fc600078e02fa */
[----:B------:R-:W-:Y:S04]  /*e760*/  LDGSTS.E [R8+0x2000c], desc[UR60][R238.64], !P1 ;  /* 0x2000c000ee087fae */ /* 0x000fe8000c92187c */
[----:B------:R-:W-:Y:S01]  /*e770*/  LDGSTS.E [R8+0x24000], desc[UR60][R250.64], !P2 ;  /* 0x24000000fa087fae */ /* 0x000fe2000d12187c */
[----:B---3--:R-:W-:-:S04]  /*e780*/  IMAD.WIDE R18, R152, 0x4, R156 ;  /* 0x0000000498127825 */ /* 0x008fc800078e029c */
[----:B------:R-:W-:Y:S01]  /*e790*/  IMAD.WIDE R2, R152, 0x4, R2 ;  /* 0x0000000498027825 */ /* 0x000fe200078e0202 */
[----:B------:R3:W-:Y:S04]  /*e7a0*/  STL.64 [R1], R18 ;  /* 0x0000001201007387 */ /* 0x0007e80000100a00 */
[----:B------:R1:W-:Y:S04]  /*e7b0*/  STL.64 [R1+0x18], R2 ;  /* 0x0000180201007387 */ /* 0x0003e80000100a00 */
[----:B------:R3:W-:Y:S04]  /*e7c0*/  LDGSTS.E [R8+0x24004], desc[UR60][R18.64], !P0 ;  /* 0x2400400012087fae */ /* 0x0007e8000c12187c */
[----:B------:R-:W2:Y:S04]  /*e7d0*/  LDL.LU.64 R232, [R1+0x68] ;  /* 0x0000680001e87983 */ /* 0x000ea80000300a00 */
[----:B------:R2:W-:Y:S04]  /*e7e0*/  LDGSTS.E [R8+0x24008], desc[UR60][R2.64], !P4 ;  /* 0x2400800002087fae */ /* 0x0005e8000e12187c */
[----:B------:R-:W2:Y:S01]  /*e7f0*/  LDL.LU.64 R156, [R1+0x3e0] ;  /* 0x0003e000019c7983 */ /* 0x000ea20000300a00 */
[----:B------:R-:W-:Y:S01]  /*e800*/  ISETP.GE.U32.AND P5, PT, R153, 0x7ffffe51, PT ;  /* 0x7ffffe519900780c */ /* 0x000fe20003fa6070 */
[----:B---3--:R-:W3:Y:S02]  /*e810*/  LDC R18, c[0x0][0x230] ;  /* 0x00008c00ff127b82 */ /* 0x008ee40000000800 */
[----:B-1----:R-:W3:Y:S01]  /*e820*/  LDL.LU.64 R2, [R1+0x3d8] ;  /* 0x0003d80001027983 */ /* 0x002ee20000300a00 */
[----:B------:R-:W-:Y:S01]  /*e830*/  IADD3 R153, R0, -0x14e, RZ ;  /* 0xfffffeb200997810 */ /* 0x000fe20007ffe0ff */
[----:B------:R-:W-:Y:S01]  /*e840*/  IMAD.WIDE R16, R152, 0x4, R16 ;  /* 0x0000000498107825 */ /* 0x000fe200078e0210 */
[----:B------:R-:W-:-:S03]  /*e850*/  ISETP.GE.U32.AND P0, PT, R155, 0x7ffffe31, PT ;  /* 0x7ffffe319b00780c */ /* 0x000fc60003f06070 */
[----:B------:R-:W1:Y:S01]  /*e860*/  LDC R0, c[0x0][0x230] ;  /* 0x00008c00ff007b82 */ /* 0x000e620000000800 */
[----:B------:R-:W-:Y:S01]  /*e870*/  ISETP.GE.U32.AND P1, PT, R153, 0x7ffffe33, PT ;  /* 0x7ffffe339900780c */ /* 0x000fe20003f26070 */
[----:B------:R-:W-:Y:S01]  /*e880*/  VIADD R153, R252, 0xfffffeb1 ;  /* 0xfffffeb1fc997836 */ /* 0x000fe20000000000 */
[----:B------:R-:W-:Y:S01]  /*e890*/  IADD3 R155, R14, -0x16e, RZ ;  /* 0xfffffe920e9b7810 */ /* 0x000fe20007ffe0ff */
[C---:B----4-:R-:W-:Y:S01]  /*e8a0*/  IMAD.WIDE R12, R152.reuse, 0x4, R12 ;  /* 0x00000004980c7825 */ /* 0x050fe200078e020c */
[----:B------:R-:W-:Y:S02]  /*e8b0*/  LDGSTS.E [R8+0x2400c], desc[UR60][R16.64], !P5 ;  /* 0x2400c00010087fae */ /* 0x000fe4000e92187c */
[----:B------:R-:W-:Y:S01]  /*e8c0*/  ISETP.GE.U32.AND P2, PT, R153, 0x7ffffe32, PT ;  /* 0x7ffffe329900780c */ /* 0x000fe20003f46070 */
[----:B------:R-:W-:Y:S01]  /*e8d0*/  VIADD R153, R15, 0xfffffe93 ;  /* 0xfffffe930f997836 */ /* 0x000fe20000000000 */
[----:B------:R4:W-:Y:S01]  /*e8e0*/  STL.64 [R1+0x28], R16 ;  /* 0x0000281001007387 */ /* 0x0009e20000100a00 */
[----:B------:R-:W-:Y:S01]  /*e8f0*/  ISETP.GE.U32.AND P5, PT, R155, 0x7ffffe13, PT ;  /* 0x7ffffe139b00780c */ /* 0x000fe20003fa6070 */
[----:B--2---:R-:W-:Y:S01]  /*e900*/  IMAD.WIDE R22, R152, 0x4, R222 ;  /* 0x0000000498167825 */ /* 0x004fe200078e02de */
[----:B------:R-:W2:Y:S01]  /*e910*/  LDC R252, c[0x0][0x230] ;  /* 0x00008c00fffc7b82 */ /* 0x000ea20000000800 */
[----:B------:R3:W-:Y:S01]  /*e920*/  STL.64 [R1+0x38], R12 ;  /* 0x0000380c01007387 */ /* 0x0007e20000100a00 */
[----:B------:R-:W-:Y:S01]  /*e930*/  ISETP.GE.U32.AND P4, PT, R153, 0x7ffffe14, PT ;  /* 0x7ffffe149900780c */ /* 0x000fe20003f86070 */
[----:B------:R-:W-:-:S02]  /*e940*/  VIADD R155, R10, 0xfffffe90 ;  /* 0xfffffe900a9b7836 */ /* 0x000fc40000000000 */
[----:B------:R-:W-:Y:S01]  /*e950*/  IMAD.WIDE R20, R152, 0x4, R224 ;  /* 0x0000000498147825 */ /* 0x000fe200078e02e0 */
[----:B------:R-:W-:Y:S02]  /*e960*/  LDGSTS.E [R8+0x28000], desc[UR60][R12.64], !P6 ;  /* 0x280000000c087fae */ /* 0x000fe4000f12187c */
[----:B------:R-:W2:Y:S02]  /*e970*/  LDC R14, c[0x0][0x230] ;  /* 0x00008c00ff0e7b82 */ /* 0x000ea40000000800 */
[----:B----4-:R-:W4:Y:S04]  /*e980*/  LDL.LU.64 R16, [R1+0x3d0] ;  /* 0x0003d00001107983 */ /* 0x010f280000300a00 */
[----:B------:R-:W-:Y:S01]  /*e990*/  LDGSTS.E [R8+0x28004], desc[UR60][R22.64], !P1 ;  /* 0x2800400016087fae */ /* 0x000fe2000c92187c */
[----:B------:R-:W-:Y:S01]  /*e9a0*/  ISETP.GE.U32.AND P1, PT, R155, 0x7ffffe11, PT ;  /* 0x7ffffe119b00780c */ /* 0x000fe20003f26070 */
[----:B------:R-:W2:Y:S02]  /*e9b0*/  LDC R15, c[0x0][0x230] ;  /* 0x00008c00ff0f7b82 */ /* 0x000ea40000000800 */
[----:B---3--:R-:W3:Y:S01]  /*e9c0*/  LDL.LU.64 R12, [R1+0x3a0] ;  /* 0x0003a000010c7983 */ /* 0x008ee20000300a00 */
[----:B------:R-:W-:-:S03]  /*e9d0*/  VIADD R155, R18, 0xfffffeed ;  /* 0xfffffeed129b7836 */ /* 0x000fc60000000000 */
[----:B------:R-:W-:Y:S01]  /*e9e0*/  STL.64 [R1+0x48], R22 ;  /* 0x0000481601007387 */ /* 0x000fe20000100a00 */
[----:B------:R-:W-:-:S03]  /*e9f0*/  IMAD.WIDE R2, R152, 0x4, R2 ;  /* 0x0000000498027825 */ /* 0x000fc600078e0202 */
[----:B------:R1:W-:Y:S01]  /*ea00*/  STL.64 [R1+0x58], R20 ;  /* 0x0000581401007387 */ /* 0x0003e20000100a00 */
[----:B------:R-:W3:Y:S03]  /*ea10*/  LDC R10, c[0x0][0x230] ;  /* 0x00008c00ff0a7b82 */ /* 0x000ee60000000800 */
[----:B------:R1:W-:Y:S01]  /*ea20*/  LDGSTS.E [R8+0x28008], desc[UR60][R20.64], !P2 ;  /* 0x2800800014087fae */ /* 0x0003e2000d12187c */
[----:B------:R-:W-:-:S03]  /*ea30*/  IMAD.WIDE R18, R152, 0x4, R156 ;  /* 0x0000000498127825 */ /* 0x000fc600078e029c */
[----:B------:R-:W3:Y:S04]  /*ea40*/  LDL.LU.64 R222, [R1+0x500] ;  /* 0x0005000001de7983 */ /* 0x000ee80000300a00 */
[----:B------:R-:W3:Y:S01]  /*ea50*/  LDL.LU.64 R224, [R1+0x4f8] ;  /* 0x0004f80001e07983 */ /* 0x000ee20000300a00 */
[----:B-1----:R-:W-:-:S05]  /*ea60*/  IMAD.WIDE R20, R152, 0x4, R232 ;  /* 0x0000000498147825 */ /* 0x002fca00078e02e8 */
[----:B------:R-:W-:Y:S04]  /*ea70*/  STL.64 [R1+0x68], R20 ;  /* 0x0000681401007387 */ /* 0x000fe80000100a00 */
[----:B------:R1:W-:Y:S04]  /*ea80*/  STL.64 [R1+0x78], R18 ;  /* 0x0000781201007387 */ /* 0x0003e80000100a00 */
[----:B------:R-:W-:Y:S04]  /*ea90*/  LDGSTS.E [R8+0x2800c], desc[UR60][R20.64], !P0 ;  /* 0x2800c00014087fae */ /* 0x000fe8000c12187c */
[----:B------:R2:W-:Y:S04]  /*eaa0*/  STL.64 [R1+0x88], R2 ;  /* 0x0000880201007387 */ /* 0x0005e80000100a00 */
[----:B------:R1:W-:Y:S04]  /*eab0*/  LDGSTS.E [R8+0x2c000], desc[UR60][R18.64], !P4 ;  /* 0x2c00000012087fae */ /* 0x0003e8000e12187c */
[----:B------:R-:W3:Y:S04]  /*eac0*/  LDL.LU.64 R232, [R1+0x4f0] ;  /* 0x0004f00001e87983 */ /* 0x000ee80000300a00 */
[----:B------:R-:W-:Y:S04]  /*ead0*/  LDGSTS.E [R8+0x2c004], desc[UR60][R2.64], !P5 ;  /* 0x2c00400002087fae */ /* 0x000fe8000e92187c */
[----:B------:R-:W3:Y:S01]  /*eae0*/  LDL.LU.64 R156, [R1+0x4e8] ;  /* 0x0004e800019c7983 */ /* 0x000ee20000300a00 */
[----:B------:R-:W-:Y:S01]  /*eaf0*/  VIADD R153, R11, 0xfffffe91 ;  /* 0xfffffe910b997836 */ /* 0x000fe20000000000 */
[----:B-1----:R-:W1:Y:S02]  /*eb00*/  LDC R18, c[0x0][0x230] ;  /* 0x00008c00ff127b82 */ /* 0x002e640000000800 */
[----:B--2---:R-:W2:Y:S02]  /*eb10*/  LDL.LU.64 R2, [R1+0x460] ;  /* 0x0004600001027983 */ /* 0x004ea40000300a00 */
[----:B------:R-:W-:Y:S01]  /*eb20*/  ISETP.GE.U32.AND P6, PT, R153, 0x7ffffe12, PT ;  /* 0x7ffffe129900780c */ /* 0x000fe20003fc6070 */
[----:B------:R-:W-:Y:S01]  /*eb30*/  VIADD R153, R0, 0xfffffeef ;  /* 0xfffffeef00997836 */ /* 0x000fe20000000000 */
[----:B------:R-:W-:Y:S01]  /*eb40*/  ISETP.GE.U32.AND P4, PT, R155, 0x7ffffe6e, PT ;  /* 0x7ffffe6e9b00780c */ /* 0x000fe20003f86070 */
[----:B----4-:R-:W-:Y:S01]  /*eb50*/  IMAD.WIDE R16, R152, 0x4, R16 ;  /* 0x0000000498107825 */ /* 0x010fe200078e0210 */
[----:B------:R-:W4:Y:S02]  /*eb60*/  LDC R11, c[0x0][0x230] ;  /* 0x00008c00ff0b7b82 */ /* 0x000f240000000800 */
[----:B------:R-:W-:-:S02]  /*eb70*/  ISETP.GE.U32.AND P2, PT, R153, 0x7ffffe70, PT ;  /* 0x7ffffe709900780c */ /* 0x000fc40003f46070 */
[----:B------:R-:W-:Y:S01]  /*eb80*/  IADD3 R153, R252, -0x112, RZ ;  /* 0xfffffeeefc997810 */ /* 0x000fe20007ffe0ff */
[----:B------:R-:W-:-:S03]  /*eb90*/  VIADD R155, R14, 0xfffffecf ;  /* 0xfffffecf0e9b7836 */ /* 0x000fc60000000000 */
[----:B------:R-:W-:Y:S01]  /*eba0*/  ISETP.GE.U32.AND P0, PT, R153, 0x7ffffe6f, PT ;  /* 0x7ffffe6f9900780c */ /* 0x000fe20003f06070 */
[----:B------:R-:W-:Y:S01]  /*ebb0*/  VIADD R153, R15, 0xfffffeec ;  /* 0xfffffeec0f997836 */ /* 0x000fe20000000000 */
[----:B------:R-:W-:Y:S01]  /*ebc0*/  LDGSTS.E [R8+0x2c008], desc[UR60][R16.64], !P6 ;  /* 0x2c00800010087fae */ /* 0x000fe2000f12187c */
[----:B---3--:R-:W-:Y:S01]  /*ebd0*/  IMAD.WIDE R12, R152, 0x4, R12 ;  /* 0x00000004980c7825 */ /* 0x008fe200078e020c */
[----:B------:R-:W-:Y:S01]  /*ebe0*/  ISETP.GE.U32.AND P6, PT, R155, 0x7ffffe50, PT ;  /* 0x7ffffe509b00780c */ /* 0x000fe20003fc6070 */
[----:B------:R-:W3:Y:S01]  /*ebf0*/  LDC R0, c[0x0][0x230] ;  /* 0x00008c00ff007b82 */ /* 0x000ee20000000800 */
[----:B------:R1:W-:Y:S01]  /*ec00*/  STL.64 [R1+0x98], R16 ;  /* 0x0000981001007387 */ /* 0x0003e20000100a00 */
[----:B------:R-:W-:Y:S01]  /*ec10*/  VIADD R155, R10, 0xfffffecd ;  /* 0xfffffecd0a9b7836 */ /* 0x000fe20000000000 */
[----:B------:R-:W-:Y:S02]  /*ec20*/  ISETP.GE.U32.AND P5, PT, R153, 0x7ffffe6d, PT ;  /* 0x7ffffe6d9900780c */ /* 0x000fe40003fa6070 */
[----:B------:R1:W-:Y:S03]  /*ec30*/  STL.64 [R1+0xa8], R12 ;  /* 0x0000a80c01007387 */ /* 0x0003e60000100a00 */
[----:B------:R-:W3:Y:S01]  /*ec40*/  LDC R252, c[0x0][0x230] ;  /* 0x00008c00fffc7b82 */ /* 0x000ee20000000800 */
[----:B------:R-:W-:Y:S04]  /*ec50*/  LDGSTS.E [R8+0x2c00c], desc[UR60][R12.64], !P1 ;  /* 0x2c00c0000c087fae */ /* 0x000fe8000c92187c */
[----:B-1----:R-:W3:Y:S03]  /*ec60*/  LDL.LU.64 R16, [R1+0x458] ;  /* 0x0004580001107983 */ /* 0x002ee60000300a00 */
[----:B------:R-:W1:Y:S01]  /*ec70*/  LDC R15, c[0x0][0x230] ;  /* 0x00008c00ff0f7b82 */ /* 0x000e620000000800 */
[----:B------:R-:W3:Y:S07]  /*ec80*/  LDL.LU.64 R12, [R1+0x450] ;  /* 0x00045000010c7983 */ /* 0x000eee0000300a00 */
[----:B------:R-:W1:Y:S01]  /*ec90*/  LDC R14, c[0x0][0x230] ;  /* 0x00008c00ff0e7b82 */ /* 0x000e620000000800 */
[----:B------:R-:W-:-:S07]  /*eca0*/  IMAD.WIDE R22, R152, 0x4, R222 ;  /* 0x0000000498167825 */ /* 0x000fce00078e02de */
[----:B------:R-:W1:Y:S01]  /*ecb0*/  LDC R10, c[0x0][0x230] ;  /* 0x00008c00ff0a7b82 */ /* 0x000e620000000800 */
[----:B------:R-:W-:Y:S01]  /*ecc0*/  IMAD.WIDE R20, R152, 0x4, R224 ;  /* 0x0000000498147825 */ /* 0x000fe200078e02e0 */
[----:B------:R-:W-:Y:S04]  /*ecd0*/  STL.64 [R1+0xb8], R22 ;  /* 0x0000b81601007387 */ /* 0x000fe80000100a00 */
[----:B------:R-:W-:Y:S01]  /*ece0*/  LDGSTS.E [R7+0x20000], desc[UR60][R22.64], !P2 ;  /* 0x2000000016077fae */ /* 0x000fe2000d12187c */
[----:B------:R-:W-:Y:S02]  /*ecf0*/  ISETP.GE.U32.AND P2, PT, R155, 0x7ffffe4e, PT ;  /* 0x7ffffe4e9b00780c */ /* 0x000fe40003f46070 */
[----:B------:R-:W-:Y:S01]  /*ed00*/  IADD3 R155, R18, -0x152, RZ ;  /* 0xfffffeae129b7810 */ /* 0x000fe20007ffe0ff */
[----:B------:R4:W-:Y:S04]  /*ed10*/  STL.64 [R1+0xc8], R20 ;  /* 0x0000c81401007387 */ /* 0x0009e80000100a00 */
[----:B------:R4:W-:Y:S04]  /*ed20*/  LDGSTS.E [R7+0x20004], desc[UR60][R20.64], !P0 ;  /* 0x2000400014077fae */ /* 0x0009e8000c12187c */
[----:B------:R-:W3:Y:S04]  /*ed30*/  LDL.LU.64 R222, [R1+0x448] ;  /* 0x0004480001de7983 */ /* 0x000ee80000300a00 */
[----:B------:R-:W3:Y:S01]  /*ed40*/  LDL.LU.64 R224, [R1+0x400] ;  /* 0x0004000001e07983 */ /* 0x000ee20000300a00 */
[----:B----4-:R-:W-:-:S04]  /*ed50*/  IMAD.WIDE R20, R152, 0x4, R232 ;  /* 0x0000000498147825 */ /* 0x010fc800078e02e8 */
[C---:B------:R-:W-:Y:S01]  /*ed60*/  IMAD.WIDE R18, R152.reuse, 0x4, R156 ;  /* 0x0000000498127825 */ /* 0x040fe200078e029c */
[----:B------:R-:W-:Y:S03]  /*ed70*/  STL.64 [R1+0xd8], R20 ;  /* 0x0000d81401007387 */ /* 0x000fe60000100a00 */
[----:B--2---:R-:W-:Y:S01]  /*ed80*/  IMAD.WIDE R2, R152, 0x4, R2 ;  /* 0x0000000498027825 */ /* 0x004fe200078e0202 */
[----:B------:R2:W-:Y:S04]  /*ed90*/  STL.64 [R1+0x118], R18 ;  /* 0x0001181201007387 */ /* 0x0005e80000100a00 */
[----:B------:R-:W-:Y:S04]  /*eda0*/  LDGSTS.E [R7+0x20008], desc[UR60][R20.64], !P4 ;  /* 0x2000800014077fae */ /* 0x000fe8000e12187c */
[----:B------:R4:W-:Y:S04]  /*edb0*/  STL.64 [R1+0x128], R2 ;  /* 0x0001280201007387 */ /* 0x0009e80000100a00 */
[----:B------:R2:W-:Y:S04]  /*edc0*/  LDGSTS.E [R7+0x2000c], desc[UR60][R18.64], !P5 ;  /* 0x2000c00012077fae */ /* 0x0005e8000e92187c */
[----:B------:R-:W3:Y:S04]  /*edd0*/  LDL.LU.64 R232, [R1+0x3f8] ;  /* 0x0003f80001e87983 */ /* 0x000ee80000300a00 */
[----:B------:R-:W-:Y:S04]  /*ede0*/  LDGSTS.E [R7+0x24000], desc[UR60][R2.64], !P6 ;  /* 0x2400000002077fae */ /* 0x000fe8000f12187c */
[----:B------:R-:W3:Y:S01]  /*edf0*/  LDL.LU.64 R156, [R1+0x3e8] ;  /* 0x0003e800019c7983 */ /* 0x000ee20000300a00 */
[----:B------:R-:W-:Y:S01]  /*ee00*/  IADD3 R153, R11, -0x132, RZ ;  /* 0xfffffece0b997810 */ /* 0x000fe20007ffe0ff */
[----:B--2---:R-:W2:Y:S02]  /*ee10*/  LDC R18, c[0x0][0x230] ;  /* 0x00008c00ff127b82 */ /* 0x004ea40000000800 */
[----:B----4-:R-:W4:Y:S01]  /*ee20*/  LDL.LU.64 R2, [R1+0x3f0] ;  /* 0x0003f00001027983 */ /* 0x010f220000300a00 */
[----:B------:R-:W-:Y:S01]  /*ee30*/  ISETP.GE.U32.AND P1, PT, R153, 0x7ffffe4f, PT ;  /* 0x7ffffe4f9900780c */ /* 0x000fe20003f26070 */
[----:B---3--:R-:W-:Y:S01]  /*ee40*/  VIADD R153, R0, 0xfffffecc ;  /* 0xfffffecc00997836 */ /* 0x008fe20000000000 */
[----:B------:R-:W-:Y:S01]  /*ee50*/  ISETP.GE.U32.AND P5, PT, R155, 0x7ffffe2f, PT ;  /* 0x7ffffe2f9b00780c */ /* 0x000fe20003fa6070 */
[----:B------:R-:W-:-:S02]  /*ee60*/  IMAD.WIDE R16, R152, 0x4, R16 ;  /* 0x0000000498107825 */ /* 0x000fc400078e0210 */
[----:B------:R-:W3:Y:S01]  /*ee70*/  LDC R11, c[0x0][0x230] ;  /* 0x00008c00ff0b7b82 */ /* 0x000ee20000000800 */
[----:B------:R-:W-:Y:S01]  /*ee80*/  ISETP.GE.U32.AND P0, PT, R153, 0x7ffffe4d, PT ;  /* 0x7ffffe4d9900780c */ /* 0x000fe20003f06070 */
[----:B------:R-:W-:Y:S02]  /*ee90*/  VIADD R153, R252, 0xfffffeaf ;  /* 0xfffffeaffc997836 */ /* 0x000fe40000000000 */
[----:B-1----:R-:W-:-:S03]  /*eea0*/  VIADD R155, R14, 0xfffffeac ;  /* 0xfffffeac0e9b7836 */ /* 0x002fc60000000000 */
[----:B------:R-:W-:Y:S01]  /*eeb0*/  ISETP.GE.U32.AND P4, PT, R153, 0x7ffffe30, PT ;  /* 0x7ffffe309900780c */ /* 0x000fe20003f86070 */
[----:B------:R-:W-:Y:S01]  /*eec0*/  VIADD R153, R15, 0xfffffead ;  /* 0xfffffead0f997836 */ /* 0x000fe20000000000 */
[----:B------:R-:W-:Y:S01]  /*eed0*/  LDGSTS.E [R7+0x24004], desc[UR60][R16.64], !P1 ;  /* 0x2400400010077fae */ /* 0x000fe2000c92187c */
[----:B------:R-:W-:Y:S01]  /*eee0*/  IMAD.WIDE R12, R152, 0x4, R12 ;  /* 0x00000004980c7825 */ /* 0x000fe200078e020c */
[----:B------:R-:W-:Y:S01]  /*eef0*/  ISETP.GE.U32.AND P1, PT, R155, 0x7ffffe2d, PT ;  /* 0x7ffffe2d9b00780c */ /* 0x000fe20003f26070 */
[----:B------:R-:W1:Y:S01]  /*ef00*/  LDC R0, c[0x0][0x230] ;  /* 0x00008c00ff007b82 */ /* 0x000e620000000800 */
[----:B------:R-:W-:Y:S01]  /*ef10*/  ISETP.GE.U32.AND P6, PT, R153, 0x7ffffe2e, PT ;  /* 0x7ffffe2e9900780c */ /* 0x000fe20003fc6070 */
[----:B------:R2:W-:Y:S01]  /*ef20*/  STL.64 [R1+0x138], R16 ;  /* 0x0001381001007387 */ /* 0x0005e20000100a00 */
[----:B------:R-:W-:-:S03]  /*ef30*/  IADD3 R155, R10, -0x172, RZ ;  /* 0xfffffe8e0a9b7810 */ /* 0x000fc60007ffe0ff */
[----:B------:R2:W-:Y:S02]  /*ef40*/  STL.64 [R1+0x3a0], R12 ;  /* 0x0003a00c01007387 */ /* 0x0005e40000100a00 */
[----:B------:R-:W1:Y:S02]  /*ef50*/  LDC R252, c[0x0][0x230] ;  /* 0x00008c00fffc7b82 */ /* 0x000e640000000800 */
[----:B------:R-:W-:Y:S04]  /*ef60*/  LDGSTS.E [R7+0x24008], desc[UR60][R12.64], !P2 ;  /* 0x240080000c077fae */ /* 0x000fe8000d12187c */
[----:B--2---:R-:W2:Y:S02]  /*ef70*/  LDL.LU.64 R16, [R1+0x3c0] ;  /* 0x0003c00001107983 */ /* 0x004ea40000300a00 */
[----:B------:R-:W2:Y:S02]  /*ef80*/  LDC R14, c[0x0][0x230] ;  /* 0x00008c00ff0e7b82 */ /* 0x000ea40000000800 */
[----:B------:R-:W2:Y:S06]  /*ef90*/  LDL.LU.64 R12, [R1+0x3b8] ;  /* 0x0003b800010c7983 */ /* 0x000eac0000300a00 */
[----:B------:R-:W2:Y:S01]  /*efa0*/  LDC R15, c[0x0][0x230] ;  /* 0x00008c00ff0f7b82 */ /* 0x000ea20000000800 */
[----:B------:R-:W-:-:S07]  /*efb0*/  IMAD.WIDE R22, R152, 0x4, R222 ;  /* 0x0000000498167825 */ /* 0x000fce00078e02de */
[----:B------:R-:W2:Y:S01]  /*efc0*/  LDC R10, c[0x0][0x230] ;  /* 0x00008c00ff0a7b82 */ /* 0x000ea20000000800 */
[----:B------:R-:W-:Y:S01]  /*efd0*/  IMAD.WIDE R20, R152, 0x4, R224 ;  /* 0x0000000498147825 */ /* 0x000fe200078e02e0 */
[----:B------:R-:W-:Y:S04]  /*efe0*/  STL.64 [R1+0x3d0], R22 ;  /* 0x0003d01601007387 */ /* 0x000fe80000100a00 */
[----:B------:R-:W-:Y:S01]  /*eff0*/  LDGSTS.E [R7+0x2400c], desc[UR60][R22.64], !P0 ;  /* 0x2400c00016077fae */ /* 0x000fe2000c12187c */
[----:B------:R-:W-:Y:S01]  /*f000*/  ISETP.GE.U32.AND P0, PT, R155, 0x7ffffe0f, PT ;  /* 0x7ffffe0f9b00780c */ /* 0x000fe20003f06070 */
[----:B------:R-:W-:Y:S02]  /*f010*/  VIADD R155, R18, 0xfffffeeb ;  /* 0xfffffeeb129b7836 */ /* 0x000fe40000000000 */
[----:B------:R1:W-:Y:S04]  /*f020*/  STL.64 [R1+0x3d8], R20 ;  /* 0x0003d81401007387 */ /* 0x0003e80000100a00 */
[----:B------:R1:W-:Y:S04]  /*f030*/  LDGSTS.E [R7+0x28000], desc[UR60][R20.64], !P4 ;  /* 0x2800000014077fae */ /* 0x0003e8000e12187c */
[----:B------:R-:W2:Y:S04]  /*f040*/  LDL.LU.64 R222, [R1+0x3b0] ;  /* 0x0003b00001de7983 */ /* 0x000ea80000300a00 */
[----:B------:R-:W2:Y:S01]  /*f050*/  LDL.LU.64 R224, [R1+0x3a8] ;  /* 0x0003a80001e07983 */ /* 0x000ea20000300a00 */
[----:B-1----:R-:W-:-:S04]  /*f060*/  IMAD.WIDE R20, R152, 0x4, R232 ;  /* 0x0000000498147825 */ /* 0x002fc800078e02e8 */
[C---:B------:R-:W-:Y:S01]  /*f070*/  IMAD.WIDE R18, R152.reuse, 0x4, R156 ;  /* 0x0000000498127825 */ /* 0x040fe200078e029c */
[----:B------:R-:W-:Y:S04]  /*f080*/  STL.64 [R1+0x3e0], R20 ;  /* 0x0003e01401007387 */ /* 0x000fe80000100a00 */
[----:B------:R-:W-:Y:S01]  /*f090*/  LDGSTS.E [R7+0x28004], desc[UR60][R20.64], !P5 ;  /* 0x2800400014077fae */ /* 0x000fe2000e92187c */
[----:B----4-:R-:W-:-:S03]  /*f0a0*/  IMAD.WIDE R2, R152, 0x4, R2 ;  /* 0x0000000498027825 */ /* 0x010fc600078e0202 */
[----:B------:R1:W-:Y:S04]  /*f0b0*/  STL.64 [R1+0x3e8], R18 ;  /* 0x0003e81201007387 */ /* 0x0003e80000100a00 */
[----:B------:R4:W-:Y:S04]  /*f0c0*/  STL.64 [R1+0x3f0], R2 ;  /* 0x0003f00201007387 */ /* 0x0009e80000100a00 */
[----:B------:R1:W-:Y:S04]  /*f0d0*/  LDGSTS.E [R7+0x28008], desc[UR60][R18.64], !P6 ;  /* 0x2800800012077fae */ /* 0x0003e8000f12187c */
[----:B------:R-:W2:Y:S04]  /*f0e0*/  LDL.LU.64 R232, [R1+0x4e0] ;  /* 0x0004e00001e87983 */ /* 0x000ea80000300a00 */
[----:B------:R-:W-:Y:S01]  /*f0f0*/  LDGSTS.E [R7+0x2800c], desc[UR60][R2.64], !P1 ;  /* 0x2800c00002077fae */ /* 0x000fe2000c92187c */
[----:B---3--:R-:W-:Y:S01]  /*f100*/  VIADD R153, R11, 0xfffffe8f ;  /* 0xfffffe8f0b997836 */ /* 0x008fe20000000000 */
[----:B-1----:R-:W1:Y:S02]  /*f110*/  LDC R18, c[0x0][0x230] ;  /* 0x00008c00ff127b82 */ /* 0x002e640000000800 */
[----:B----4-:R-:W3:Y:S01]  /*f120*/  LDL.LU.64 R2, [R1+0x4d8] ;  /* 0x0004d80001027983 */ /* 0x010ee20000300a00 */
[----:B------:R-:W-:-:S05]  /*f130*/  ISETP.GE.U32.AND P6, PT, R155, 0x7ffffe6c, PT ;  /* 0x7ffffe6c9b00780c */ /* 0x000fca0003fc6070 */
[----:B------:R-:W4:Y:S01]  /*f140*/  LDC R11, c[0x0][0x230] ;  /* 0x00008c00ff0b7b82 */ /* 0x000f220000000800 */
[----:B------:R-:W4:Y:S01]  /*f150*/  LDL.LU.64 R156, [R1+0x398] ;  /* 0x00039800019c7983 */ /* 0x000f220000300a00 */
[----:B------:R-:W-:Y:S01]  /*f160*/  ISETP.GE.U32.AND P2, PT, R153, 0x7ffffe10, PT ;  /* 0x7ffffe109900780c */ /* 0x000fe20003f46070 */
[----:B------:R-:W-:Y:S02]  /*f170*/  VIADD R153, R0, 0xfffffe8d ;  /* 0xfffffe8d00997836 */ /* 0x000fe40000000000 */
[----:B--2---:R-:W-:-:S03]  /*f180*/  IMAD.WIDE R16, R152, 0x4, R16 ;  /* 0x0000000498107825 */ /* 0x004fc600078e0210 */
[----:B------:R-:W2:Y:S01]  /*f190*/  LDC R0, c[0x0][0x230] ;  /* 0x00008c00ff007b82 */ /* 0x000ea20000000800 */
[----:B------:R-:W-:Y:S01]  /*f1a0*/  ISETP.GE.U32.AND P4, PT, R153, 0x7ffffe0e, PT ;  /* 0x7ffffe0e9900780c */ /* 0x000fe20003f86070 */
[----:B------:R-:W-:Y:S02]  /*f1b0*/  VIADD R153, R252, 0xfffffe8c ;  /* 0xfffffe8cfc997836 */ /* 0x000fe40000000000 */
[----:B------:R-:W-:-:S03]  /*f1c0*/  VIADD R155, R14, 0xfffffee9 ;  /* 0xfffffee90e9b7836 */ /* 0x000fc60000000000 */
[----:B------:R-:W-:Y:S01]  /*f1d0*/  ISETP.GE.U32.AND P5, PT, R153, 0x7ffffe0d, PT ;  /* 0x7ffffe0d9900780c */ /* 0x000fe20003fa6070 */
[----:B------:R-:W-:Y:S01]  /*f1e0*/  IMAD.WIDE R12, R152, 0x4, R12 ;  /* 0x00000004980c7825 */ /* 0x000fe200078e020c */
[----:B------:R-:W-:Y:S01]  /*f1f0*/  IADD3 R153, R15, -0x116, RZ ;  /* 0xfffffeea0f997810 */ /* 0x000fe20007ffe0ff */
[----:B------:R-:W-:Y:S01]  /*f200*/  LDGSTS.E [R7+0x2c000], desc[UR60][R16.64], !P2 ;  /* 0x2c00000010077fae */ /* 0x000fe2000d12187c */
[----:B------:R-:W-:Y:S01]  /*f210*/  ISETP.GE.U32.AND P2, PT, R155, 0x7ffffe6a, PT ;  /* 0x7ffffe6a9b00780c */ /* 0x000fe20003f46070 */
[----:B------:R-:W-:Y:S01]  /*f220*/  VIADD R155, R10, 0xfffffecb ;  /* 0xfffffecb0a9b7836 */ /* 0x000fe20000000000 */
[----:B------:R-:W-:Y:S01]  /*f230*/  ISETP.GE.U32.AND P1, PT, R153, 0x7ffffe6b, PT ;  /* 0x7ffffe6b9900780c */ /* 0x000fe20003f26070 */
[----:B------:R1:W-:Y:S01]  /*f240*/  STL.64 [R1+0x3c0], R16 ;  /* 0x0003c01001007387 */ /* 0x0003e20000100a00 */
[----:B------:R-:W2:Y:S03]  /*f250*/  LDC R252, c[0x0][0x230] ;  /* 0x00008c00fffc7b82 */ /* 0x000ea60000000800 */
[----:B------:R1:W-:Y:S04]  /*f260*/  STL.64 [R1+0x3b8], R12 ;  /* 0x0003b80c01007387 */ /* 0x0003e80000100a00 */
[----:B------:R-:W-:Y:S01]  /*f270*/  LDGSTS.E [R7+0x2c004], desc[UR60][R12.64], !P0 ;  /* 0x2c0040000c077fae */ /* 0x000fe2000c12187c */
[----:B------:R-:W2:Y:S03]  /*f280*/  LDC R14, c[0x0][0x230] ;  /* 0x00008c00ff0e7b82 */ /* 0x000ea60000000800 */
[----:B-1----:R-:W2:Y:S05]  /*f290*/  LDL.LU.64 R16, [R1+0x390] ;  /* 0x0003900001107983 */ /* 0x002eaa0000300a00 */
[----:B------:R-:W1:Y:S01]  /*f2a0*/  LDC R10, c[0x0][0x230] ;  /* 0x00008c00ff0a7b82 */ /* 0x000e620000000800 */
[----:B------:R-:W2:Y:S01]  /*f2b0*/  LDL.LU.64 R12, [R1+0x388] ;  /* 0x00038800010c7983 */ /* 0x000ea20000300a00 */
[----:B------:R-:W-:-:S06]  /*f2c0*/  IMAD.WIDE R22, R152, 0x4, R222 ;  /* 0x0000000498167825 */ /* 0x000fcc00078e02de */
[----:B------:R-:W1:Y:S01]  /*f2d0*/  LDC R15, c[0x0][0x230] ;  /* 0x00008c00ff0f7b82 */ /* 0x000e620000000800 */
        /* <DEDUP_REMOVED lines=9> */
[----:B-1----:R-:W-:-:S05]  /*f370*/  IMAD.WIDE R20, R152, 0x4, R232 ;  /* 0x0000000498147825 */ /* 0x002fca00078e02e8 */
[----:B------:R-:W-:Y:S04]  /*f380*/  STL.64 [R1+0x3f8], R20 ;  /* 0x0003f81401007387 */ /* 0x000fe80000100a00 */
[----:B------:R-:W-:Y:S01]  /*f390*/  LDGSTS.E [R6+0x20000], desc[UR60][R20.64], !P6 ;  /* 0x2000000014067fae */ /* 0x000fe2000f12187c */
[----:B---3--:R-:W-:-:S04]  /*f3a0*/  IMAD.WIDE R2, R152, 0x4, R2 ;  /* 0x0000000498027825 */ /* 0x008fc800078e0202 */
[----:B----4-:R-:W-:Y:S01]  /*f3b0*/  IMAD.WIDE R18, R152, 0x4, R156 ;  /* 0x0000000498127825 */ /* 0x010fe200078e029c */
[----:B------:R1:W-:Y:S04]  /*f3c0*/  STL.64 [R1+0x478], R2 ;  /* 0x0004780201007387 */ /* 0x0003e80000100a00 */
[----:B------:R3:W-:Y:S04]  /*f3d0*/  STL.64 [R1+0x470], R18 ;  /* 0x0004701201007387 */ /* 0x0007e80000100a00 */
[----:B------:R-:W-:Y:S01]  /*f3e0*/  LDGSTS.E [R6+0x20004], desc[UR60][R2.64], !P1 ;  /* 0x2000400002067fae */ /* 0x000fe2000c92187c */
[----:B------:R-:W-:-:S03]  /*f3f0*/  VIADD R153, R11, 0xfffffee8 ;  /* 0xfffffee80b997836 */ /* 0x000fc60000000000 */
[----:B-1----:R-:W4:Y:S01]  /*f400*/  LDL.LU.64 R2, [R1+0x370] ;  /* 0x0003700001027983 */ /* 0x002f220000300a00 */
[----:B------:R-:W-:Y:S01]  /*f410*/  ISETP.GE.U32.AND P1, PT, R155, 0x7ffffe49, PT ;  /* 0x7ffffe499b00780c */ /* 0x000fe20003f26070 */
[----:B------:R-:W1:Y:S02]  /*f420*/  LDC R11, c[0x0][0x230] ;  /* 0x00008c00ff0b7b82 */ /* 0x000e640000000800 */
[----:B------:R-:W4:Y:S04]  /*f430*/  LDL.LU.64 R232, [R1+0x368] ;  /* 0x0003680001e87983 */ /* 0x000f280000300a00 */
[----:B------:R-:W4:Y:S01]  /*f440*/  LDL.LU.64 R156, [R1+0x360] ;  /* 0x00036000019c7983 */ /* 0x000f220000300a00 */
[----:B------:R-:W-:Y:S02]  /*f450*/  ISETP.GE.U32.AND P0, PT, R153, 0x7ffffe69, PT ;  /* 0x7ffffe699900780c */ /* 0x000fe40003f06070 */
[----:B--2---:R-:W-:Y:S01]  /*f460*/  IADD3 R153, R0, -0x136, RZ ;  /* 0xfffffeca00997810 */ /* 0x004fe20007ffe0ff */
[----:B------:R3:W-:Y:S01]  /*f470*/  LDGSTS.E [R6+0x20008], desc[UR60][R18.64], !P2 ;  /* 0x2000800012067fae */ /* 0x0007e2000d12187c */
[----:B------:R-:W-:Y:S01]  /*f480*/  IMAD.WIDE R16, R152, 0x4, R16 ;  /* 0x0000000498107825 */ /* 0x000fe200078e0210 */
[----:B------:R-:W-:Y:S01]  /*f490*/  IADD3 R155, R14, -0x156, RZ ;  /* 0xfffffeaa0e9b7810 */ /* 0x000fe20007ffe0ff */
[----:B------:R-:W2:Y:S01]  /*f4a0*/  LDC R0, c[0x0][0x230] ;  /* 0x00008c00ff007b82 */ /* 0x000ea20000000800 */
[----:B------:R-:W-:Y:S01]  /*f4b0*/  ISETP.GE.U32.AND P5, PT, R153, 0x7ffffe4b, PT ;  /* 0x7ffffe4b9900780c */ /* 0x000fe20003fa6070 */
[----:B------:R-:W-:-:S06]  /*f4c0*/  VIADD R153, R252, 0xfffffec9 ;  /* 0xfffffec9fc997836 */ /* 0x000fcc0000000000 */
[----:B---3--:R-:W3:Y:S01]  /*f4d0*/  LDC R18, c[0x0][0x230] ;  /* 0x00008c00ff127b82 */ /* 0x008ee20000000800 */
[----:B------:R-:W-:Y:S01]  /*f4e0*/  ISETP.GE.U32.AND P6, PT, R153, 0x7ffffe4a, PT ;  /* 0x7ffffe4a9900780c */ /* 0x000fe20003fc6070 */
[----:B------:R-:W-:Y:S01]  /*f4f0*/  IMAD.WIDE R12, R152, 0x4, R12 ;  /* 0x00000004980c7825 */ /* 0x000fe200078e020c */
[----:B------:R-:W-:Y:S01]  /*f500*/  LDGSTS.E [R6+0x2000c], desc[UR60][R16.64], !P0 ;  /* 0x2000c00010067fae */ /* 0x000fe2000c12187c */
[----:B------:R-:W-:Y:S02]  /*f510*/  ISETP.GE.U32.AND P0, PT, R155, 0x7ffffe2b, PT ;  /* 0x7ffffe2b9b00780c */ /* 0x000fe40003f06070 */
[----:B------:R-:W-:Y:S01]  /*f520*/  VIADD R155, R10, 0xfffffea8 ;  /* 0xfffffea80a9b7836 */ /* 0x000fe20000000000 */
[----:B------:R1:W-:Y:S01]  /*f530*/  STL.64 [R1+0x468], R16 ;  /* 0x0004681001007387 */ /* 0x0003e20000100a00 */
[----:B------:R-:W-:-:S03]  /*f540*/  IMAD.WIDE R22, R152, 0x4, R222 ;  /* 0x0000000498167825 */ /* 0x000fc600078e02de */
[----:B------:R3:W-:Y:S01]  /*f550*/  STL.64 [R1+0x420], R12 ;  /* 0x0004200c01007387 */ /* 0x0007e20000100a00 */
[----:B------:R-:W2:Y:S01]  /*f560*/  LDC R252, c[0x0][0x230] ;  /* 0x00008c00fffc7b82 */ /* 0x000ea20000000800 */
[----:B------:R-:W-:Y:S02]  /*f570*/  IMAD.WIDE R20, R152, 0x4, R224 ;  /* 0x0000000498147825 */ /* 0x000fe400078e02e0 */
[----:B------:R-:W-:Y:S04]  /*f580*/  LDGSTS.E [R6+0x24000], desc[UR60][R12.64], !P4 ;  /* 0x240000000c067fae */ /* 0x000fe8000e12187c */
[----:B-1----:R-:W2:Y:S01]  /*f590*/  LDL.LU.64 R16, [R1+0x358] ;  /* 0x0003580001107983 */ /* 0x002ea20000300a00 */
[----:B------:R-:W-:Y:S01]  /*f5a0*/  VIADD R153, R15, 0xfffffeab ;  /* 0xfffffeab0f997836 */ /* 0x000fe20000000000 */
[----:B------:R-:W1:Y:S02]  /*f5b0*/  LDC R14, c[0x0][0x230] ;  /* 0x00008c00ff0e7b82 */ /* 0x000e640000000800 */
[----:B------:R4:W-:Y:S01]  /*f5c0*/  LDGSTS.E [R6+0x24004], desc[UR60][R22.64], !P5 ;  /* 0x2400400016067fae */ /* 0x0009e2000e92187c */
[----:B------:R-:W-:-:S03]  /*f5d0*/  ISETP.GE.U32.AND P5, PT, R155, 0x7ffffe29, PT ;  /* 0x7ffffe299b00780c */ /* 0x000fc60003fa6070 */
[----:B---3--:R-:W3:Y:S01]  /*f5e0*/  LDL.LU.64 R12, [R1+0x350] ;  /* 0x00035000010c7983 */ /* 0x008ee20000300a00 */
[----:B------:R-:W-:Y:S01]  /*f5f0*/  VIADD R155, R18, 0xfffffe89 ;  /* 0xfffffe89129b7836 */ /* 0x000fe20000000000 */
[----:B------:R-:W1:Y:S02]  /*f600*/  LDC R15, c[0x0][0x230] ;  /* 0x00008c00ff0f7b82 */ /* 0x000e640000000800 */
[----:B------:R4:W-:Y:S04]  /*f610*/  STL.64 [R1+0x418], R22 ;  /* 0x0004181601007387 */ /* 0x0009e80000100a00 */
[----:B------:R4:W-:Y:S02]  /*f620*/  STL.64 [R1+0x410], R20 ;  /* 0x0004101401007387 */ /* 0x0009e40000100a00 */
[----:B------:R-:W3:Y:S02]  /*f630*/  LDC R10, c[0x0][0x230] ;  /* 0x00008c00ff0a7b82 */ /* 0x000ee40000000800 */
[----:B------:R4:W-:Y:S04]  /*f640*/  LDGSTS.E [R6+0x24008], desc[UR60][R20.64], !P6 ;  /* 0x2400800014067fae */ /* 0x0009e8000f12187c */
[----:B------:R-:W3:Y:S01]  /*f650*/  LDL.LU.64 R222, [R1+0x348] ;  /* 0x0003480001de7983 */ /* 0x000ee20000300a00 */
[----:B----4-:R-:W-:-:S03]  /*f660*/  IMAD.WIDE R22, R152, 0x4, R2 ;  /* 0x0000000498167825 */ /* 0x010fc600078e0202 */
[----:B------:R-:W4:Y:S01]  /*f670*/  LDL.LU.64 R2, [R1+0x340] ;  /* 0x0003400001027983 */ /* 0x000f220000300a00 */
[----:B------:R-:W-:-:S04]  /*f680*/  IMAD.WIDE R20, R152, 0x4, R232 ;  /* 0x0000000498147825 */ /* 0x000fc800078e02e8 */
[----:B------:R-:W-:Y:S01]  /*f690*/  IMAD.WIDE R18, R152, 0x4, R156 ;  /* 0x0000000498127825 */ /* 0x000fe200078e029c */
[----:B------:R-:W-:Y:S04]  /*f6a0*/  STL.64 [R1+0x408], R22 ;  /* 0x0004081601007387 */ /* 0x000fe80000100a00 */
[----:B------:R-:W-:Y:S04]  /*f6b0*/  STL.64 [R1+0x368], R20 ;  /* 0x0003681401007387 */ /* 0x000fe80000100a00 */
[----:B------:R1:W-:Y:S04]  /*f6c0*/  STL.64 [R1+0x360], R18 ;  /* 0x0003601201007387 */ /* 0x0003e80000100a00 */
[----:B------:R-:W4:Y:S04]  /*f6d0*/  LDL.LU.64 R224, [R1+0x338] ;  /* 0x0003380001e07983 */ /* 0x000f280000300a00 */
[----:B------:R-:W4:Y:S04]  /*f6e0*/  LDL.LU.64 R232, [R1+0x330] ;  /* 0x0003300001e87983 */ /* 0x000f280000300a00 */
[----:B------:R-:W4:Y:S01]  /*f6f0*/  LDL.LU.64 R156, [R1+0x328] ;  /* 0x00032800019c7983 */ /* 0x000f220000300a00 */
[----:B------:R-:W-:Y:S01]  /*f700*/  ISETP.GE.U32.AND P2, PT, R153, 0x7ffffe2c, PT ;  /* 0x7ffffe2c9900780c */ /* 0x000fe20003f46070 */
[----:B------:R-:W-:-:S02]  /*f710*/  VIADD R153, R11, 0xfffffea9 ;  /* 0xfffffea90b997836 */ /* 0x000fc40000000000 */
[----:B------:R-:W1:Y:S01]  /*f720*/  LDC R11, c[0x0][0x230] ;  /* 0x00008c00ff0b7b82 */ /* 0x000e620000000800 */
[----:B------:R-:W-:Y:S02]  /*f730*/  LDGSTS.E [R6+0x2400c], desc[UR60][R22.64], !P1 ;  /* 0x2400c00016067fae */ /* 0x000fe4000c92187c */
[----:B------:R-:W-:Y:S01]  /*f740*/  ISETP.GE.U32.AND P4, PT, R153, 0x7ffffe2a, PT ;  /* 0x7ffffe2a9900780c */ /* 0x000fe20003f86070 */
[----:B--2---:R-:W-:-:S04]  /*f750*/  VIADD R153, R0, 0xfffffe8b ;  /* 0xfffffe8b00997836 */ /* 0x004fc80000000000 */
[----:B------:R-:W2:Y:S02]  /*f760*/  LDC R0, c[0x0][0x230] ;  /* 0x00008c00ff007b82 */ /* 0x000ea40000000800 */
[----:B------:R-:W-:Y:S04]  /*f770*/  LDGSTS.E [R6+0x28000], desc[UR60][R20.64], !P2 ;  /* 0x2800000014067fae */ /* 0x000fe8000d12187c */
[----:B------:R1:W-:Y:S01]  /*f780*/  LDGSTS.E [R6+0x28004], desc[UR60][R18.64], !P0 ;  /* 0x2800400012067fae */ /* 0x0003e2000c12187c */
[----:B------:R-:W-:Y:S02]  /*f790*/  ISETP.GE.U32.AND P6, PT, R153, 0x7ffffe0c, PT ;  /* 0x7ffffe0c9900780c */ /* 0x000fe40003fc6070 */
[----:B------:R-:W-:Y:S02]  /*f7a0*/  IADD3 R153, R252, -0x176, RZ ;  /* 0xfffffe8afc997810 */ /* 0x000fe40007ffe0ff */
[----:B------:R-:W-:Y:S01]  /*f7b0*/  ISETP.GE.U32.AND P2, PT, R155, 0x7ffffe0a, PT ;  /* 0x7ffffe0a9b00780c */ /* 0x000fe20003f46070 */
[----:B-1----:R-:W1:Y:S01]  /*f7c0*/  LDC R18, c[0x0][0x230] ;  /* 0x00008c00ff127b82 */ /* 0x002e620000000800 */
[----:B------:R-:W-:Y:S01]  /*f7d0*/  ISETP.GE.U32.AND P1, PT, R153, 0x7ffffe0b, PT ;  /* 0x7ffffe0b9900780c */ /* 0x000fe20003f26070 */
[----:B------:R-:W-:-:S02]  /*f7e0*/  VIADD R153, R15, 0xfffffe88 ;  /* 0xfffffe880f997836 */ /* 0x000fc40000000000 */
[----:B------:R-:W-:-:S03]  /*f7f0*/  VIADD R155, R14, 0xfffffee7 ;  /* 0xfffffee70e9b7836 */ /* 0x000fc60000000000 */
[----:B------:R-:W-:Y:S01]  /*f800*/  ISETP.GE.U32.AND P0, PT, R153, 0x7ffffe09, PT ;  /* 0x7ffffe099900780c */ /* 0x000fe20003f06070 */
[----:B------:R-:W2:Y:S01]  /*f810*/  LDC R252, c[0x0][0x230] ;  /* 0x00008c00fffc7b82 */ /* 0x000ea20000000800 */
[----:B------:R-:W-:Y:S01]  /*f820*/  IADD3 R153, R11, -0x11a, RZ ;  /* 0xfffffee60b997810 */ /* 0x000fe20007ffe0ff */
[----:B------:R-:W-:-:S04]  /*f830*/  IMAD.WIDE R16, R152, 0x4, R16 ;  /* 0x0000000498107825 */ /* 0x000fc800078e0210 */
[----:B---3--:R-:W-:Y:S01]  /*f840*/  IMAD.WIDE R14, R152, 0x4, R12 ;  /* 0x00000004980e7825 */ /* 0x008fe200078e020c */
[----:B------:R3:W-:Y:S01]  /*f850*/  STL.64 [R1+0x358], R16 ;  /* 0x0003581001007387 */ /* 0x0007e20000100a00 */
[----:B------:R-:W2:Y:S03]  /*f860*/  LDC R13, c[0x0][0x230] ;  /* 0x00008c00ff0d7b82 */ /* 0x000ea60000000800 */
[----:B------:R-:W-:Y:S01]  /*f870*/  LDGSTS.E [R6+0x28008], desc[UR60][R16.64], !P4 ;  /* 0x2800800010067fae */ /* 0x000fe2000e12187c */
[----:B------:R-:W-:Y:S01]  /*f880*/  ISETP.GE.U32.AND P4, PT, R155, 0x7ffffe68, PT ;  /* 0x7ffffe689b00780c */ /* 0x000fe20003f86070 */
[----:B------:R-:W-:Y:S02]  /*f890*/  VIADD R155, R10, 0xfffffee5 ;  /* 0xfffffee50a9b7836 */ /* 0x000fe40000000000 */
[----:B------:R4:W-:Y:S01]  /*f8a0*/  STL.64 [R1+0x350], R14 ;  /* 0x0003500e01007387 */ /* 0x0009e20000100a00 */
[----:B------:R-:W2:Y:S03]  /*f8b0*/  LDC R12, c[0x0][0x230] ;  /* 0x00008c00ff0c7b82 */ /* 0x000ea60000000800 */
[----:B------:R4:W-:Y:S01]  /*f8c0*/  LDGSTS.E [R6+0x2800c], desc[UR60][R14.64], !P5 ;  /* 0x2800c0000e067fae */ /* 0x0009e2000e92187c */
[----:B------:R-:W-:-:S03]  /*f8d0*/  IMAD.WIDE R20, R152, 0x4, R222 ;  /* 0x0000000498147825 */ /* 0x000fc600078e02de */
[----:B---3--:R-:W3:Y:S04]  /*f8e0*/  LDL.LU.64 R16, [R1+0x320] ;  /* 0x0003200001107983 */ /* 0x008ee80000300a00 */
[----:B------:R-:W3:Y:S04]  /*f8f0*/  LDL.LU.64 R10, [R1+0x318] ;  /* 0x00031800010a7983 */ /* 0x000ee80000300a00 */
[----:B------:R-:W-:Y:S04]  /*f900*/  STL.64 [R1+0x348], R20 ;  /* 0x0003481401007387 */ /* 0x000fe80000100a00 */
[----:B------:R2:W-:Y:S01]  /*f910*/  LDGSTS.E [R6+0x2c000], desc[UR60][R20.64], !P6 ;  /* 0x2c00000014067fae */ /* 0x0005e2000f12187c */
[----:B------:R-:W-:-:S02]  /*f920*/  ISETP.GE.U32.AND P6, PT, R155, 0x7ffffe66, PT ;  /* 0x7ffffe669b00780c */ /* 0x000fc40003fc6070 */
[----:B-1----:R-:W-:Y:S01]  /*f930*/  IADD3 R155, R18, -0x13a, RZ ;  /* 0xfffffec6129b7810 */ /* 0x002fe20007ffe0ff */
[C---:B----4-:R-:W-:Y:S02]  /*f940*/  IMAD.WIDE R14, R152.reuse, 0x4, R2 ;  /* 0x00000004980e7825 */ /* 0x050fe400078e0202 */
[----:B------:R-:W1:Y:S03]  /*f950*/  LDC R3, c[0x0][0x230] ;  /* 0x00008c00ff037b82 */ /* 0x000e660000000800 */
[----:B------:R4:W-:Y:S04]  /*f960*/  STL.64 [R1+0x340], R14 ;  /* 0x0003400e01007387 */ /* 0x0009e80000100a00 */
[----:B------:R-:W-:Y:S01]  /*f970*/  LDGSTS.E [R6+0x2c004], desc[UR60][R14.64], !P1 ;  /* 0x2c0040000e067fae */ /* 0x000fe2000c92187c */
[----:B------:R-:W3:Y:S01]  /*f980*/  LDC R2, c[0x0][0x230] ;  /* 0x00008c00ff027b82 */ /* 0x000ee20000000800 */
[----:B------:R-:W-:-:S02]  /*f990*/  IMAD.WIDE R22, R152, 0x4, R224 ;  /* 0x0000000498167825 */ /* 0x000fc400078e02e0 */
[----:B----4-:R-:W4:Y:S02]  /*f9a0*/  LDL.LU.64 R14, [R1+0x310] ;  /* 0x00031000010e7983 */ /* 0x010f240000300a00 */
[C---:B--2---:R-:W-:Y:S02]  /*f9b0*/  IMAD.WIDE R20, R152.reuse, 0x4, R232 ;  /* 0x0000000498147825 */ /* 0x044fe400078e02e8 */
[----:B------:R-:W2:Y:S02]  /*f9c0*/  LDL.LU.64 R222, [R1+0x308] ;  /* 0x0003080001de7983 */ /* 0x000ea40000300a00 */
[----:B------:R-:W-:Y:S02]  /*f9d0*/  IMAD.WIDE R18, R152, 0x4, R156 ;  /* 0x0000000498127825 */ /* 0x000fe400078e029c */
[----:B------:R-:W-:Y:S04]  /*f9e0*/  STL.64 [R1+0x338], R22 ;  /* 0x0003381601007387 */ /* 0x000fe80000100a00 */
[----:B------:R-:W-:Y:S04]  /*f9f0*/  STL.64 [R1+0x330], R20 ;  /* 0x0003301401007387 */ /* 0x000fe80000100a00 */
[----:B------:R1:W-:Y:S04]  /*fa00*/  STL.64 [R1+0x460], R18 ;  /* 0x0004601201007387 */ /* 0x0003e80000100a00 */
[----:B------:R-:W2:Y:S04]  /*fa10*/  LDL.LU.64 R224, [R1+0x300] ;  /* 0x0003000001e07983 */ /* 0x000ea80000300a00 */
[----:B------:R-:W2:Y:S04]  /*fa20*/  LDL.LU.64 R232, [R1+0x2f8] ;  /* 0x0002f80001e87983 */ /* 0x000ea80000300a00 */
[----:B------:R-:W2:Y:S01]  /*fa30*/  LDL.LU.64 R156, [R1+0x2f0] ;  /* 0x0002f000019c7983 */ /* 0x000ea20000300a00 */
[----:B------:R-:W-:Y:S01]  /*fa40*/  ISETP.GE.U32.AND P5, PT, R153, 0x7ffffe67, PT ;  /* 0x7ffffe679900780c */ /* 0x000fe20003fa6070 */
[----:B------:R-:W-:-:S02]  /*fa50*/  VIADD R153, R0, 0xfffffee4 ;  /* 0xfffffee400997836 */ /* 0x000fc40000000000 */
[----:B------:R-:W-:Y:S01]  /*fa60*/  LDGSTS.E [R6+0x2c008], desc[UR60][R22.64], !P2 ;  /* 0x2c00800016067fae */ /* 0x000fe2000d12187c */
[----:B------:R-:W2:Y:S02]  /*fa70*/  LDC R0, c[0x0][0x230] ;  /* 0x00008c00ff007b82 */ /* 0x000ea40000000800 */
[----:B------:R-:W-:Y:S01]  /*fa80*/  ISETP.GE.U32.AND P1, PT, R153, 0x7ffffe65, PT ;  /* 0x7ffffe659900780c */ /* 0x000fe20003f26070 */
[----:B------:R-:W-:Y:S01]  /*fa90*/  VIADD R153, R252, 0xfffffec7 ;  /* 0xfffffec7fc997836 */ /* 0x000fe20000000000 */
[----:B------:R-:W-:Y:S04]  /*faa0*/  LDGSTS.E [R6+0x2c00c], desc[UR60][R20.64], !P0 ;  /* 0x2c00c00014067fae */ /* 0x000fe8000c12187c */
[----:B------:R1:W-:Y:S01]  /*fab0*/  LDGSTS.E [R5+0x20000], desc[UR60][R18.64], !P4 ;  /* 0x2000000012057fae */ /* 0x0003e2000e12187c */
[----:B------:R-:W-:Y:S01]  /*fac0*/  ISETP.GE.U32.AND P2, PT, R153, 0x7ffffe48, PT ;  /* 0x7ffffe489900780c */ /* 0x000fe20003f46070 */
[----:B------:R-:W-:Y:S01]  /*fad0*/  VIADD R153, R13, 0xfffffec5 ;  /* 0xfffffec50d997836 */ /* 0x000fe20000000000 */
[----:B------:R-:W-:Y:S01]  /*fae0*/  ISETP.GE.U32.AND P0, PT, R155, 0x7ffffe47, PT ;  /* 0x7ffffe479b00780c */ /* 0x000fe20003f06070 */
[----:B------:R-:W-:Y:S01]  /*faf0*/  VIADD R155, R12, 0xfffffec4 ;  /* 0xfffffec40c9b7836 */ /* 0x000fe20000000000 */
[----:B------:R-:W2:Y:S08]  /*fb00*/  LDC R252, c[0x0][0x230] ;  /* 0x00008c00fffc7b82 */ /* 0x000eb00000000800 */
[----:B-1----:R-:W1:Y:S01]  /*fb10*/  LDC R18, c[0x0][0x230] ;  /* 0x00008c00ff127b82 */ /* 0x002e620000000800 */
[----:B------:R-:W-:Y:S01]  /*fb20*/  ISETP.GE.U32.AND P4, PT, R153, 0x7ffffe46, PT ;  /* 0x7ffffe469900780c */ /* 0x000fe20003f86070 */
[----:B------:R-:W-:-:S06]  /*fb30*/  VIADD R153, R3, 0xfffffea7 ;  /* 0xfffffea703997836 */ /* 0x000fcc0000000000 */
[----:B------:R-:W1:Y:S08]  /*fb40*/  LDC R12, c[0x0][0x230] ;  /* 0x00008c00ff0c7b82 */ /* 0x000e700000000800 */
[----:B------:R-:W1:Y:S01]  /*fb50*/  LDC R13, c[0x0][0x230] ;  /* 0x00008c00ff0d7b82 */ /* 0x000e620000000800 */
[----:B---3--:R-:W-:-:S04]  /*fb60*/  IMAD.WIDE R16, R152, 0x4, R16 ;  /* 0x0000000498107825 */ /* 0x008fc800078e0210 */
[----:B------:R-:W-:Y:S01]  /*fb70*/  IMAD.WIDE R10, R152, 0x4, R10 ;  /* 0x00000004980a7825 */ /* 0x000fe200078e020a */
[----:B------:R3:W-:Y:S04]  /*fb80*/  STL.64 [R1+0x458], R16 ;  /* 0x0004581001007387 */ /* 0x0007e80000100a00 */
[----:B------:R-:W-:Y:S01]  /*fb90*/  LDGSTS.E [R5+0x20004], desc[UR60][R16.64], !P5 ;  /* 0x2000400010057fae */ /* 0x000fe2000e92187c */
[----:B------:R-:W-:Y:S02]  /*fba0*/  ISETP.GE.U32.AND P5, PT, R155, 0x7ffffe45, PT ;  /* 0x7ffffe459b00780c */ /* 0x000fe40003fa6070 */
[----:B------:R-:W-:Y:S01]  /*fbb0*/  IADD3 R155, R2, -0x15a, RZ ;  /* 0xfffffea6029b7810 */ /* 0x000fe20007ffe0ff */
[----:B------:R1:W-:Y:S04]  /*fbc0*/  STL.64 [R1+0x450], R10 ;  /* 0x0004500a01007387 */ /* 0x0003e80000100a00 */
[----:B------:R1:W-:Y:S04]  /*fbd0*/  LDGSTS.E [R5+0x20008], desc[UR60][R10.64], !P6 ;  /* 0x200080000a057fae */ /* 0x0003e8000f12187c */
[----:B---3--:R-:W3:Y:S04]  /*fbe0*/  LDL.LU.64 R16, [R1+0x2e8] ;  /* 0x0002e80001107983 */ /* 0x008ee80000300a00 */
[----:B------:R-:W3:Y:S01]  /*fbf0*/  LDL.LU.64 R2, [R1+0x2e0] ;  /* 0x0002e00001027983 */ /* 0x000ee20000300a00 */
[C---:B----4-:R-:W-:Y:S01]  /*fc00*/  IMAD.WIDE R20, R152.reuse, 0x4, R14 ;  /* 0x0000000498147825 */ /* 0x050fe200078e020e */
[----:B-1----:R-:W1:Y:S03]  /*fc10*/  LDC R10, c[0x0][0x230] ;  /* 0x00008c00ff0a7b82 */ /* 0x002e660000000800 */
[C---:B--2---:R-:W-:Y:S01]  /*fc20*/  IMAD.WIDE R14, R152.reuse, 0x4, R222 ;  /* 0x00000004980e7825 */ /* 0x044fe200078e02de */
[----:B------:R-:W-:Y:S04]  /*fc30*/  STL.64 [R1+0x448], R20 ;  /* 0x0004481401007387 */ /* 0x000fe80000100a00 */
[----:B------:R2:W-:Y:S01]  /*fc40*/  LDGSTS.E [R5+0x2000c], desc[UR60][R20.64], !P1 ;  /* 0x2000c00014057fae */ /* 0x0005e2000c92187c */
[----:B------:R-:W4:Y:S03]  /*fc50*/  LDC R11, c[0x0][0x230] ;  /* 0x00008c00ff0b7b82 */ /* 0x000f260000000800 */
[----:B------:R2:W-:Y:S04]  /*fc60*/  STL.64 [R1+0x400], R14 ;  /* 0x0004000e01007387 */ /* 0x0005e80000100a00 */
[----:B------:R-:W-:Y:S01]  /*fc70*/  LDGSTS.E [R5+0x24000], desc[UR60][R14.64], !P2 ;  /* 0x240000000e057fae */ /* 0x000fe2000d12187c */
[----:B------:R-:W-:Y:S01]  /*fc80*/  IMAD.WIDE R22, R152, 0x4, R224 ;  /* 0x0000000498167825 */ /* 0x000fe200078e02e0 */
[----:B------:R-:W-:-:S02]  /*fc90*/  ISETP.GE.U32.AND P1, PT, R155, 0x7ffffe27, PT ;  /* 0x7ffffe279b00780c */ /* 0x000fc40003f26070 */
[----:B--2---:R-:W2:Y:S04]  /*fca0*/  LDL.LU.64 R14, [R1+0x2d8] ;  /* 0x0002d800010e7983 */ /* 0x004ea80000300a00 */
[----:B------:R-:W4:Y:S01]  /*fcb0*/  LDL.LU.64 R224, [R1+0x2d0] ;  /* 0x0002d00001e07983 */ /* 0x000f220000300a00 */
[----:B------:R-:W-:Y:S02]  /*fcc0*/  VIADD R155, R18, 0xfffffe87 ;  /* 0xfffffe87129b7836 */ /* 0x000fe40000000000 */
[C---:B------:R-:W-:Y:S01]  /*fcd0*/  IMAD.WIDE R20, R152.reuse, 0x4, R232 ;  /* 0x0000000498147825 */ /* 0x040fe200078e02e8 */
[----:B------:R-:W-:Y:S03]  /*fce0*/  STL.64 [R1+0x398], R22 ;  /* 0x0003981601007387 */ /* 0x000fe60000100a00 */
[----:B------:R-:W-:Y:S01]  /*fcf0*/  IMAD.WIDE R18, R152, 0x4, R156 ;  /* 0x0000000498127825 */ /* 0x000fe200078e029c */
[----:B------:R2:W-:Y:S04]  /*fd00*/  STL.64 [R1+0x390], R20 ;  /* 0x0003901401007387 */ /* 0x0005e80000100a00 */
[----:B------:R-:W-:Y:S04]  /*fd10*/  STL.64 [R1+0x388], R18 ;  /* 0x0003881201007387 */ /* 0x000fe80000100a00 */
[----:B------:R-:W4:Y:S01]  /*fd20*/  LDL.LU.64 R232, [R1+0x2c8] ;  /* 0x0002c80001e87983 */ /* 0x000f220000300a00 */
[----:B------:R-:W-:Y:S01]  /*fd30*/  ISETP.GE.U32.AND P6, PT, R153, 0x7ffffe28, PT ;  /* 0x7ffffe289900780c */ /* 0x000fe20003fc6070 */
[----:B------:R-:W-:-:S02]  /*fd40*/  VIADD R153, R0, 0xfffffea5 ;  /* 0xfffffea500997836 */ /* 0x000fc40000000000 */
[----:B------:R-:W4:Y:S01]  /*fd50*/  LDL.LU.64 R222, [R1+0x2c0] ;  /* 0x0002c00001de7983 */ /* 0x000f220000300a00 */
[----:B------:R-:W1:Y:S03]  /*fd60*/  LDC R0, c[0x0][0x230] ;  /* 0x00008c00ff007b82 */ /* 0x000e660000000800 */
[----:B------:R-:W4:Y:S01]  /*fd70*/  LDL.LU.64 R156, [R1+0x2b8] ;  /* 0x0002b800019c7983 */ /* 0x000f220000300a00 */
[----:B------:R-:W-:-:S03]  /*fd80*/  ISETP.GE.U32.AND P2, PT, R153, 0x7ffffe26, PT ;  /* 0x7ffffe269900780c */ /* 0x000fc60003f46070 */
[----:B------:R-:W-:Y:S04]  /*fd90*/  LDGSTS.E [R5+0x24004], desc[UR60][R22.64], !P0 ;  /* 0x2400400016057fae */ /* 0x000fe8000c12187c */
[----:B------:R2:W-:Y:S04]  /*fda0*/  LDGSTS.E [R5+0x24008], desc[UR60][R20.64], !P4 ;  /* 0x2400800014057fae */ /* 0x0005e8000e12187c */
[----:B------:R4:W-:Y:S01]  /*fdb0*/  LDGSTS.E [R5+0x2400c], desc[UR60][R18.64], !P5 ;  /* 0x2400c00012057fae */ /* 0x0009e2000e92187c */
[----:B---3--:R-:W-:-:S04]  /*fdc0*/  IMAD.WIDE R16, R152, 0x4, R16 ;  /* 0x0000000498107825 */ /* 0x008fc800078e0210 */
[C---:B------:R-:W-:Y:S01]  /*fdd0*/  IMAD.WIDE R2, R152.reuse, 0x4, R2 ;  /* 0x0000000498027825 */ /* 0x040fe200078e0202 */
[----:B------:R-:W-:Y:S04]  /*fde0*/  STL.64 [R1+0x320], R16 ;  /* 0x0003201001007387 */ /* 0x000fe80000100a00 */
[----:B------:R3:W-:Y:S04]  /*fdf0*/  LDGSTS.E [R5+0x28000], desc[UR60][R16.64], !P6 ;  /* 0x2800000010057fae */ /* 0x0007e8000f12187c */
[----:B------:R1:W-:Y:S04]  /*fe00*/  STL.64 [R1+0x318], R2 ;  /* 0x0003180201007387 */ /* 0x0003e80000100a00 */
[----:B------:R-:W-:Y:S01]  /*fe10*/  LDGSTS.E [R5+0x28004], desc[UR60][R2.64], !P1 ;  /* 0x2800400002057fae */ /* 0x000fe2000c92187c */
[----:B--2---:R-:W-:-:S03]  /*fe20*/  IMAD.WIDE R20, R152, 0x4, R14 ;  /* 0x0000000498147825 */ /* 0x004fc600078e020e */
[----:B-1----:R-:W2:Y:S01]  /*fe30*/  LDL.LU.64 R2, [R1+0x2b0] ;  /* 0x0002b00001027983 */ /* 0x002ea20000300a00 */
[----:B------:R-:W-:-:S03]  /*fe40*/  VIADD R153, R252, 0xfffffea4 ;  /* 0xfffffea4fc997836 */ /* 0x000fc60000000000 */
[----:B------:R-:W2:Y:S01]  /*fe50*/  LDL.LU.64 R14, [R1+0x2a8] ;  /* 0x0002a800010e7983 */ /* 0x000ea20000300a00 */
[C---:B----4-:R-:W-:Y:S01]  /*fe60*/  IMAD.WIDE R18, R152.reuse, 0x4, R224 ;  /* 0x0000000498127825 */ /* 0x050fe200078e02e0 */
[----:B------:R-:W1:Y:S02]  /*fe70*/  LDC R252, c[0x0][0x230] ;  /* 0x00008c00fffc7b82 */ /* 0x000e640000000800 */
[----:B------:R4:W-:Y:S04]  /*fe80*/  STL.64 [R1+0x310], R20 ;  /* 0x0003101401007387 */ /* 0x0009e80000100a00 */
[----:B------:R1:W-:Y:S01]  /*fe90*/  STL.64 [R1+0x308], R18 ;  /* 0x0003081201007387 */ /* 0x0003e20000100a00 */
[----:B------:R-:W-:Y:S01]  /*fea0*/  ISETP.GE.U32.AND P4, PT, R155, 0x7ffffe08, PT ;  /* 0x7ffffe089b00780c */ /* 0x000fe20003f86070 */
[----:B---3--:R-:W3:Y:S02]  /*feb0*/  LDC R17, c[0x0][0x230] ;  /* 0x00008c00ff117b82 */ /* 0x008ee40000000800 */
[----:B------:R-:W2:Y:S04]  /*fec0*/  LDL.LU.64 R224, [R1+0x2a0] ;  /* 0x0002a00001e07983 */ /* 0x000ea80000300a00 */
[----:B------:R4:W-:Y:S02]  /*fed0*/  LDGSTS.E [R5+0x28008], desc[UR60][R20.64], !P2 ;  /* 0x2800800014057fae */ /* 0x0009e4000d12187c */
[----:B------:R-:W3:Y:S01]  /*fee0*/  LDC R16, c[0x0][0x230] ;  /* 0x00008c00ff107b82 */ /* 0x000ee20000000800 */
[----:B----4-:R-:W-:-:S02]  /*fef0*/  IMAD.WIDE R20, R152, 0x4, R232 ;  /* 0x0000000498147825 */ /* 0x010fc400078e02e8 */
[----:B------:R-:W4:Y:S01]  /*ff00*/  LDL.LU.64 R232, [R1+0x298] ;  /* 0x0002980001e87983 */ /* 0x000f220000300a00 */
[----:B------:R-:W-:Y:S02]  /*ff10*/  ISETP.GE.U32.AND P0, PT, R153, 0x7ffffe25, PT ;  /* 0x7ffffe259900780c */ /* 0x000fe40003f06070 */
[----:B------:R-:W-:Y:S02]  /*ff20*/  IADD3 R153, R12, -0x17a, RZ ;  /* 0xfffffe860c997810 */ /* 0x000fe40007ffe0ff */
[----:B------:R-:W3:Y:S01]  /*ff30*/  LDC R12, c[0x0][0x230] ;  /* 0x00008c00ff0c7b82 */ /* 0x000ee20000000800 */
[----:B------:R-:W-:Y:S01]  /*ff40*/  VIADD R155, R10, 0xfffffe85 ;  /* 0xfffffe850a9b7836 */ /* 0x000fe20000000000 */
[----:B------:R-:W-:-:S06]  /*ff50*/  ISETP.GE.U32.AND P5, PT, R153, 0x7ffffe07, PT ;  /* 0x7ffffe079900780c */ /* 0x000fcc0003fa6070 */
[----:B------:R-:W3:Y:S01]  /*ff60*/  LDC R10, c[0x0][0x230] ;  /* 0x00008c00ff0a7b82 */ /* 0x000ee20000000800 */
[----:B------:R-:W-:Y:S01]  /*ff70*/  VIADD R153, R13, 0xfffffe84 ;  /* 0xfffffe840d997836 */ /* 0x000fe20000000000 */
[----:B------:R-:W-:Y:S01]  /*ff80*/  ISETP.GE.U32.AND P6, PT, R155, 0x7ffffe06, PT ;  /* 0x7ffffe069b00780c */ /* 0x000fe20003fc6070 */
[----:B------:R-:W-:Y:S01]  /*ff90*/  VIADD R155, R11, 0xfffffee3 ;  /* 0xfffffee30b9b7836 */ /* 0x000fe20000000000 */
[----:B------:R3:W-:Y:S02]  /*ffa0*/  LDGSTS.E [R5+0x2800c], desc[UR60][R18.64], !P0 ;  /* 0x2800c00012057fae */ /* 0x0007e4000c12187c */
[----:B------:R-:W-:Y:S02]  /*ffb0*/  ISETP.GE.U32.AND P1, PT, R153, 0x7ffffe05, PT ;  /* 0x7ffffe059900780c */ /* 0x000fe40003f26070 */
[----:B------:R-:W-:Y:S01]  /*ffc0*/  IADD3 R153, R0, -0x11e, RZ ;  /* 0xfffffee200997810 */ /* 0x000fe20007ffe0ff */
[----:B------:R-:W-:Y:S01]  /*ffd0*/  STL.64 [R1+0x2e8], R20 ;  /* 0x0002e81401007387 */ /* 0x000fe20000100a00 */
[----:B------:R-:W-:Y:S01]  /*ffe0*/  ISETP.GE.U32.AND P2, PT, R155, 0x7ffffe64, PT ;  /* 0x7ffffe649b00780c */ /* 0x000fe20003f46070 */
[----:B------:R-:W4:Y:S01]  /*fff0*/  LDC R11, c[0x0][0x230] ;  /* 0x00008c00ff0b7b82 */ /* 0x000f220000000800 */
[----:B------:R-:W-:Y:S01]  /*10000*/  ISETP.GE.U32.AND P0, PT, R153, 0x7ffffe63, PT ;  /* 0x7ffffe639900780c */ /* 0x000fe20003f06070 */
[----:B-1----:R-:W-:Y:S01]  /*10010*/  VIADD R153, R252, 0xfffffee1 ;  /* 0xfffffee1fc997836 */ /* 0x002fe20000000000 */
[----:B------:R1:W-:Y:S01]  /*10020*/  LDGSTS.E [R5+0x2c000], desc[UR60][R20.64], !P4 ;  /* 0x2c00000014057fae */ /* 0x0003e2000e12187c */
[----:B---3--:R-:W-:-:S02]  /*10030*/  VIADD R155, R12, 0xfffffee0 ;  /* 0xfffffee00c9b7836 */ /* 0x008fc40000000000 */
[----:B------:R-:W-:-:S04]  /*10040*/  IMAD.WIDE R12, R152, 0x4, R222 ;  /* 0x00000004980c7825 */ /* 0x000fc800078e02de */
[----:B------:R-:W-:Y:S01]  /*10050*/  IMAD.WIDE R18, R152, 0x4, R156 ;  /* 0x0000000498127825 */ /* 0x000fe200078e029c */
[----:B------:R-:W-:Y:S01]  /*10060*/  ISETP.GE.U32.AND P4, PT, R153, 0x7ffffe62, PT ;  /* 0x7ffffe629900780c */ /* 0x000fe20003f86070 */
[----:B------:R3:W-:Y:S01]  /*10070*/  STL.64 [R1+0x2e0], R12 ;  /* 0x0002e00c01007387 */ /* 0x0007e20000100a00 */
[----:B------:R-:W4:Y:S01]  /*10080*/  LDC R0, c[0x0][0x230] ;  /* 0x00008c00ff007b82 */ /* 0x000f220000000800 */
[----:B------:R-:W-:Y:S02]  /*10090*/  VIADD R153, R10, 0xfffffec3 ;  /* 0xfffffec30a997836 */ /* 0x000fe40000000000 */
[----:B------:R1:W-:Y:S04]  /*100a0*/  STL.64 [R1+0x2d8], R18 ;  /* 0x0002d81201007387 */ /* 0x0003e80000100a00 */
[----:B------:R-:W-:Y:S01]  /*100b0*/  LDGSTS.E [R5+0x2c004], desc[UR60][R12.64], !P5 ;  /* 0x2c0040000c057fae */ /* 0x000fe2000e92187c */
[----:B------:R-:W-:Y:S01]  /*100c0*/  ISETP.GE.U32.AND P5, PT, R155, 0x7ffffe61, PT ;  /* 0x7ffffe619b00780c */ /* 0x000fe20003fa6070 */
[----:B------:R-:W4:Y:S02]  /*100d0*/  LDC R252, c[0x0][0x230] ;  /* 0x00008c00fffc7b82 */ /* 0x000f240000000800 */
[----:B------:R1:W-:Y:S01]  /*100e0*/  LDGSTS.E [R5+0x2c008], desc[UR60][R18.64], !P6 ;  /* 0x2c00800012057fae */ /* 0x0003e2000f12187c */
[----:B------:R-:W-:Y:S01]  /*100f0*/  ISETP.GE.U32.AND P6, PT, R153, 0x7ffffe44, PT ;  /* 0x7ffffe449900780c */ /* 0x000fe20003fc6070 */
[----:B------:R-:W-:Y:S01]  /*10100*/  VIADD R153, R16, 0xfffffec1 ;  /* 0xfffffec110997836 */ /* 0x000fe20000000000 */
[----:B------:R-:W-:-:S03]  /*10110*/  IADD3 R155, R17, -0x13e, RZ ;  /* 0xfffffec2119b7810 */ /* 0x000fc60007ffe0ff */
[----:B------:R-:W4:Y:S01]  /*10120*/  LDC R10, c[0x0][0x230] ;  /* 0x00008c00ff0a7b82 */ /* 0x000f220000000800 */
[----:B---3--:R-:W3:Y:S04]  /*10130*/  LDL.LU.64 R12, [R1+0x290] ;  /* 0x00029000010c7983 */ /* 0x008ee80000300a00 */
[----:B------:R-:W3:Y:S03]  /*10140*/  LDL.LU.64 R222, [R1+0x288] ;  /* 0x0002880001de7983 */ /* 0x000ee60000300a00 */
[----:B-1----:R-:W1:Y:S01]  /*10150*/  LDC R20, c[0x0][0x230] ;  /* 0x00008c00ff147b82 */ /* 0x002e620000000800 */
[----:B------:R-:W3:Y:S07]  /*10160*/  LDL.LU.64 R156, [R1+0x280] ;  /* 0x00028000019c7983 */ /* 0x000eee0000300a00 */
[----:B------:R-:W1:Y:S08]  /*10170*/  LDC R19, c[0x0][0x230] ;  /* 0x00008c00ff137b82 */ /* 0x000e700000000800 */
[----:B------:R-:W1:Y:S01]  /*10180*/  LDC R18, c[0x0][0x230] ;  /* 0x00008c00ff127b82 */ /* 0x000e620000000800 */
[----:B--2---:R-:W-:-:S04]  /*10190*/  IMAD.WIDE R2, R152, 0x4, R2 ;  /* 0x0000000498027825 */ /* 0x004fc800078e0202 */
[C---:B------:R-:W-:Y:S01]  /*101a0*/  IMAD.WIDE R14, R152.reuse, 0x4, R14 ;  /* 0x00000004980e7825 */ /* 0x040fe200078e020e */
[----:B------:R2:W-:Y:S04]  /*101b0*/  STL.64 [R1+0x2d0], R2 ;  /* 0x0002d00201007387 */ /* 0x0005e80000100a00 */
[----:B------:R-:W-:Y:S04]  /*101c0*/  LDGSTS.E [R5+0x2c00c], desc[UR60][R2.64], !P1 ;  /* 0x2c00c00002057fae */ /* 0x000fe8000c92187c */
[----:B------:R4:W-:Y:S01]  /*101d0*/  STL.64 [R1+0x440], R14 ;  /* 0x0004400e01007387 */ /* 0x0009e20000100a00 */
[----:B------:R-:W-:-:S03]  /*101e0*/  IMAD.WIDE R16, R152, 0x4, R224 ;  /* 0x0000000498107825 */ /* 0x000fc600078e02e0 */
[----:B------:R4:W-:Y:S04]  /*101f0*/  LDGSTS.E [R4+0x20000], desc[UR60][R14.64], !P2 ;  /* 0x200000000e047fae */ /* 0x0009e8000d12187c */
[----:B--2---:R-:W2:Y:S04]  /*10200*/  LDL.LU.64 R2, [R1+0x278] ;  /* 0x0002780001027983 */ /* 0x004ea80000300a00 */
[----:B------:R1:W-:Y:S04]  /*10210*/  STL.64 [R1+0x438], R16 ;  /* 0x0004381001007387 */ /* 0x0003e80000100a00 */
[----:B------:R-:W2:Y:S01]  /*10220*/  LDL.LU.64 R224, [R1+0x270] ;  /* 0x0002700001e07983 */ /* 0x000ea20000300a00 */
[----:B----4-:R-:W-:Y:S01]  /*10230*/  IMAD.WIDE R14, R152, 0x4, R232 ;  /* 0x00000004980e7825 */ /* 0x010fe200078e02e8 */
[----:B------:R-:W-:-:S02]  /*10240*/  ISETP.GE.U32.AND P1, PT, R155, 0x7ffffe43, PT ;  /* 0x7ffffe439b00780c */ /* 0x000fc40003f26070 */
[----:B------:R-:W4:Y:S01]  /*10250*/  LDL.LU.64 R232, [R1+0x60] ;  /* 0x0000600001e87983 */ /* 0x000f220000300a00 */
[----:B------:R-:W-:Y:S01]  /*10260*/  ISETP.GE.U32.AND P2, PT, R153, 0x7ffffe42, PT ;  /* 0x7ffffe429900780c */ /* 0x000fe20003f46070 */
[----:B------:R-:W-:Y:S02]  /*10270*/  VIADD R155, R11, 0xfffffec0 ;  /* 0xfffffec00b9b7836 */ /* 0x000fe40000000000 */
[----:B------:R-:W-:Y:S01]  /*10280*/  VIADD R153, R0, 0xfffffea3 ;  /* 0xfffffea300997836 */ /* 0x000fe20000000000 */
[----:B------:R-:W-:Y:S01]  /*10290*/  LDGSTS.E [R4+0x20004], desc[UR60][R16.64], !P0 ;  /* 0x2000400010047fae */ /* 0x000fe2000c12187c */
[----:B------:R-:W4:Y:S01]  /*102a0*/  LDC R0, c[0x0][0x230] ;  /* 0x00008c00ff007b82 */ /* 0x000f220000000800 */
[----:B------:R-:W-:Y:S02]  /*102b0*/  ISETP.GE.U32.AND P0, PT, R155, 0x7ffffe41, PT ;  /* 0x7ffffe419b00780c */ /* 0x000fe40003f06070 */
[----:B------:R-:W-:Y:S01]  /*102c0*/  LDGSTS.E [R4+0x20008], desc[UR60][R14.64], !P4 ;  /* 0x200080000e047fae */ /* 0x000fe2000e12187c */
[----:B------:R-:W-:Y:S01]  /*102d0*/  ISETP.GE.U32.AND P4, PT, R153, 0x7ffffe24, PT ;  /* 0x7ffffe249900780c */ /* 0x000fe20003f86070 */
[----:B------:R-:W-:Y:S01]  /*102e0*/  VIADD R155, R10, 0xfffffea1 ;  /* 0xfffffea10a9b7836 */ /* 0x000fe20000000000 */
[----:B------:R-:W-:Y:S01]  /*102f0*/  IADD3 R153, R252, -0x15e, RZ ;  /* 0xfffffea2fc997810 */ /* 0x000fe20007ffe0ff */
[----:B------:R1:W-:Y:S01]  /*10300*/  STL.64 [R1+0x430], R14 ;  /* 0x0004300e01007387 */ /* 0x0003e20000100a00 */
[----:B---3--:R-:W-:-:S04]  /*10310*/  IMAD.WIDE R22, R152, 0x4, R12 ;  /* 0x0000000498167825 */ /* 0x008fc800078e020c */
[C---:B------:R-:W-:Y:S01]  /*10320*/  IMAD.WIDE R12, R152.reuse, 0x4, R222 ;  /* 0x00000004980c7825 */ /* 0x040fe200078e02de */
[----:B------:R2:W-:Y:S03]  /*10330*/  STL.64 [R1+0x428], R22 ;  /* 0x0004281601007387 */ /* 0x0005e60000100a00 */
[----:B------:R-:W-:Y:S01]  /*10340*/  IMAD.WIDE R10, R152, 0x4, R156 ;  /* 0x00000004980a7825 */ /* 0x000fe200078e029c */
[----:B-1----:R-:W3:Y:S04]  /*10350*/  LDL.LU.64 R16, [R1+0x50] ;  /* 0x0000500001107983 */ /* 0x002ee80000300a00 */
[----:B------:R2:W-:Y:S01]  /*10360*/  LDGSTS.E [R4+0x2000c], desc[UR60][R22.64], !P5 ;  /* 0x2000c00016047fae */ /* 0x0005e2000e92187c */
[----:B------:R-:W-:Y:S01]  /*10370*/  ISETP.GE.U32.AND P5, PT, R153, 0x7ffffe23, PT ;  /* 0x7ffffe239900780c */ /* 0x000fe20003fa6070 */
[----:B------:R-:W-:-:S02]  /*10380*/  VIADD R153, R20, 0xfffffea0 ;  /* 0xfffffea014997836 */ /* 0x000fc40000000000 */
[----:B------:R-:W3:Y:S04]  /*10390*/  LDL.LU.64 R14, [R1+0x40] ;  /* 0x00004000010e7983 */ /* 0x000ee80000300a00 */
[----:B------:R1:W-:Y:S04]  /*103a0*/  STL.64 [R1+0x380], R12 ;  /* 0x0003800c01007387 */ /* 0x0003e80000100a00 */
[----:B------:R1:W-:Y:S04]  /*103b0*/  STL.64 [R1+0x378], R10 ;  /* 0x0003780a01007387 */ /* 0x0003e80000100a00 */
[----:B------:R-:W3:Y:S04]  /*103c0*/  LDL.LU.64 R156, [R1+0x30] ;  /* 0x00003000019c7983 */ /* 0x000ee80000300a00 */
[----:B------:R3:W-:Y:S01]  /*103d0*/  LDGSTS.E [R4+0x24000], desc[UR60][R12.64], !P6 ;  /* 0x240000000c047fae */ /* 0x0007e2000f12187c */
[----:B------:R-:W-:-:S03]  /*103e0*/  ISETP.GE.U32.AND P6, PT, R155, 0x7ffffe22, PT ;  /* 0x7ffffe229b00780c */ /* 0x000fc60003fc6070 */
[----:B------:R3:W-:Y:S01]  /*103f0*/  LDGSTS.E [R4+0x24004], desc[UR60][R10.64], !P1 ;  /* 0x240040000a047fae */ /* 0x0007e2000c92187c */
[----:B------:R-:W-:Y:S01]  /*10400*/  ISETP.GE.U32.AND P1, PT, R153, 0x7ffffe21, PT ;  /* 0x7ffffe219900780c */ /* 0x000fe20003f26070 */
[----:B------:R-:W-:Y:S01]  /*10410*/  VIADD R153, R19, 0xfffffe83 ;  /* 0xfffffe8313997836 */ /* 0x000fe20000000000 */
[----:B------:R-:W-:Y:S01]  /*10420*/  IADD3 R155, R18, -0x180, RZ ;  /* 0xfffffe80129b7810 */ /* 0x000fe20007ffe0ff */
[C---:B--2---:R-:W-:Y:S02]  /*10430*/  IMAD.WIDE R22, R152.reuse, 0x4, R2 ;  /* 0x0000000498167825 */ /* 0x044fe400078e0202 */
[----:B------:R-:W2:Y:S04]  /*10440*/  LDL.LU.64 R2, [R1+0x20] ;  /* 0x0000200001027983 */ /* 0x000ea80000300a00 */
[----:B-1----:R-:W2:Y:S01]  /*10450*/  LDL.LU.64 R12, [R1+0x5a8] ;  /* 0x0005a800010c7983 */ /* 0x002ea20000300a00 */
[----:B------:R-:W-:-:S03]  /*10460*/  IMAD.WIDE R20, R152, 0x4, R224 ;  /* 0x0000000498147825 */ /* 0x000fc600078e02e0 */
[----:B------:R1:W-:Y:S04]  /*10470*/  STL.64 [R1+0x370], R22 ;  /* 0x0003701601007387 */ /* 0x0003e80000100a00 */
[----:B------:R-:W2:Y:S01]  /*10480*/  LDL.LU.64 R10, [R1+0x5a0] ;  /* 0x0005a000010a7983 */ /* 0x000ea20000300a00 */
[----:B----4-:R-:W-:-:S03]  /*10490*/  IMAD.WIDE R18, R152, 0x4, R232 ;  /* 0x0000000498127825 */ /* 0x010fc600078e02e8 */
[----:B------:R-:W4:Y:S04]  /*104a0*/  LDL.LU.64 R222, [R1+0x598] ;  /* 0x0005980001de7983 */ /* 0x000f280000300a00 */
[----:B------:R-:W4:Y:S04]  /*104b0*/  LDL.LU.64 R224, [R1+0x590] ;  /* 0x0005900001e07983 */ /* 0x000f280000300a00 */
[----:B------:R1:W-:Y:S04]  /*104c0*/  STL.64 [R1+0x328], R20 ;  /* 0x0003281401007387 */ /* 0x0003e80000100a00 */
[----:B------:R-:W4:Y:S04]  /*104d0*/  LDL.LU.64 R232, [R1+0x588] ;  /* 0x0005880001e87983 */ /* 0x000f280000300a00 */
[----:B------:R-:W-:Y:S01]  /*104e0*/  LDGSTS.E [R4+0x24008], desc[UR60][R22.64], !P2 ;  /* 0x2400800016047fae */ /* 0x000fe2000d12187c */
[----:B------:R-:W-:Y:S01]  /*104f0*/  ISETP.GE.U32.AND P2, PT, R153, 0x7ffffe04, PT ;  /* 0x7ffffe049900780c */ /* 0x000fe20003f46070 */
[----:B------:R-:W1:Y:S02]  /*10500*/  S2R R252, SR_TID.X ;  /* 0x0000000000fc7919 */ /* 0x000e640000002100 */
[----:B------:R-:W-:Y:S04]  /*10510*/  LDGSTS.E [R4+0x2400c], desc[UR60][R20.64], !P0 ;  /* 0x2400c00014047fae */ /* 0x000fe8000c12187c */
[----:B-1----:R-:W4:Y:S04]  /*10520*/  LDL.LU.64 R22, [R1+0x738] ;  /* 0x0007380001167983 */ /* 0x002f280000300a00 */
[----:B------:R1:W-:Y:S04]  /*10530*/  STL.64 [R1+0x300], R18 ;  /* 0x0003001201007387 */ /* 0x0003e80000100a00 */
[----:B------:R-:W4:Y:S01]  /*10540*/  LDL R153, [R1+0x3cc] ;  /* 0x0003cc0001997983 */ /* 0x000f220000100800 */
[----:B------:R-:W-:-:S03]  /*10550*/  VIADD R0, R0, 0xfffffe82 ;  /* 0xfffffe8200007836 */ /* 0x000fc60000000000 */
[----:B------:R-:W-:Y:S04]  /*10560*/  LDGSTS.E [R4+0x28000], desc[UR60][R18.64], !P4 ;  /* 0x2800000012047fae */ /* 0x000fe8000e12187c */
[----:B------:R-:W4:Y:S01]  /*10570*/  LDL.LU.64 R20, [R1+0x730] ;  /* 0x0007300001147983 */ /* 0x000f220000300a00 */
[----:B------:R-:W-:-:S03]  /*10580*/  LOP3.LUT R252, R252, 0x7f, RZ, 0xc0, !PT ;  /* 0x0000007ffcfc7812 */ /* 0x000fc600078ec0ff */
[----:B-1----:R-:W4:Y:S01]  /*10590*/  LDL.LU.64 R18, [R1+0x728] ;  /* 0x0007280001127983 */ /* 0x002f220000300a00 */
[----:B------:R-:W-:Y:S02]  /*105a0*/  ISETP.GE.AND P0, PT, R252, R155, PT ;  /* 0x0000009bfc00720c */ /* 0x000fe40003f06270 */
[----:B------:R-:W1:Y:S01]  /*105b0*/  LDC R252, c[0x0][0x230] ;  /* 0x00008c00fffc7b82 */ /* 0x000e620000000800 */
[----:B---3--:R-:W-:-:S05]  /*105c0*/  IMAD.WIDE R16, R152, 0x4, R16 ;  /* 0x0000000498107825 */ /* 0x008fca00078e0210 */
[----:B------:R-:W-:Y:S01]  /*105d0*/  LDGSTS.E [R4+0x28004], desc[UR60][R16.64], !P5 ;  /* 0x2800400010047fae */ /* 0x000fe2000e92187c */
[----:B------:R-:W-:-:S03]  /*105e0*/  IMAD.WIDE R14, R152, 0x4, R14 ;  /* 0x00000004980e7825 */ /* 0x000fc600078e020e */
[----:B------:R3:W-:Y:S04]  /*105f0*/  STL.64 [R1+0x2f8], R16 ;  /* 0x0002f81001007387 */ /* 0x0007e80000100a00 */
[----:B------:R4:W-:Y:S01]  /*10600*/  LDGSTS.E [R4+0x28008], desc[UR60][R14.64], !P6 ;  /* 0x280080000e047fae */ /* 0x0009e2000f12187c */
[----:B------:R-:W-:Y:S01]  /*10610*/  ISETP.GE.U32.AND P6, PT, R155, 0x7ffffe01, PT ;  /* 0x7ffffe019b00780c */ /* 0x000fe20003fc6070 */
[----:B-1----:R-:W-:Y:S02]  /*10620*/  VIADD R252, R252, 0xfffffe81 ;  /* 0xfffffe81fcfc7836 */ /* 0x002fe40000000000 */
[----:B---3--:R-:W3:Y:S01]  /*10630*/  LDL.LU.64 R16, [R1+0x720] ;  /* 0x0007200001107983 */ /* 0x008ee20000300a00 */
[----:B------:R-:W-:Y:S02]  /*10640*/  IMAD.WIDE R156, R154, 0x4, R156 ;  /* 0x000000049a9c7825 */ /* 0x000fe400078e029c */
[----:B------:R-:W-:Y:S01]  /*10650*/  ISETP.GE.U32.AND P5, PT, R252, 0x7ffffe02, PT ;  /* 0x7ffffe02fc00780c */ /* 0x000fe20003fa6070 */
[----:B------:R1:W-:Y:S01]  /*10660*/  STL.64 [R1+0x2f0], R14 ;  /* 0x0002f00e01007387 */ /* 0x0003e20000100a00 */
[----:B------:R-:W-:-:S03]  /*10670*/  IADD3 R155, R249, 0x100000, RZ ;  /* 0x00100000f99b7810 */ /* 0x000fc60007ffe0ff */
[----:B-1----:R-:W3:Y:S04]  /*10680*/  LDL.LU.64 R14, [R1+0x718] ;  /* 0x00071800010e7983 */ /* 0x002ee80000300a00 */
[----:B------:R-:W-:Y:S01]  /*10690*/  STL.64 [R1+0x2c8], R156 ;  /* 0x0002c89c01007387 */ /* 0x000fe20000100a00 */
[----:B--2---:R-:W-:-:S04]  /*106a0*/  IMAD.WIDE R2, R154, 0x4, R2 ;  /* 0x000000049a027825 */ /* 0x004fc800078e0202 */
[----:B------:R-:W-:-:S05]  /*106b0*/  IMAD.WIDE R12, R152, 0x4, R12 ;  /* 0x00000004980c7825 */ /* 0x000fca00078e020c */
[----:B------:R1:W-:Y:S01]  /*106c0*/  STL.64 [R1+0x488], R12 ;  /* 0x0004880c01007387 */ /* 0x0003e20000100a00 */
[----:B------:R-:W-:-:S03]  /*106d0*/  IMAD.WIDE R10, R152, 0x4, R10 ;  /* 0x00000004980a7825 */ /* 0x000fc600078e020a */
[----:B------:R-:W-:Y:S01]  /*106e0*/  STL.64 [R1+0x2c0], R2 ;  /* 0x0002c00201007387 */ /* 0x000fe20000100a00 */
[----:B----4-:R-:W-:-:S03]  /*106f0*/  IMAD.WIDE R222, R152, 0x4, R222 ;  /* 0x0000000498de7825 */ /* 0x010fc600078e02de */
[----:B------:R2:W-:Y:S01]  /*10700*/  STL.64 [R1+0x4c8], R10 ;  /* 0x0004c80a01007387 */ /* 0x0005e20000100a00 */
[----:B------:R-:W-:-:S03]  /*10710*/  IMAD.WIDE R224, R152, 0x4, R224 ;  /* 0x0000000498e07825 */ /* 0x000fc600078e02e0 */
[----:B------:R4:W-:Y:S04]  /*10720*/  STL.64 [R1+0x4d8], R222 ;  /* 0x0004d8de01007387 */ /* 0x0009e80000100a00 */
[----:B------:R3:W-:Y:S01]  /*10730*/  LDGSTS.E [R4+0x2800c], desc[UR60][R12.64], !P1 ;  /* 0x2800c0000c047fae */ /* 0x0007e2000c92187c */
[----:B------:R-:W-:-:S03]  /*10740*/  IMAD.WIDE R232, R152, 0x4, R232 ;  /* 0x0000000498e87825 */ /* 0x000fc600078e02e8 */
[----:B------:R-:W-:Y:S04]  /*10750*/  LDGSTS.E [R4+0x2c000], desc[UR60][R10.64], !P2 ;  /* 0x2c0000000a047fae */ /* 0x000fe8000d12187c */
[----:B-1----:R-:W3:Y:S04]  /*10760*/  LDL.LU.64 R12, [R1+0x710] ;  /* 0x00071000010c7983 */ /* 0x002ee80000300a00 */
[----:B--2---:R-:W2:Y:S01]  /*10770*/  LDL.LU.64 R10, [R1+0x708] ;  /* 0x00070800010a7983 */ /* 0x004ea20000300a00 */
[----:B------:R-:W-:Y:S02]  /*10780*/  ISETP.GT.AND P4, PT, R153, 0x1ff, PT ;  /* 0x000001ff9900780c */ /* 0x000fe40003f84270 */
[----:B------:R-:W-:-:S02]  /*10790*/  SEL R153, RZ, 0x4, P0 ;  /* 0x00000004ff997807 */ /* 0x000fc40000000000 */
[----:B------:R-:W-:Y:S02]  /*107a0*/  ISETP.GE.U32.AND P0, PT, R0, 0x7ffffe03, PT ;  /* 0x7ffffe030000780c */ /* 0x000fe40003f06070 */
[----:B------:R-:W-:Y:S01]  /*107b0*/  SEL R153, R153, RZ, P4 ;  /* 0x000000ff99997207 */ /* 0x000fe20002000000 */
[----:B------:R1:W-:Y:S03]  /*107c0*/  STL.64 [R1+0x518], R224 ;  /* 0x000518e001007387 */ /* 0x0003e60000100a00 */
[----:B------:R-:W-:Y:S01]  /*107d0*/  ISETP.NE.U32.AND P4, PT, R153, RZ, PT ;  /* 0x000000ff9900720c */ /* 0x000fe20003f85070 */
[----:B------:R-:W-:-:S06]  /*107e0*/  VIADD R153, R249, 0x100000 ;  /* 0x00100000f9997836 */ /* 0x000fcc0000000000 */
[----:B------:R3:W-:Y:S04]  /*107f0*/  LDGSTS.E [R4+0x2c004], desc[UR60][R222.64], !P0 ;  /* 0x2c004000de047fae */ /* 0x0007e8000c12187c */
[----:B------:R3:W-:Y:S04]  /*10800*/  LDGSTS.E [R4+0x2c008], desc[UR60][R224.64], !P5 ;  /* 0x2c008000e0047fae */ /* 0x0007e8000e92187c */
[----:B------:R2:W-:Y:S04]  /*10810*/  LDGSTS.E [R4+0x2c00c], desc[UR60][R232.64], !P6 ;  /* 0x2c00c000e8047fae */ /* 0x0005e8000f12187c */
[----:B----4-:R-:W4:Y:S04]  /*10820*/  LDL.LU.64 R222, [R1+0x700] ;  /* 0x0007000001de7983 */ /* 0x010f280000300a00 */
[----:B------:R1:W-:Y:S04]  /*10830*/  STL.64 [R1+0x510], R232 ;  /* 0x000510e801007387 */ /* 0x0003e80000100a00 */
[----:B-1----:R-:W2:Y:S04]  /*10840*/  LDL.LU.64 R224, [R1+0x6f8] ;  /* 0x0006f80001e07983 */ /* 0x002ea80000300a00 */
[----:B------:R-:W0:Y:S04]  /*10850*/  LDGDEPBAR ;  /* 0x00000000000079af */ /* 0x000e280000000000 */
[----:B------:R-:W2:Y:S04]  /*10860*/  LDL.LU.64 R232, [R1+0x6f0] ;  /* 0x0006f00001e87983 */ /* 0x000ea80000300a00 */
[----:B------:R1:W-:Y:S04]  /*10870*/  LDGSTS.E [R153+-0x80000], desc[UR60][R156.64], P3 ;  /* 0x800000009c997fae */ /* 0x0003e8000992187c */
[----:B------:R1:W-:Y:S04]  /*10880*/  LDGSTS.E [R155+-0x7fc00], desc[UR60][R2.64], P3 ;  /* 0x80400000029b7fae */ /* 0x0003e8000992187c */
[----:B------:R-:W1:Y:S04]  /*10890*/  LDL.LU.64 R156, [R1+0x6e8] ;  /* 0x0006e800019c7983 */ /* 0x000e680000300a00 */
[----:B------:R-:W2:Y:S01]  /*108a0*/  LDL.LU.64 R2, [R1+0x6e0] ;  /* 0x0006e00001027983 */ /* 0x000ea20000300a00 */
[----:B------:R-:W-:-:S02]  /*108b0*/  VIADD R0, R249, 0x100000 ;  /* 0x00100000f9007836 */ /* 0x000fc40000000000 */
[----:B------:R-:W-:Y:S02]  /*108c0*/  VIADD R252, R249, 0x100000 ;  /* 0x00100000f9fc7836 */ /* 0x000fe40000000000 */
[----:B---3--:R-:W-:-:S04]  /*108d0*/  IMAD.WIDE R14, R154, 0x4, R14 ;  /* 0x000000049a0e7825 */ /* 0x008fc800078e020e */
[----:B------:R-:W-:-:S04]  /*108e0*/  IMAD.WIDE R16, R154, 0x4, R16 ;  /* 0x000000049a107825 */ /* 0x000fc800078e0210 */
[----:B------:R-:W-:-:S04]  /*108f0*/  IMAD.WIDE R18, R154, 0x4, R18 ;  /* 0x000000049a127825 */ /* 0x000fc800078e0212 */
[----:B------:R-:W-:-:S04]  /*10900*/  IMAD.WIDE R20, R154, 0x4, R20 ;  /* 0x000000049a147825 */ /* 0x000fc800078e0214 */
[----:B------:R-:W-:-:S04]  /*10910*/  IMAD.WIDE R12, R154, 0x4, R12 ;  /* 0x000000049a0c7825 */ /* 0x000fc800078e020c */
[----:B----4-:R-:W-:-:S04]  /*10920*/  IMAD.WIDE R222, R154, 0x4, R222 ;  /* 0x000000049ade7825 */ /* 0x010fc800078e02de */
[----:B--2---:R-:W-:-:S04]  /*10930*/  IMAD.WIDE R224, R154, 0x4, R224 ;  /* 0x000000049ae07825 */ /* 0x004fc800078e02e0 */
[----:B------:R-:W-:-:S04]  /*10940*/  IMAD.WIDE R232, R154, 0x4, R232 ;  /* 0x000000049ae87825 */ /* 0x000fc800078e02e8 */
[----:B-1----:R-:W-:-:S04]  /*10950*/  IMAD.WIDE R156, R154, 0x4, R156 ;  /* 0x000000049a9c7825 */ /* 0x002fc800078e029c */
[----:B------:R-:W-:-:S05]  /*10960*/  IMAD.WIDE R2, R154, 0x4, R2 ;  /* 0x000000049a027825 */ /* 0x000fca00078e0202 */
[----:B------:R1:W-:Y:S04]  /*10970*/  STL.64 [R1+0x2b8], R2 ;  /* 0x0002b80201007387 */ /* 0x0003e80000100a00 */
[----:B------:R2:W-:Y:S04]  /*10980*/  STL.64 [R1+0x500], R156 ;  /* 0x0005009c01007387 */ /* 0x0005e80000100a00 */
[----:B------:R-:W-:Y:S04]  /*10990*/  LDGSTS.E [R0+-0x7f800], desc[UR60][R2.64], P3 ;  /* 0x8080000002007fae */ /* 0x000fe8000992187c */
[----:B------:R-:W-:Y:S04]  /*109a0*/  LDGSTS.E [R252+-0x7f400], desc[UR60][R156.64], P3 ;  /* 0x80c000009cfc7fae */ /* 0x000fe8000992187c */
[----:B------:R3:W-:Y:S04]  /*109b0*/  LDGSTS.E [R155+-0x7f000], desc[UR60][R232.64], P3 ;  /* 0x81000000e89b7fae */ /* 0x0007e8000992187c */
[----:B-1----:R-:W4:Y:S04]  /*109c0*/  LDL.LU.64 R2, [R1+0x6d8] ;  /* 0x0006d80001027983 */ /* 0x002f280000300a00 */
[----:B------:R-:W4:Y:S04]  /*109d0*/  LDL.LU R0, [R1+0x6d0] ;  /* 0x0006d00001007983 */ /* 0x000f280000300800 */
[----:B------:R3:W-:Y:S04]  /*109e0*/  STL.64 [R1+0x4f8], R232 ;  /* 0x0004f8e801007387 */ /* 0x0007e80000100a00 */
[----:B--2---:R-:W2:Y:S04]  /*109f0*/  LDL.LU.64 R156, [R1+0x6c8] ;  /* 0x0006c800019c7983 */ /* 0x004ea80000300a00 */
[----:B------:R1:W-:Y:S04]  /*10a00*/  STL.64 [R1+0x4f0], R224 ;  /* 0x0004f0e001007387 */ /* 0x0003e80000100a00 */
[----:B------:R1:W-:Y:S01]  /*10a10*/  LDGSTS.E [R153+-0x7ec00], desc[UR60][R224.64], P3 ;  /* 0x81400000e0997fae */ /* 0x0003e2000992187c */
[----:B---3--:R-:W-:Y:S01]  /*10a20*/  IMAD.WIDE R232, R154, 0x4, R10 ;  /* 0x000000049ae87825 */ /* 0x008fe200078e020a */
[----:B------:R-:W-:-:S02]  /*10a30*/  IADD3 R10, R248, 0x100000, RZ ;  /* 0x00100000f80a7810 */ /* 0x000fc40007ffe0ff */
[----:B------:R-:W-:Y:S04]  /*10a40*/  STL.64 [R1+0x4e8], R222 ;  /* 0x0004e8de01007387 */ /* 0x000fe80000100a00 */
[----:B------:R-:W-:Y:S01]  /*10a50*/  LDGSTS.E [R155+-0x7e800], desc[UR60][R222.64], P3 ;  /* 0x81800000de9b7fae */ /* 0x000fe2000992187c */
[----:B-1----:R-:W-:-:S03]  /*10a60*/  VIADD R224, R248, 0x100000 ;  /* 0x00100000f8e07836 */ /* 0x002fc60000000000 */
[----:B------:R-:W-:Y:S04]  /*10a70*/  STL.64 [R1+0x4e0], R232 ;  /* 0x0004e0e801007387 */ /* 0x000fe80000100a00 */
[----:B------:R-:W-:Y:S01]  /*10a80*/  LDGSTS.E [R153+-0x7e400], desc[UR60][R232.64], P3 ;  /* 0x81c00000e8997fae */ /* 0x000fe2000992187c */
[----:B------:R-:W-:-:S03]  /*10a90*/  VIADD R11, R248, 0x100000 ;  /* 0x00100000f80b7836 */ /* 0x000fc60000000000 */
[----:B------:R1:W-:Y:S04]  /*10aa0*/  STL.64 [R1+0x508], R12 ;  /* 0x0005080c01007387 */ /* 0x0003e80000100a00 */
[----:B------:R1:W-:Y:S04]  /*10ab0*/  LDGSTS.E [R224+-0x7ff80], desc[UR60][R12.64], P3 ;  /* 0x800800000ce07fae */ /* 0x0003e8000992187c */
[----:B------:R3:W-:Y:S04]  /*10ac0*/  STL.64 [R1+0x4d0], R14 ;  /* 0x0004d00e01007387 */ /* 0x0007e80000100a00 */
[----:B------:R3:W-:Y:S01]  /*10ad0*/  LDGSTS.E [R10+-0x7fb80], desc[UR60][R14.64], P3 ;  /* 0x804800000e0a7fae */ /* 0x0007e2000992187c */
[----:B-1----:R-:W-:-:S02]  /*10ae0*/  VIADD R13, R248, 0x100000 ;  /* 0x00100000f80d7836 */ /* 0x002fc40000000000 */
[----:B------:R-:W-:Y:S01]  /*10af0*/  VIADD R12, R248, 0x100000 ;  /* 0x00100000f80c7836 */ /* 0x000fe20000000000 */
[----:B------:R1:W-:Y:S04]  /*10b00*/  STL.64 [R1+0x4b8], R16 ;  /* 0x0004b81001007387 */ /* 0x0003e80000100a00 */
[----:B------:R1:W-:Y:S01]  /*10b10*/  LDGSTS.E [R13+-0x7f780], desc[UR60][R16.64], P3 ;  /* 0x80880000100d7fae */ /* 0x0003e2000992187c */
[----:B---3--:R-:W-:-:S03]  /*10b20*/  IMAD.WIDE R14, R154, 0x4, R22 ;  /* 0x000000049a0e7825 */ /* 0x008fc600078e0216 */
[----:B------:R3:W-:Y:S04]  /*10b30*/  STL.64 [R1+0x4b0], R18 ;  /* 0x0004b01201007387 */ /* 0x0007e80000100a00 */
[----:B------:R3:W-:Y:S04]  /*10b40*/  LDGSTS.E [R12+-0x7f380], desc[UR60][R18.64], P3 ;  /* 0x80c80000120c7fae */ /* 0x0007e8000992187c */
[----:B------:R3:W-:Y:S01]  /*10b50*/  STL.64 [R1+0x4a8], R20 ;  /* 0x0004a81401007387 */ /* 0x0007e20000100a00 */
[----:B-1----:R-:W-:-:S03]  /*10b60*/  IADD3 R13, R247, 0x100000, RZ ;  /* 0x00100000f70d7810 */ /* 0x002fc60007ffe0ff */
[----:B------:R1:W-:Y:S01]  /*10b70*/  LDGSTS.E [R11+-0x7ef80], desc[UR60][R20.64], P3 ;  /* 0x81080000140b7fae */ /* 0x0003e2000992187c */
[----:B------:R-:W-:-:S03]  /*10b80*/  IMAD.WIDE R16, R154, 0x4, R28 ;  /* 0x000000049a107825 */ /* 0x000fc600078e021c */
[----:B------:R1:W-:Y:S01]  /*10b90*/  STL.64 [R1+0x4a0], R14 ;  /* 0x0004a00e01007387 */ /* 0x0003e20000100a00 */
[----:B---3--:R-:W-:-:S03]  /*10ba0*/  IMAD.WIDE R18, R154, 0x4, R26 ;  /* 0x000000049a127825 */ /* 0x008fc600078e021a */
[----:B------:R3:W-:Y:S01]  /*10bb0*/  LDGSTS.E [R10+-0x7eb80], desc[UR60][R14.64], P3 ;  /* 0x814800000e0a7fae */ /* 0x0007e2000992187c */
[----:B------:R-:W-:Y:S02]  /*10bc0*/  VIADD R12, R247, 0x100000 ;  /* 0x00100000f70c7836 */ /* 0x000fe40000000000 */
[----:B-1----:R-:W-:-:S05]  /*10bd0*/  IMAD.WIDE R20, R154, 0x4, R24 ;  /* 0x000000049a147825 */ /* 0x002fca00078e0218 */
[----:B------:R1:W-:Y:S01]  /*10be0*/  STL.64 [R1+0x498], R20 ;  /* 0x0004981401007387 */ /* 0x0003e20000100a00 */
[----:B---3--:R-:W-:-:S03]  /*10bf0*/  IMAD.WIDE R14, R154, 0x4, R30 ;  /* 0x000000049a0e7825 */ /* 0x008fc600078e021e */
[----:B------:R1:W-:Y:S04]  /*10c00*/  LDGSTS.E [R11+-0x7e780], desc[UR60][R20.64], P3 ;  /* 0x81880000140b7fae */ /* 0x0003e8000992187c */
[----:B------:R3:W-:Y:S04]  /*10c10*/  STL.64 [R1+0x490], R18 ;  /* 0x0004901201007387 */ /* 0x0007e80000100a00 */
[----:B------:R3:W-:Y:S01]  /*10c20*/  LDGSTS.E [R10+-0x7e380], desc[UR60][R18.64], P3 ;  /* 0x81c80000120a7fae */ /* 0x0007e2000992187c */
[----:B-1----:R-:W-:-:S03]  /*10c30*/  IMAD.WIDE R20, R154, 0x4, R32 ;  /* 0x000000049a147825 */ /* 0x002fc600078e0220 */
[----:B------:R1:W-:Y:S01]  /*10c40*/  STL.64 [R1+0x4c0], R16 ;  /* 0x0004c01001007387 */ /* 0x0003e20000100a00 */
[----:B------:R-:W-:-:S03]  /*10c50*/  VIADD R11, R247, 0x100000 ;  /* 0x00100000f70b7836 */ /* 0x000fc60000000000 */
[----:B------:R1:W-:Y:S01]  /*10c60*/  LDGSTS.E [R13+-0x7ff00], desc[UR60][R16.64], P3 ;  /* 0x80100000100d7fae */ /* 0x0003e2000992187c */
[----:B---3--:R-:W-:-:S03]  /*10c70*/  IMAD.WIDE R18, R154, 0x4, R124 ;  /* 0x000000049a127825 */ /* 0x008fc600078e027c */
[----:B------:R3:W-:Y:S01]  /*10c80*/  STL.64 [R1+0x480], R14 ;  /* 0x0004800e01007387 */ /* 0x0007e20000100a00 */
[----:B------:R-:W-:-:S03]  /*10c90*/  VIADD R10, R247, 0x100000 ;  /* 0x00100000f70a7836 */ /* 0x000fc60000000000 */
[----:B------:R3:W-:Y:S01]  /*10ca0*/  LDGSTS.E [R12+-0x7fb00], desc[UR60][R14.64], P3 ;  /* 0x805000000e0c7fae */ /* 0x0007e2000992187c */
[----:B-1----:R-:W-:-:S03]  /*10cb0*/  IMAD.WIDE R16, R154, 0x4, R126 ;  /* 0x000000049a107825 */ /* 0x002fc600078e027e */
[----:B------:R1:W-:Y:S04]  /*10cc0*/  STL.64 [R1+0x2b0], R20 ;  /* 0x0002b01401007387 */ /* 0x0003e80000100a00 */
[----:B------:R1:W-:Y:S01]  /*10cd0*/  LDGSTS.E [R13+-0x7f700], desc[UR60][R20.64], P3 ;  /* 0x80900000140d7fae */ /* 0x0003e2000992187c */
[----:B---3--:R-:W-:-:S03]  /*10ce0*/  IMAD.WIDE R14, R154, 0x4, R128 ;  /* 0x000000049a0e7825 */ /* 0x008fc600078e0280 */
[----:B------:R3:W-:Y:S04]  /*10cf0*/  STL.64 [R1+0x2a8], R18 ;  /* 0x0002a81201007387 */ /* 0x0007e80000100a00 */
[----:B------:R3:W-:Y:S01]  /*10d00*/  LDGSTS.E [R12+-0x7f300], desc[UR60][R18.64], P3 ;  /* 0x80d00000120c7fae */ /* 0x0007e2000992187c */
[----:B-1----:R-:W-:-:S03]  /*10d10*/  IMAD.WIDE R20, R154, 0x4, R130 ;  /* 0x000000049a147825 */ /* 0x002fc600078e0282 */
[----:B------:R1:W-:Y:S01]  /*10d20*/  STL.64 [R1+0x2a0], R16 ;  /* 0x0002a01001007387 */ /* 0x0003e20000100a00 */
[----:B------:R-:W-:-:S03]  /*10d30*/  IADD3 R13, R246, 0x100000, RZ ;  /* 0x00100000f60d7810 */ /* 0x000fc60007ffe0ff */
        /* <DEDUP_REMOVED lines=108> */
[----:B------:R3:W-:Y:S04]  /*11400*/  LDGSTS.E [R12+-0x7f100], desc[UR60][R18.64], P3 ;  /* 0x80f00000120c7fae */ /* 0x0007e8000992187c */
[----:B------:R-:W-:Y:S01]  /*11410*/  STL.64 [R1+0x1a0], R16 ;  /* 0x0001a01001007387 */ /* 0x000fe20000100a00 */
[----:B-1----:R-:W-:-:S03]  /*11420*/  IMAD.WIDE R20, R154, 0x4, R200 ;  /* 0x000000049a147825 */ /* 0x002fc600078e02c8 */
[----:B------:R-:W-:Y:S04]  /*11430*/  LDGSTS.E [R11+-0x7ed00], desc[UR60][R16.64], P3 ;  /* 0x81300000100b7fae */ /* 0x000fe8000992187c */
[----:B------:R1:W-:Y:S04]  /*11440*/  STL.64 [R1+0x198], R14 ;  /* 0x0001980e01007387 */ /* 0x0003e80000100a00 */
[----:B------:R1:W-:Y:S01]  /*11450*/  LDGSTS.E [R10+-0x7e900], desc[UR60][R14.64], P3 ;  /* 0x817000000e0a7fae */ /* 0x0003e2000992187c */
[----:B------:R-:W-:Y:S01]  /*11460*/  IADD3 R13, R240, 0x100000, RZ ;  /* 0x00100000f00d7810 */ /* 0x000fe20007ffe0ff */
[----:B---3--:R-:W-:-:S02]  /*11470*/  IMAD.WIDE R18, R154, 0x4, R204 ;  /* 0x000000049a127825 */ /* 0x008fc400078e02cc */
[----:B------:R-:W-:Y:S02]  /*11480*/  STL.64 [R1+0x190], R20 ;  /* 0x0001901401007387 */ /* 0x000fe40000100a00 */
[----:B------:R-:W-:Y:S02]  /*11490*/  VIADD R12, R240, 0x100000 ;  /* 0x00100000f00c7836 */ /* 0x000fe40000000000 */
[----:B------:R-:W-:Y:S01]  /*114a0*/  LDGSTS.E [R11+-0x7e500], desc[UR60][R20.64], P3 ;  /* 0x81b00000140b7fae */ /* 0x000fe2000992187c */
[----:B-1----:R-:W-:-:S04]  /*114b0*/  IMAD.WIDE R14, R154, 0x4, R202 ;  /* 0x000000049a0e7825 */ /* 0x002fc800078e02ca */
[----:B------:R-:W-:Y:S01]  /*114c0*/  IMAD.WIDE R16, R154, 0x4, R206 ;  /* 0x000000049a107825 */ /* 0x000fe200078e02ce */
[----:B------:R1:W-:Y:S04]  /*114d0*/  STL.64 [R1+0x188], R14 ;  /* 0x0001880e01007387 */ /* 0x0003e80000100a00 */
[----:B------:R1:W-:Y:S04]  /*114e0*/  LDGSTS.E [R10+-0x7e100], desc[UR60][R14.64], P3 ;  /* 0x81f000000e0a7fae */ /* 0x0003e8000992187c */
[----:B------:R3:W-:Y:S04]  /*114f0*/  STL.64 [R1+0x180], R18 ;  /* 0x0001801201007387 */ /* 0x0007e80000100a00 */
[----:B------:R3:W-:Y:S01]  /*11500*/  LDGSTS.E [R13+-0x7fc80], desc[UR60][R18.64], P3 ;  /* 0x80380000120d7fae */ /* 0x0007e2000992187c */
[----:B-1----:R-:W1:Y:S03]  /*11510*/  LDC R14, c[0x0][0x230] ;  /* 0x00008c00ff0e7b82 */ /* 0x002e660000000800 */
[----:B------:R4:W-:Y:S04]  /*11520*/  STL.64 [R1+0x178], R16 ;  /* 0x0001781001007387 */ /* 0x0009e80000100a00 */
[----:B------:R4:W-:Y:S01]  /*11530*/  LDGSTS.E [R12+-0x7f880], desc[UR60][R16.64], P3 ;  /* 0x80780000100c7fae */ /* 0x0009e2000992187c */
[----:B---3--:R-:W3:Y:S01]  /*11540*/  LDC R19, c[0x0][0x230] ;  /* 0x00008c00ff137b82 */ /* 0x008ee20000000800 */
[----:B------:R-:W-:-:S07]  /*11550*/  VIADD R11, R240, 0x100000 ;  /* 0x00100000f00b7836 */ /* 0x000fce0000000000 */
[----:B------:R-:W2:Y:S08]  /*11560*/  LDC R15, c[0x0][0x230] ;  /* 0x00008c00ff0f7b82 */ /* 0x000eb00000000800 */
[----:B----4-:R-:W4:Y:S01]  /*11570*/  LDC R16, c[0x0][0x230] ;  /* 0x00008c00ff107b82 */ /* 0x010f220000000800 */
[----:B------:R-:W-:-:S04]  /*11580*/  IMAD.WIDE R22, R154, 0x4, R208 ;  /* 0x000000049a167825 */ /* 0x000fc800078e02d0 */
[----:B------:R-:W-:Y:S02]  /*11590*/  VIADD R10, R240, 0x100000 ;  /* 0x00100000f00a7836 */ /* 0x000fe40000000000 */
[C---:B------:R-:W-:Y:S01]  /*115a0*/  IMAD.WIDE R20, R154.reuse, 0x4, R210 ;  /* 0x000000049a147825 */ /* 0x040fe200078e02d2 */
[----:B------:R1:W-:Y:S01]  /*115b0*/  STL.64 [R1+0x170], R22 ;  /* 0x0001701601007387 */ /* 0x0003e20000100a00 */
[----:B------:R-:W2:Y:S02]  /*115c0*/  LDC R17, c[0x0][0x230] ;  /* 0x00008c00ff117b82 */ /* 0x000ea40000000800 */
[C---:B------:R-:W-:Y:S01]  /*115d0*/  IMAD.WIDE R128, R154.reuse, 0x4, R212 ;  /* 0x000000049a807825 */ /* 0x040fe200078e02d4 */
[----:B------:R1:W-:Y:S03]  /*115e0*/  LDGSTS.E [R11+-0x7f480], desc[UR60][R22.64], P3 ;  /* 0x80b80000160b7fae */ /* 0x0003e6000992187c */
[C---:B------:R-:W-:Y:S01]  /*115f0*/  IMAD.WIDE R126, R154.reuse, 0x4, R214 ;  /* 0x000000049a7e7825 */ /* 0x040fe200078e02d6 */
[----:B------:R-:W-:Y:S01]  /*11600*/  LDGSTS.E [R10+-0x7f080], desc[UR60][R20.64], P3 ;  /* 0x80f80000140a7fae */ /* 0x000fe2000992187c */
[----:B------:R-:W2:Y:S02]  /*11610*/  LDC R18, c[0x0][0x230] ;  /* 0x00008c00ff127b82 */ /* 0x000ea40000000800 */
[C---:B------:R-:W-:Y:S01]  /*11620*/  IMAD.WIDE R124, R154.reuse, 0x4, R216 ;  /* 0x000000049a7c7825 */ /* 0x040fe200078e02d8 */
[----:B------:R3:W-:Y:S03]  /*11630*/  LDGSTS.E [R13+-0x7ec80], desc[UR60][R128.64], P3 ;  /* 0x81380000800d7fae */ /* 0x0007e6000992187c */
[----:B-1----:R-:W-:Y:S01]  /*11640*/  IMAD.WIDE R22, R154, 0x4, R218 ;  /* 0x000000049a167825 */ /* 0x002fe200078e02da */
[----:B------:R1:W-:Y:S04]  /*11650*/  STL.64 [R1+0x168], R20 ;  /* 0x0001681401007387 */ /* 0x0003e80000100a00 */
[----:B------:R1:W-:Y:S01]  /*11660*/  LDGSTS.E [R12+-0x7e880], desc[UR60][R126.64], P3 ;  /* 0x817800007e0c7fae */ /* 0x0003e2000992187c */
[----:B---3--:R-:W-:-:S03]  /*11670*/  IADD3 R13, R14, -0x181, RZ ;  /* 0xfffffe7f0e0d7810 */ /* 0x008fc60007ffe0ff */
[----:B------:R-:W-:Y:S01]  /*11680*/  STL.64 [R1+0x160], R128 ;  /* 0x0001608001007387 */ /* 0x000fe20000100a00 */
[----:B------:R-:W3:Y:S03]  /*11690*/  LDC R14, c[0x0][0x230] ;  /* 0x00008c00ff0e7b82 */ /* 0x000ee60000000800 */
[----:B------:R-:W-:Y:S04]  /*116a0*/  LDGSTS.E [R11+-0x7e480], desc[UR60][R124.64], P3 ;  /* 0x81b800007c0b7fae */ /* 0x000fe8000992187c */
[----:B------:R-:W-:Y:S01]  /*116b0*/  STL.64 [R1+0x158], R126 ;  /* 0x0001587e01007387 */ /* 0x000fe20000100a00 */
[----:B-1----:R-:W-:Y:S01]  /*116c0*/  VIADD R12, R19, 0xfffffe7c ;  /* 0xfffffe7c130c7836 */ /* 0x002fe20000000000 */
[----:B------:R-:W1:Y:S02]  /*116d0*/  LDC R20, c[0x0][0x230] ;  /* 0x00008c00ff147b82 */ /* 0x000e640000000800 */
[----:B------:R2:W-:Y:S01]  /*116e0*/  LDGSTS.E [R10+-0x7e080], desc[UR60][R22.64], P3 ;  /* 0x81f80000160a7fae */ /* 0x0005e2000992187c */
[----:B------:R-:W-:Y:S01]  /*116f0*/  ISETP.GE.U32.AND P3, PT, R13, 0x7ffffe00, PT ;  /* 0x7ffffe000d00780c */ /* 0x000fe20003f66070 */
[----:B----4-:R-:W-:-:S02]  /*11700*/  VIADD R13, R16, 0xfffffe7d ;  /* 0xfffffe7d100d7836 */ /* 0x010fc40000000000 */
[----:B------:R-:W-:Y:S01]  /*11710*/  STL.64 [R1+0x150], R124 ;  /* 0x0001507c01007387 */ /* 0x000fe20000100a00 */
[----:B------:R-:W-:Y:S01]  /*11720*/  ISETP.GE.U32.AND P1, PT, R12, 0x7ffffdfd, PT ;  /* 0x7ffffdfd0c00780c */ /* 0x000fe20003f26070 */
[----:B------:R-:W4:Y:S02]  /*11730*/  LDC R16, c[0x0][0x230] ;  /* 0x00008c00ff107b82 */ /* 0x000f240000000800 */
[----:B------:R2:W-:Y:S01]  /*11740*/  STL.64 [R1+0x148], R22 ;  /* 0x0001481601007387 */ /* 0x0005e20000100a00 */
[----:B------:R-:W-:Y:S01]  /*11750*/  ISETP.GE.U32.AND P0, PT, R13, 0x7ffffdfe, PT ;  /* 0x7ffffdfe0d00780c */ /* 0x000fe20003f06070 */
[----:B--2---:R-:W-:Y:S02]  /*11760*/  VIADD R10, R15, 0xfffffe7e ;  /* 0xfffffe7e0f0a7836 */ /* 0x004fe40000000000 */
[----:B------:R-:W0:Y:S02]  /*11770*/  LDGDEPBAR ;  /* 0x00000000000079af */ /* 0x000e240000000000 */
[----:B------:R-:W2:Y:S01]  /*11780*/  LDC R15, c[0x0][0x230] ;  /* 0x00008c00ff0f7b82 */ /* 0x000ea20000000800 */
[----:B------:R-:W-:-:S07]  /*11790*/  IMAD.WIDE R22, R152, 0x4, R220 ;  /* 0x0000000498167825 */ /* 0x000fce00078e02dc */
[----:B------:R-:W4:Y:S01]  /*117a0*/  LDC R12, c[0x0][0x230] ;  /* 0x00008c00ff0c7b82 */ /* 0x000f220000000800 */
[----:B------:R-:W-:Y:S07]  /*117b0*/  STL.64 [R1+0x140], R22 ;  /* 0x0001401601007387 */ /* 0x000fee0000100a00 */
[----:B------:R-:W4:Y:S01]  /*117c0*/  LDC R13, c[0x0][0x230] ;  /* 0x00008c00ff0d7b82 */ /* 0x000f220000000800 */
[----:B------:R-:W-:Y:S01]  /*117d0*/  ISETP.GE.U32.AND P2, PT, R10, 0x7ffffdff, PT ;  /* 0x7ffffdff0a00780c */ /* 0x000fe20003f46070 */
[----:B------:R-:W-:Y:S01]  /*117e0*/  VIADD R10, R17, 0xfffffe5e ;  /* 0xfffffe5e110a7836 */ /* 0x000fe20000000000 */
[----:B------:R-:W-:-:S04]  /*117f0*/  IADD3 R11, R18, -0x1a1, RZ ;  /* 0xfffffe5f120b7810 */ /* 0x000fc80007ffe0ff */
[----:B------:R-:W-:Y:S01]  /*11800*/  ISETP.GE.U32.AND P5, PT, R10, 0x7ffffddf, PT ;  /* 0x7ffffddf0a00780c */ /* 0x000fe20003fa6070 */
[----:B-1----:R-:W-:Y:S01]  /*11810*/  VIADD R10, R20, 0xfffffe5d ;  /* 0xfffffe5d140a7836 */ /* 0x002fe20000000000 */
[----:B------:R-:W-:Y:S01]  /*11820*/  ISETP.GE.U32.AND P6, PT, R11, 0x7ffffde0, PT ;  /* 0x7ffffde00b00780c */ /* 0x000fe20003fc6070 */
[----:B------:R-:W-:Y:S01]  /*11830*/  BAR.SYNC.DEFER_BLOCKING 0x0 ;  /* 0x0000000000007b1d */ /* 0x000fe20000010000 */
[----:B------:R-:W-:-:S04]  /*11840*/  IMAD.WIDE R20, R152, 0x4, R122 ;  /* 0x0000000498147825 */ /* 0x000fc800078e027a */
[----:B---3--:R-:W-:-:S03]  /*11850*/  VIADD R11, R14, 0xfffffe5c ;  /* 0xfffffe5c0e0b7836 */ /* 0x008fc60000000000 */
[----:B------:R-:W1:Y:S01]  /*11860*/  LDC R17, c[0x0][0x230] ;  /* 0x00008c00ff117b82 */ /* 0x000e620000000800 */
[----:B------:R-:W-:Y:S04]  /*11870*/  STL [R1+0x720], R0 ;  /* 0x0007200001007387 */ /* 0x000fe80000100800 */
[----:B------:R-:W-:Y:S03]  /*11880*/  STL.64 [R1+0x6d0], R156 ;  /* 0x0006d09c01007387 */ /* 0x000fe60000100a00 */
[----:B------:R-:W3:Y:S01]  /*11890*/  LDC R18, c[0x0][0x230] ;  /* 0x00008c00ff127b82 */ /* 0x000ee20000000800 */
[----:B------:R2:W-:Y:S04]  /*118a0*/  STL.64 [R1+0x6c8], R2 ;  /* 0x0006c80201007387 */ /* 0x0005e80000100a00 */
[----:B------:R4:W-:Y:S03]  /*118b0*/  STL.64 [R1+0x130], R20 ;  /* 0x0001301401007387 */ /* 0x0009e60000100a00 */
[----:B------:R-:W1:Y:S01]  /*118c0*/  LDC R19, c[0x0][0x230] ;  /* 0x00008c00ff137b82 */ /* 0x000e620000000800 */
[----:B------:R-:W-:Y:S01]  /*118d0*/  @!PT LDS RZ, [RZ] ;  /* 0x00000000fffff984 */ /* 0x000fe20000000800 */
[----:B------:R-:W-:Y:S01]  /*118e0*/  @!PT LDS RZ, [RZ] ;  /* 0x00000000fffff984 */ /* 0x000fe20000000800 */
[----:B------:R-:W-:Y:S01]  /*118f0*/  @!PT LDS RZ, [RZ] ;  /* 0x00000000fffff984 */ /* 0x000fe20000000800 */
[----:B------:R4:W-:Y:S01]  /*11900*/  LDGSTS.E [R242+0x30000], desc[UR60][R22.64], !P3 ;  /* 0x3000000016f27fae */ /* 0x0009e2000d92187c */
[----:B------:R-:W-:-:S02]  /*11910*/  ISETP.GE.U32.AND P3, PT, R10, 0x7ffffdde, PT ;  /* 0x7ffffdde0a00780c */ /* 0x000fc40003f66070 */
[----:B--2---:R-:W-:Y:S01]  /*11920*/  IADD3 R10, R15, -0x1c1, RZ ;  /* 0xfffffe3f0f0a7810 */ /* 0x004fe20007ffe0ff */
[----:B------:R-:W-:Y:S01]  /*11930*/  IMAD.WIDE R2, R152, 0x4, R120 ;  /* 0x0000000498027825 */ /* 0x000fe200078e0278 */
[----:B------:R2:W-:Y:S02]  /*11940*/  LDGSTS.E [R242+0x30004], desc[UR60][R20.64], !P2 ;  /* 0x3000400014f27fae */ /* 0x0005e4000d12187c */
[----:B------:R-:W1:Y:S01]  /*11950*/  LDC R15, c[0x0][0x230] ;  /* 0x00008c00ff0f7b82 */ /* 0x000e620000000800 */
[----:B------:R-:W-:Y:S01]  /*11960*/  ISETP.GE.U32.AND P2, PT, R11, 0x7ffffddd, PT ;  /* 0x7ffffddd0b00780c */ /* 0x000fe20003f46070 */
[----:B----4-:R-:W-:Y:S01]  /*11970*/  VIADD R11, R13, 0xfffffe3d ;  /* 0xfffffe3d0d0b7836 */ /* 0x010fe20000000000 */
[----:B------:R4:W-:Y:S01]  /*11980*/  LDGSTS.E [R242+0x30008], desc[UR60][R2.64], !P0 ;  /* 0x3000800002f27fae */ /* 0x0009e2000c12187c */
[----:B------:R-:W-:Y:S01]  /*11990*/  ISETP.GE.U32.AND P0, PT, R10, 0x7ffffdc0, PT ;  /* 0x7ffffdc00a00780c */ /* 0x000fe20003f06070 */
[----:B------:R-:W-:Y:S02]  /*119a0*/  VIADD R10, R12, 0xfffffe3e ;  /* 0xfffffe3e0c0a7836 */ /* 0x000fe40000000000 */
[C---:B------:R-:W-:Y:S01]  /*119b0*/  IMAD.WIDE R22, R152.reuse, 0x4, R118 ;  /* 0x0000000498167825 */ /* 0x040fe200078e0276 */
[----:B------:R-:W1:Y:S01]  /*119c0*/  LDC R12, c[0x0][0x230] ;  /* 0x00008c00ff0c7b82 */ /* 0x000e620000000800 */
[----:B------:R4:W-:Y:S02]  /*119d0*/  STL.64 [R1+0x120], R2 ;  /* 0x0001200201007387 */ /* 0x0009e40000100a00 */
[----:B--2---:R-:W-:-:S02]  /*119e0*/  IMAD.WIDE R20, R152, 0x4, R116 ;  /* 0x0000000498147825 */ /* 0x004fc400078e0274 */
[----:B------:R2:W-:Y:S01]  /*119f0*/  LDGSTS.E [R242+0x3000c], desc[UR60][R22.64], !P1 ;  /* 0x3000c00016f27fae */ /* 0x0005e2000c92187c */
[----:B------:R-:W-:Y:S01]  /*11a00*/  ISETP.GE.U32.AND P1, PT, R10, 0x7ffffdbf, PT ;  /* 0x7ffffdbf0a00780c */ /* 0x000fe20003f26070 */
[----:B------:R-:W-:Y:S01]  /*11a10*/  VIADD R10, R16, 0xfffffe3c ;  /* 0xfffffe3c100a7836 */ /* 0x000fe20000000000 */
[----:B------:R-:W1:Y:S01]  /*11a20*/  LDC R13, c[0x0][0x230] ;  /* 0x00008c00ff0d7b82 */ /* 0x000e620000000800 */
[----:B------:R2:W-:Y:S01]  /*11a30*/  STL.64 [R1+0x110], R22 ;  /* 0x0001101601007387 */ /* 0x0005e20000100a00 */
[----:B----4-:R-:W-:-:S03]  /*11a40*/  IMAD.WIDE R2, R152, 0x4, R114 ;  /* 0x0000000498027825 */ /* 0x010fc600078e0272 */
[----:B------:R4:W-:Y:S03]  /*11a50*/  STL.64 [R1+0x108], R20 ;  /* 0x0001081401007387 */ /* 0x0009e60000100a00 */
[----:B------:R-:W4:Y:S01]  /*11a60*/  LDC R14, c[0x0][0x230] ;  /* 0x00008c00ff0e7b82 */ /* 0x000f220000000800 */
[----:B------:R4:W-:Y:S01]  /*11a70*/  LDGSTS.E [R242+0x34000], desc[UR60][R20.64], !P6 ;  /* 0x3400000014f27fae */ /* 0x0009e2000f12187c */
[----:B------:R-:W-:Y:S02]  /*11a80*/  ISETP.GE.U32.AND P6, PT, R11, 0x7ffffdbe, PT ;  /* 0x7ffffdbe0b00780c */ /* 0x000fe40003fc6070 */
[----:B---3--:R-:W-:Y:S01]  /*11a90*/  IADD3 R11, R18, -0x1e1, RZ ;  /* 0xfffffe1f120b7810 */ /* 0x008fe20007ffe0ff */
[----:B------:R3:W-:Y:S01]  /*11aa0*/  STL.64 [R1+0x100], R2 ;  /* 0x0001000201007387 */ /* 0x0007e20000100a00 */
[----:B--2---:R-:W-:Y:S02]  /*11ab0*/  IMAD.WIDE R22, R152, 0x4, R104 ;  /* 0x0000000498167825 */ /* 0x004fe400078e0268 */
[----:B------:R-:W2:Y:S01]  /*11ac0*/  LDC R16, c[0x0][0x230] ;  /* 0x00008c00ff107b82 */ /* 0x000ea20000000800 */
[----:B------:R3:W-:Y:S01]  /*11ad0*/  LDGSTS.E [R242+0x34004], desc[UR60][R2.64], !P5 ;  /* 0x3400400002f27fae */ /* 0x0007e2000e92187c */
[----:B------:R-:W-:Y:S01]  /*11ae0*/  ISETP.GE.U32.AND P5, PT, R10, 0x7ffffdbd, PT ;  /* 0x7ffffdbd0a00780c */ /* 0x000fe20003fa6070 */
[----:B-1----:R-:W-:-:S02]  /*11af0*/  VIADD R10, R17, 0xfffffe1e ;  /* 0xfffffe1e110a7836 */ /* 0x002fc40000000000 */
[----:B----4-:R-:W-:-:S03]  /*11b00*/  IMAD.WIDE R20, R152, 0x4, R112 ;  /* 0x0000000498147825 */ /* 0x010fc600078e0270 */
[----:B------:R-:W1:Y:S02]  /*11b10*/  LDC R17, c[0x0][0x230] ;  /* 0x00008c00ff117b82 */ /* 0x000e640000000800 */
[----:B------:R4:W-:Y:S01]  /*11b20*/  STL.64 [R1+0xf8], R20 ;  /* 0x0000f81401007387 */ /* 0x0009e20000100a00 */
[----:B---3--:R-:W-:-:S03]  /*11b30*/  IMAD.WIDE R2, R152, 0x4, R110 ;  /* 0x0000000498027825 */ /* 0x008fc600078e026e */
[----:B------:R4:W-:Y:S01]  /*11b40*/  LDGSTS.E [R242+0x34008], desc[UR60][R20.64], !P3 ;  /* 0x3400800014f27fae */ /* 0x0009e2000d92187c */
[----:B------:R-:W-:Y:S01]  /*11b50*/  ISETP.GE.U32.AND P3, PT, R11, 0x7ffffda0, PT ;  /* 0x7ffffda00b00780c */ /* 0x000fe20003f66070 */
[----:B------:R-:W3:Y:S01]  /*11b60*/  LDC R18, c[0x0][0x230] ;  /* 0x00008c00ff127b82 */ /* 0x000ee20000000800 */
[----:B------:R-:W-:Y:S01]  /*11b70*/  VIADD R11, R15, 0xfffffe1d ;  /* 0xfffffe1d0f0b7836 */ /* 0x000fe20000000000 */
[----:B------:R4:W-:Y:S04]  /*11b80*/  STL.64 [R1+0xf0], R2 ;  /* 0x0000f00201007387 */ /* 0x0009e80000100a00 */
[----:B------:R4:W-:Y:S01]  /*11b90*/  LDGSTS.E [R242+0x3400c], desc[UR60][R2.64], !P2 ;  /* 0x3400c00002f27fae */ /* 0x0009e2000d12187c */
[----:B------:R-:W-:Y:S01]  /*11ba0*/  ISETP.GE.U32.AND P2, PT, R10, 0x7ffffd9f, PT ;  /* 0x7ffffd9f0a00780c */ /* 0x000fe20003f46070 */
[----:B------:R-:W-:Y:S01]  /*11bb0*/  VIADD R10, R19, 0xfffffe1c ;  /* 0xfffffe1c130a7836 */ /* 0x000fe20000000000 */
[----:B------:R-:W1:Y:S01]  /*11bc0*/  LDC R15, c[0x0][0x230] ;  /* 0x00008c00ff0f7b82 */ /* 0x000e620000000800 */
[----:B----4-:R-:W-:-:S05]  /*11bd0*/  IMAD.WIDE R20, R152, 0x4, R108 ;  /* 0x0000000498147825 */ /* 0x010fca00078e026c */
[----:B------:R4:W-:Y:S01]  /*11be0*/  LDGSTS.E [R242+0x38000], desc[UR60][R20.64], !P0 ;  /* 0x3800000014f27fae */ /* 0x0009e2000c12187c */
[----:B------:R-:W-:Y:S01]  /*11bf0*/  ISETP.GE.U32.AND P0, PT, R11, 0x7ffffd9e, PT ;  /* 0x7ffffd9e0b00780c */ /* 0x000fe20003f06070 */
[----:B------:R-:W-:Y:S01]  /*11c00*/  VIADD R11, R13, 0xfffffe7a ;  /* 0xfffffe7a0d0b7836 */ /* 0x000fe20000000000 */
[----:B------:R-:W3:Y:S01]  /*11c10*/  LDC R19, c[0x0][0x230] ;  /* 0x00008c00ff137b82 */ /* 0x000ee20000000800 */
[----:B------:R-:W-:Y:S01]  /*11c20*/  IMAD.WIDE R2, R152, 0x4, R106 ;  /* 0x0000000498027825 */ /* 0x000fe200078e026a */
[----:B------:R4:W-:Y:S04]  /*11c30*/  STL.64 [R1+0xe8], R20 ;  /* 0x0000e81401007387 */ /* 0x0009e80000100a00 */
[----:B------:R2:W-:Y:S01]  /*11c40*/  LDGSTS.E [R242+0x38004], desc[UR60][R2.64], !P1 ;  /* 0x3800400002f27fae */ /* 0x0005e2000c92187c */
[----:B------:R-:W-:Y:S01]  /*11c50*/  ISETP.GE.U32.AND P1, PT, R10, 0x7ffffd9d, PT ;  /* 0x7ffffd9d0a00780c */ /* 0x000fe20003f26070 */
[----:B------:R-:W3:Y:S01]  /*11c60*/  LDC R13, c[0x0][0x230] ;  /* 0x00008c00ff0d7b82 */ /* 0x000ee20000000800 */
[----:B------:R-:W-:Y:S01]  /*11c70*/  IADD3 R10, R12, -0x185, RZ ;  /* 0xfffffe7b0c0a7810 */ /* 0x000fe20007ffe0ff */
[----:B------:R2:W-:Y:S01]  /*11c80*/  STL.64 [R1+0xe0], R2 ;  /* 0x0000e00201007387 */ /* 0x0005e20000100a00 */
[----:B----4-:R-:W-:-:S03]  /*11c90*/  IMAD.WIDE R20, R152, 0x4, R102 ;  /* 0x0000000498147825 */ /* 0x010fc600078e0266 */
[----:B------:R4:W-:Y:S02]  /*11ca0*/  STL.64 [R1+0xd0], R22 ;  /* 0x0000d01601007387 */ /* 0x0009e40000100a00 */
[----:B------:R-:W3:Y:S02]  /*11cb0*/  LDC R12, c[0x0][0x230] ;  /* 0x00008c00ff0c7b82 */ /* 0x000ee40000000800 */
[----:B------:R4:W-:Y:S01]  /*11cc0*/  LDGSTS.E [R242+0x38008], desc[UR60][R22.64], !P6 ;  /* 0x3800800016f27fae */ /* 0x0009e2000f12187c */
[----:B------:R-:W-:Y:S01]  /*11cd0*/  ISETP.GE.U32.AND P6, PT, R10, 0x7ffffdfc, PT ;  /* 0x7ffffdfc0a00780c */ /* 0x000fe20003fc6070 */
[----:B------:R-:W-:Y:S02]  /*11ce0*/  VIADD R10, R14, 0xfffffe79 ;  /* 0xfffffe790e0a7836 */ /* 0x000fe40000000000 */
[----:B--2---:R-:W-:Y:S01]  /*11cf0*/  IMAD.WIDE R2, R152, 0x4, R100 ;  /* 0x0000000498027825 */ /* 0x004fe200078e0264 */
[----:B------:R2:W-:Y:S01]  /*11d00*/  STL.64 [R1+0xc0], R20 ;  /* 0x0000c01401007387 */ /* 0x0005e20000100a00 */
[----:B------:R-:W3:Y:S03]  /*11d10*/  LDC R14, c[0x0][0x230] ;  /* 0x00008c00ff0e7b82 */ /* 0x000ee60000000800 */
[----:B------:R2:W-:Y:S01]  /*11d20*/  LDGSTS.E [R242+0x3800c], desc[UR60][R20.64], !P5 ;  /* 0x3800c00014f27fae */ /* 0x0005e2000e92187c */
[----:B------:R-:W-:Y:S01]  /*11d30*/  ISETP.GE.U32.AND P5, PT, R11, 0x7ffffdfb, PT ;  /* 0x7ffffdfb0b00780c */ /* 0x000fe20003fa6070 */
[----:B------:R-:W-:-:S02]  /*11d40*/  VIADD R11, R16, 0xfffffe78 ;  /* 0xfffffe78100b7836 */ /* 0x000fc40000000000 */
[----:B------:R2:W-:Y:S01]  /*11d50*/  STL.64 [R1+0xb0], R2 ;  /* 0x0000b00201007387 */ /* 0x0005e20000100a00 */
[----:B----4-:R-:W-:Y:S01]  /*11d60*/  IMAD.WIDE R22, R152, 0x4, R90 ;  /* 0x0000000498167825 */ /* 0x010fe200078e025a */
[----:B------:R-:W4:Y:S02]  /*11d70*/  LDC R16, c[0x0][0x230] ;  /* 0x00008c00ff107b82 */ /* 0x000f240000000800 */
[----:B------:R2:W-:Y:S01]  /*11d80*/  LDGSTS.E [R242+0x3c000], desc[UR60][R2.64], !P3 ;  /* 0x3c00000002f27fae */ /* 0x0005e2000d92187c */
[----:B------:R-:W-:Y:S02]  /*11d90*/  ISETP.GE.U32.AND P3, PT, R10, 0x7ffffdfa, PT ;  /* 0x7ffffdfa0a00780c */ /* 0x000fe40003f66070 */
[----:B-1----:R-:W-:Y:S01]  /*11da0*/  IADD3 R10, R15, -0x1a5, RZ ;  /* 0xfffffe5b0f0a7810 */ /* 0x002fe20007ffe0ff */
[----:B--2---:R-:W-:Y:S02]  /*11db0*/  IMAD.WIDE R20, R152, 0x4, R98 ;  /* 0x0000000498147825 */ /* 0x004fe400078e0262 */
[----:B------:R-:W1:Y:S03]  /*11dc0*/  LDC R15, c[0x0][0x230] ;  /* 0x00008c00ff0f7b82 */ /* 0x000e660000000800 */
[----:B------:R2:W-:Y:S01]  /*11dd0*/  LDGSTS.E [R242+0x3c004], desc[UR60][R20.64], !P2 ;  /* 0x3c00400014f27fae */ /* 0x0005e2000d12187c */
[----:B------:R-:W-:Y:S01]  /*11de0*/  ISETP.GE.U32.AND P2, PT, R11, 0x7ffffdf9, PT ;  /* 0x7ffffdf90b00780c */ /* 0x000fe20003f46070 */
[----:B------:R-:W-:-:S02]  /*11df0*/  VIADD R11, R17, 0xfffffe5a ;  /* 0xfffffe5a110b7836 */ /* 0x000fc40000000000 */
[----:B------:R-:W-:Y:S01]  /*11e00*/  IMAD.WIDE R2, R152, 0x4, R96 ;  /* 0x0000000498027825 */ /* 0x000fe200078e0260 */
[----:B------:R2:W-:Y:S01]  /*11e10*/  STL.64 [R1+0xa0], R20 ;  /* 0x0000a01401007387 */ /* 0x0005e20000100a00 */
[----:B------:R-:W1:Y:S03]  /*11e20*/  LDC R17, c[0x0][0x230] ;  /* 0x00008c00ff117b82 */ /* 0x000e660000000800 */
[----:B------:R2:W-:Y:S04]  /*11e30*/  STL.64 [R1+0x90], R2 ;  /* 0x0000900201007387 */ /* 0x0005e80000100a00 */
[----:B------:R2:W-:Y:S01]  /*11e40*/  LDGSTS.E [R242+0x3c008], desc[UR60][R2.64], !P0 ;  /* 0x3c00800002f27fae */ /* 0x0005e2000c12187c */
[----:B------:R-:W-:Y:S01]  /*11e50*/  ISETP.GE.U32.AND P0, PT, R10, 0x7ffffddc, PT ;  /* 0x7ffffddc0a00780c */ /* 0x000fe20003f06070 */
[----:B---3--:R-:W-:Y:S01]  /*11e60*/  VIADD R10, R18, 0xfffffe59 ;  /* 0xfffffe59120a7836 */ /* 0x008fe20000000000 */
[----:B------:R-:W3:Y:S01]  /*11e70*/  LDC R25, c[0x0][0x230] ;  /* 0x00008c00ff197b82 */ /* 0x000ee20000000800 */
[----:B--2---:R-:W-:-:S05]  /*11e80*/  IMAD.WIDE R20, R152, 0x4, R94 ;  /* 0x0000000498147825 */ /* 0x004fca00078e025e */
[----:B------:R2:W-:Y:S02]  /*11e90*/  STL.64 [R1+0x80], R20 ;  /* 0x0000801401007387 */ /* 0x0005e40000100a00 */
[----:B------:R-:W3:Y:S01]  /*11ea0*/  LDC R18, c[0x0][0x230] ;  /* 0x00008c00ff127b82 */ /* 0x000ee20000000800 */
[----:B------:R-:W-:Y:S01]  /*11eb0*/  IMAD.WIDE R2, R152, 0x4, R92 ;  /* 0x0000000498027825 */ /* 0x000fe200078e025c */
[----:B------:R2:W-:Y:S01]  /*11ec0*/  LDGSTS.E [R242+0x3c00c], desc[UR60][R20.64], !P1 ;  /* 0x3c00c00014f27fae */ /* 0x0005e2000c92187c */
[----:B------:R-:W-:Y:S02]  /*11ed0*/  ISETP.GE.U32.AND P1, PT, R11, 0x7ffffddb, PT ;  /* 0x7ffffddb0b00780c */ /* 0x000fe40003f26070 */
[----:B------:R-:W-:Y:S01]  /*11ee0*/  IADD3 R11, R13, -0x1c5, RZ ;  /* 0xfffffe3b0d0b7810 */ /* 0x000fe20007ffe0ff */
[----:B------:R4:W-:Y:S02]  /*11ef0*/  STL.64 [R1+0x70], R2 ;  /* 0x0000700201007387 */ /* 0x0009e40000100a00 */
[----:B------:R-:W3:Y:S02]  /*11f00*/  LDC R13, c[0x0][0x230] ;  /* 0x00008c00ff0d7b82 */ /* 0x000ee40000000800 */
[----:B------:R4:W-:Y:S01]  /*11f10*/  LDGSTS.E [R241+0x30000], desc[UR60][R2.64], !P6 ;  /* 0x3000000002f17fae */ /* 0x0009e2000f12187c */
[----:B------:R-:W-:Y:S01]  /*11f20*/  ISETP.GE.U32.AND P6, PT, R10, 0x7ffffdda, PT ;  /* 0x7ffffdda0a00780c */ /* 0x000fe20003fc6070 */
[----:B------:R-:W-:-:S02]  /*11f30*/  VIADD R10, R12, 0xfffffe58 ;  /* 0xfffffe580c0a7836 */ /* 0x000fc40000000000 */
[----:B--2---:R-:W-:Y:S01]  /*11f40*/  IMAD.WIDE R20, R152, 0x4, R88 ;  /* 0x0000000498147825 */ /* 0x004fe200078e0258 */
[----:B------:R2:W-:Y:S01]  /*11f50*/  STL.64 [R1+0x60], R22 ;  /* 0x0000601601007387 */ /* 0x0005e20000100a00 */
[----:B------:R-:W3:Y:S03]  /*11f60*/  LDC R12, c[0x0][0x230] ;  /* 0x00008c00ff0c7b82 */ /* 0x000ee60000000800 */
[----:B------:R2:W-:Y:S01]  /*11f70*/  LDGSTS.E [R241+0x30004], desc[UR60][R22.64], !P5 ;  /* 0x3000400016f17fae */ /* 0x0005e2000e92187c */
[----:B------:R-:W-:Y:S01]  /*11f80*/  ISETP.GE.U32.AND P5, PT, R10, 0x7ffffdd9, PT ;  /* 0x7ffffdd90a00780c */ /* 0x000fe20003fa6070 */
[----:B------:R-:W-:Y:S02]  /*11f90*/  VIADD R10, R14, 0xfffffe3a ;  /* 0xfffffe3a0e0a7836 */ /* 0x000fe40000000000 */
[----:B----4-:R-:W-:Y:S01]  /*11fa0*/  IMAD.WIDE R2, R152, 0x4, R86 ;  /* 0x0000000498027825 */ /* 0x010fe200078e0256 */
[----:B------:R4:W-:Y:S01]  /*11fb0*/  STL.64 [R1+0x50], R20 ;  /* 0x0000501401007387 */ /* 0x0009e20000100a00 */
[----:B------:R-:W3:Y:S03]  /*11fc0*/  LDC R14, c[0x0][0x230] ;  /* 0x00008c00ff0e7b82 */ /* 0x000ee60000000800 */
[----:B------:R4:W-:Y:S01]  /*11fd0*/  LDGSTS.E [R241+0x30008], desc[UR60][R20.64], !P3 ;  /* 0x3000800014f17fae */ /* 0x0009e2000d92187c */
[----:B------:R-:W-:Y:S01]  /*11fe0*/  ISETP.GE.U32.AND P3, PT, R11, 0x7ffffdbc, PT ;  /* 0x7ffffdbc0b00780c */ /* 0x000fe20003f66070 */
[----:B------:R-:W-:-:S02]  /*11ff0*/  VIADD R11, R16, 0xfffffe39 ;  /* 0xfffffe39100b7836 */ /* 0x000fc40000000000 */
[----:B------:R4:W-:Y:S01]  /*12000*/  STL.64 [R1+0x40], R2 ;  /* 0x0000400201007387 */ /* 0x0009e20000100a00 */
[----:B------:R-:W-:Y:S01]  /*12010*/  IMAD.WIDE R156, R152, 0x4, R80 ;  /* 0x00000004989c7825 */ /* 0x000fe200078e0250 */
[----:B--2---:R-:W2:Y:S02]  /*12020*/  LDC R22, c[0x0][0x230] ;  /* 0x00008c00ff167b82 */ /* 0x004ea40000000800 */
[----:B------:R4:W-:Y:S01]  /*12030*/  LDGSTS.E [R241+0x3000c], desc[UR60][R2.64], !P2 ;  /* 0x3000c00002f17fae */ /* 0x0009e2000d12187c */
[----:B------:R-:W-:Y:S01]  /*12040*/  ISETP.GE.U32.AND P2, PT, R10, 0x7ffffdbb, PT ;  /* 0x7ffffdbb0a00780c */ /* 0x000fe20003f46070 */
[----:B-1----:R-:W-:Y:S02]  /*12050*/  VIADD R10, R15, 0xfffffe38 ;  /* 0xfffffe380f0a7836 */ /* 0x002fe40000000000 */
[C---:B----4-:R-:W-:Y:S02]  /*12060*/  IMAD.WIDE R20, R152.reuse, 0x4, R84 ;  /* 0x0000000498147825 */ /* 0x050fe400078e0254 */
[----:B------:R-:W1:Y:S03]  /*12070*/  LDC R15, c[0x0][0x230] ;  /* 0x00008c00ff0f7b82 */ /* 0x000e660000000800 */
[----:B------:R-:W-:Y:S01]  /*12080*/  STL.64 [R1+0x30], R20 ;  /* 0x0000301401007387 */ /* 0x000fe20000100a00 */
[----:B------:R-:W-:-:S03]  /*12090*/  IMAD.WIDE R2, R152, 0x4, R82 ;  /* 0x0000000498027825 */ /* 0x000fc600078e0252 */
[----:B------:R-:W-:Y:S01]  /*120a0*/  LDGSTS.E [R241+0x34000], desc[UR60][R20.64], !P0 ;  /* 0x3400000014f17fae */ /* 0x000fe2000c12187c */
[----:B------:R-:W-:Y:S01]  /*120b0*/  ISETP.GE.U32.AND P0, PT, R11, 0x7ffffdba, PT ;  /* 0x7ffffdba0b00780c */ /* 0x000fe20003f06070 */
[----:B------:R-:W4:Y:S02]  /*120c0*/  LDC R16, c[0x0][0x230] ;  /* 0x00008c00ff107b82 */ /* 0x000f240000000800 */
[----:B------:R3:W-:Y:S04]  /*120d0*/  STL.64 [R1+0x20], R2 ;  /* 0x0000200201007387 */ /* 0x0007e80000100a00 */
[----:B------:R-:W4:Y:S01]  /*120e0*/  LDL.LU.64 R128, [R1] ;  /* 0x0000000001807983 */ /* 0x000f220000300a00 */
[----:B------:R-:W-:Y:S01]  /*120f0*/  IMAD.WIDE R232, R152, 0x4, R76 ;  /* 0x0000000498e87825 */ /* 0x000fe200078e024c */
[----:B------:R-:W4:Y:S02]  /*12100*/  LDC R24, c[0x0][0x230] ;  /* 0x00008c00ff187b82 */ /* 0x000f240000000800 */
[----:B------:R-:W4:Y:S04]  /*12110*/  LDL.LU.64 R222, [R1+0x18] ;  /* 0x0000180001de7983 */ /* 0x000f280000300a00 */
[----:B------:R3:W-:Y:S01]  /*12120*/  LDGSTS.E [R241+0x34004], desc[UR60][R2.64], !P1 ;  /* 0x3400400002f17fae */ /* 0x0007e2000c92187c */
[----:B------:R-:W-:Y:S01]  /*12130*/  ISETP.GE.U32.AND P1, PT, R10, 0x7ffffdb9, PT ;  /* 0x7ffffdb90a00780c */ /* 0x000fe20003f26070 */
[----:B------:R-:W-:Y:S01]  /*12140*/  VIADD R10, R19, 0xfffffe1a ;  /* 0xfffffe1a130a7836 */ /* 0x000fe20000000000 */
[----:B------:R-:W-:Y:S01]  /*12150*/  IADD3 R11, R17, -0x1e5, RZ ;  /* 0xfffffe1b110b7810 */ /* 0x000fe20007ffe0ff */
[----:B------:R-:W2:Y:S01]  /*12160*/  LDC R19, c[0x0][0x230] ;  /* 0x00008c00ff137b82 */ /* 0x000ea20000000800 */
[----:B------:R-:W-:Y:S01]  /*12170*/  LDGSTS.E [R241+0x34008], desc[UR60][R156.64], !P6 ;  /* 0x340080009cf17fae */ /* 0x000fe2000f12187c */
[----:B------:R-:W-:Y:S01]  /*12180*/  IMAD.WIDE R224, R152, 0x4, R74 ;  /* 0x0000000498e07825 */ /* 0x000fe200078e024a */
[----:B------:R-:W-:-:S02]  /*12190*/  ISETP.GE.U32.AND P6, PT, R11, 0x7ffffd9c, PT ;  /* 0x7ffffd9c0b00780c */ /* 0x000fc40003fc6070 */
[----:B------:R-:W4:Y:S01]  /*121a0*/  LDL.LU.64 R132, [R1+0x28] ;  /* 0x0000280001847983 */ /* 0x000f220000300a00 */
[----:B---3--:R-:W-:Y:S02]  /*121b0*/  IMAD.WIDE R2, R152, 0x4, R78 ;  /* 0x0000000498027825 */ /* 0x008fe400078e024e */
[----:B------:R-:W3:Y:S01]  /*121c0*/  LDC R17, c[0x0][0x230] ;  /* 0x00008c00ff117b82 */ /* 0x000ee20000000800 */
[----:B------:R-:W3:Y:S01]  /*121d0*/  LDL.LU.64 R130, [R1+0x38] ;  /* 0x0000380001827983 */ /* 0x000ee20000300a00 */
[----:B------:R-:W-:-:S03]  /*121e0*/  VIADD R11, R13, 0xfffffe18 ;  /* 0xfffffe180d0b7836 */ /* 0x000fc60000000000 */
[----:B------:R-:W-:Y:S01]  /*121f0*/  LDGSTS.E [R241+0x3400c], desc[UR60][R2.64], !P5 ;  /* 0x3400c00002f17fae */ /* 0x000fe2000e92187c */
[----:B------:R-:W-:Y:S01]  /*12200*/  ISETP.GE.U32.AND P5, PT, R10, 0x7ffffd9b, PT ;  /* 0x7ffffd9b0a00780c */ /* 0x000fe20003fa6070 */
[----:B------:R-:W-:Y:S01]  /*12210*/  VIADD R10, R12, 0xfffffe19 ;  /* 0xfffffe190c0a7836 */ /* 0x000fe20000000000 */
[----:B------:R-:W3:Y:S01]  /*12220*/  LDC R20, c[0x0][0x230] ;  /* 0x00008c00ff147b82 */ /* 0x000ee20000000800 */
[----:B------:R-:W-:Y:S01]  /*12230*/  LDGSTS.E [R241+0x38000], desc[UR60][R232.64], !P3 ;  /* 0x38000000e8f17fae */ /* 0x000fe2000d92187c */
[----:B------:R-:W-:-:S03]  /*12240*/  IMAD.WIDE R72, R152, 0x4, R72 ;  /* 0x0000000498487825 */ /* 0x000fc600078e0248 */
[----:B------:R-:W-:Y:S01]  /*12250*/  LDGSTS.E [R241+0x38004], desc[UR60][R224.64], !P2 ;  /* 0x38004000e0f17fae */ /* 0x000fe2000d12187c */
[----:B------:R-:W-:Y:S01]  /*12260*/  ISETP.GE.U32.AND P2, PT, R11, 0x7ffffd99, PT ;  /* 0x7ffffd990b00780c */ /* 0x000fe20003f46070 */
[----:B------:R-:W-:Y:S01]  /*12270*/  VIADD R11, R18, 0xfffffe76 ;  /* 0xfffffe76120b7836 */ /* 0x000fe20000000000 */
[----:B------:R-:W-:Y:S01]  /*12280*/  ISETP.GE.U32.AND P3, PT, R10, 0x7ffffd9a, PT ;  /* 0x7ffffd9a0a00780c */ /* 0x000fe20003f66070 */
[----:B------:R-:W3:Y:S01]  /*12290*/  LDC R18, c[0x0][0x230] ;  /* 0x00008c00ff127b82 */ /* 0x000ee20000000800 */
[----:B------:R-:W-:Y:S01]  /*122a0*/  IADD3 R10, R14, -0x189, RZ ;  /* 0xfffffe770e0a7810 */ /* 0x000fe20007ffe0ff */
[----:B------:R-:W-:Y:S01]  /*122b0*/  LDGSTS.E [R241+0x38008], desc[UR60][R72.64], !P0 ;  /* 0x3800800048f17fae */ /* 0x000fe2000c12187c */
[----:B------:R-:W-:Y:S02]  /*122c0*/  IMAD.WIDE R70, R152, 0x4, R70 ;  /* 0x0000000498467825 */ /* 0x000fe400078e0246 */
[----:B------:R-:W-:Y:S01]  /*122d0*/  ISETP.GE.U32.AND P0, PT, R10, 0x7ffffdf8, PT ;  /* 0x7ffffdf80a00780c */ /* 0x000fe20003f06070 */
[----:B------:R-:W3:Y:S01]  /*122e0*/  LDL.LU.64 R126, [R1+0x48] ;  /* 0x00004800017e7983 */ /* 0x000ee20000300a00 */
[C---:B------:R-:W-:Y:S01]  /*122f0*/  IMAD.WIDE R68, R152.reuse, 0x4, R68 ;  /* 0x0000000498447825 */ /* 0x040fe200078e0244 */
[----:B------:R-:W3:Y:S02]  /*12300*/  LDC R21, c[0x0][0x230] ;  /* 0x00008c00ff157b82 */ /* 0x000ee40000000800 */
[----:B------:R-:W-:Y:S01]  /*12310*/  LDGSTS.E [R241+0x3800c], desc[UR60][R70.64], !P1 ;  /* 0x3800c00046f17fae */ /* 0x000fe2000c92187c */
[----:B-1----:R-:W-:Y:S01]  /*12320*/  VIADD R10, R15, 0xfffffe75 ;  /* 0xfffffe750f0a7836 */ /* 0x002fe20000000000 */
[----:B------:R-:W-:Y:S01]  /*12330*/  ISETP.GE.U32.AND P1, PT, R11, 0x7ffffdf7, PT ;  /* 0x7ffffdf70b00780c */ /* 0x000fe20003f26070 */
[----:B------:R-:W-:Y:S01]  /*12340*/  IMAD.WIDE R66, R152, 0x4, R66 ;  /* 0x0000000498427825 */ /* 0x000fe200078e0242 */
[----:B------:R-:W-:Y:S02]  /*12350*/  LDGSTS.E [R241+0x3c000], desc[UR60][R68.64], !P6 ;  /* 0x3c00000044f17fae */ /* 0x000fe4000f12187c */
[----:B------:R-:W-:Y:S01]  /*12360*/  ISETP.GE.U32.AND P6, PT, R10, 0x7ffffdf6, PT ;  /* 0x7ffffdf60a00780c */ /* 0x000fe20003fc6070 */
[----:B------:R-:W-:Y:S01]  /*12370*/  IMAD.WIDE R64, R152, 0x4, R64 ;  /* 0x0000000498407825 */ /* 0x000fe200078e0240 */
[----:B--2---:R-:W-:Y:S01]  /*12380*/  IADD3 R10, R22, -0x1a9, RZ ;  /* 0xfffffe57160a7810 */ /* 0x004fe20007ffe0ff */
[----:B------:R-:W-:Y:S01]  /*12390*/  LDGSTS.E [R241+0x3c004], desc[UR60][R66.64], !P5 ;  /* 0x3c00400042f17fae */ /* 0x000fe2000e92187c */
[----:B------:R-:W1:Y:S01]  /*123a0*/  LDC R30, c[0x0][0x230] ;  /* 0x00008c00ff1e7b82 */ /* 0x000e620000000800 */
[----:B------:R-:W-:-:S02]  /*123b0*/  VIADD R11, R19, 0xfffffe74 ;  /* 0xfffffe74130b7836 */ /* 0x000fc40000000000 */
[----:B------:R-:W-:Y:S01]  /*123c0*/  LDGSTS.E [R241+0x3c008], desc[UR60][R64.64], !P3 ;  /* 0x3c00800040f17fae */ /* 0x000fe2000d92187c */
[----:B------:R-:W-:Y:S02]  /*123d0*/  ISETP.GE.U32.AND P3, PT, R10, 0x7ffffdd8, PT ;  /* 0x7ffffdd80a00780c */ /* 0x000fe40003f66070 */
[----:B------:R-:W-:Y:S01]  /*123e0*/  ISETP.GE.U32.AND P5, PT, R11, 0x7ffffdf5, PT ;  /* 0x7ffffdf50b00780c */ /* 0x000fe20003fa6070 */
[----:B------:R-:W-:Y:S01]  /*123f0*/  IMAD.WIDE R10, R152, 0x4, R62 ;  /* 0x00000004980a7825 */ /* 0x000fe200078e023e */
[----:B------:R-:W2:Y:S01]  /*12400*/  LDL.LU.64 R124, [R1+0x58] ;  /* 0x00005800017c7983 */ /* 0x000ea20000300a00 */
[----:B------:R-:W2:Y:S02]  /*12410*/  LDC R31, c[0x0][0x230] ;  /* 0x00008c00ff1f7b82 */ /* 0x000ea40000000800 */
[----:B----4-:R-:W-:Y:S01]  /*12420*/  VIADD R16, R16, 0xfffffe56 ;  /* 0xfffffe5610107836 */ /* 0x010fe20000000000 */
[----:B------:R-:W-:Y:S01]  /*12430*/  LDGSTS.E [R241+0x3c00c], desc[UR60][R10.64], !P2 ;  /* 0x3c00c0000af17fae */ /* 0x000fe2000d12187c */
[----:B------:R-:W-:-:S03]  /*12440*/  IMAD.WIDE R12, R152, 0x4, R60 ;  /* 0x00000004980c7825 */ /* 0x000fc600078e023c */
[----:B------:R-:W-:Y:S01]  /*12450*/  ISETP.GE.U32.AND P2, PT, R16, 0x7ffffdd7, PT ;  /* 0x7ffffdd71000780c */ /* 0x000fe20003f46070 */
[----:B------:R-:W-:Y:S01]  /*12460*/  IMAD.WIDE R14, R152, 0x4, R58 ;  /* 0x00000004980e7825 */ /* 0x000fe200078e023a */
[----:B------:R4:W-:Y:S01]  /*12470*/  STL.64 [R1+0x728], R156 ;  /* 0x0007289c01007387 */ /* 0x0009e20000100a00 */
[----:B------:R-:W2:Y:S02]  /*12480*/  LDC R32, c[0x0][0x230] ;  /* 0x00008c00ff207b82 */ /* 0x000ea40000000800 */
[----:B---3--:R-:W-:Y:S01]  /*12490*/  VIADD R17, R17, 0xfffffe55 ;  /* 0xfffffe5511117836 */ /* 0x008fe20000000000 */
[----:B------:R-:W-:Y:S01]  /*124a0*/  LDGSTS.E [R9+0x30000], desc[UR60][R12.64], !P0 ;  /* 0x300000000c097fae */ /* 0x000fe2000c12187c */
[----:B------:R-:W-:-:S03]  /*124b0*/  VIADD R16, R18, 0xfffffe54 ;  /* 0xfffffe5412107836 */ /* 0x000fc60000000000 */
[----:B------:R3:W-:Y:S01]  /*124c0*/  STL.64 [R1+0x730], R2 ;  /* 0x0007300201007387 */ /* 0x0007e20000100a00 */
[----:B------:R-:W-:Y:S01]  /*124d0*/  ISETP.GE.U32.AND P0, PT, R17, 0x7ffffdd6, PT ;  /* 0x7ffffdd61100780c */ /* 0x000fe20003f06070 */
[----:B------:R-:W2:Y:S02]  /*124e0*/  LDC R33, c[0x0][0x230] ;  /* 0x00008c00ff217b82 */ /* 0x000ea40000000800 */
[----:B------:R2:W-:Y:S01]  /*124f0*/  LDGSTS.E [R9+0x30004], desc[UR60][R14.64], !P1 ;  /* 0x300040000e097fae */ /* 0x0005e2000c92187c */
[----:B------:R-:W-:Y:S01]  /*12500*/  ISETP.GE.U32.AND P1, PT, R16, 0x7ffffdd5, PT ;  /* 0x7ffffdd51000780c */ /* 0x000fe20003f26070 */
[C---:B------:R-:W-:Y:S02]  /*12510*/  IMAD.WIDE R16, R152.reuse, 0x4, R56 ;  /* 0x0000000498107825 */ /* 0x040fe400078e0238 */
[----:B------:R-:W-:Y:S02]  /*12520*/  STL.64 [R1+0x738], R232 ;  /* 0x000738e801007387 */ /* 0x000fe40000100a00 */
[----:B------:R-:W-:-:S02]  /*12530*/  IMAD.WIDE R18, R152, 0x4, R54 ;  /* 0x0000000498127825 */ /* 0x000fc400078e0236 */
[----:B------:R-:W-:Y:S02]  /*12540*/  STL.64 [R1+0x740], R224 ;  /* 0x000740e001007387 */ /* 0x000fe40000100a00 */
[C---:B------:R-:W-:Y:S02]  /*12550*/  IMAD.WIDE R90, R152.reuse, 0x4, R128 ;  /* 0x00000004985a7825 */ /* 0x040fe400078e0280 */
[----:B------:R-:W-:Y:S02]  /*12560*/  STL.64 [R1+0x768], R240 ;  /* 0x000768f001007387 */ /* 0x000fe40000100a00 */
[C---:B------:R-:W-:Y:S02]  /*12570*/  IMAD.WIDE R110, R152.reuse, 0x4, R222 ;  /* 0x00000004986e7825 */ /* 0x040fe400078e02de */
[----:B------:R-:W-:Y:S02]  /*12580*/  STL.64 [R1+0x748], R10 ;  /* 0x0007480a01007387 */ /* 0x000fe40000100a00 */
[----:B------:R-:W-:-:S02]  /*12590*/  IMAD.WIDE R102, R152, 0x4, R132 ;  /* 0x0000000498667825 */ /* 0x000fc400078e0284 */
[----:B------:R2:W-:Y:S02]  /*125a0*/  STL.64 [R1+0x750], R12 ;  /* 0x0007500c01007387 */ /* 0x0005e40000100a00 */
[C---:B------:R-:W-:Y:S02]  /*125b0*/  IMAD.WIDE R208, R152.reuse, 0x4, R130 ;  /* 0x0000000498d07825 */ /* 0x040fe400078e0282 */
[----:B------:R-:W-:Y:S02]  /*125c0*/  STL.64 [R1+0x758], R14 ;  /* 0x0007580e01007387 */ /* 0x000fe40000100a00 */
[----:B------:R-:W-:Y:S02]  /*125d0*/  IMAD.WIDE R104, R152, 0x4, R126 ;  /* 0x0000000498687825 */ /* 0x000fe400078e027e */
[----:B------:R-:W-:Y:S01]  /*125e0*/  STL.64 [R1+0x760], R16 ;  /* 0x0007601001007387 */ /* 0x000fe20000100a00 */
[----:B------:R-:W-:Y:S01]  /*125f0*/  IADD3 R21, R21, -0x1c9, RZ ;  /* 0xfffffe3715157810 */ /* 0x000fe20007ffe0ff */
[----:B------:R-:W2:Y:S02]  /*12600*/  LDC R55, c[0x0][0x230] ;  /* 0x00008c00ff377b82 */ /* 0x000ea40000000800 */
[----:B------:R2:W-:Y:S04]  /*12610*/  STL.64 [R1+0x770], R18 ;  /* 0x0007701201007387 */ /* 0x0005e80000100a00 */
[----:B------:R-:W4:Y:S01]  /*12620*/  LDL.LU.64 R128, [R1+0x68] ;  /* 0x0000680001807983 */ /* 0x000f220000300a00 */
[----:B------:R-:W-:-:S02]  /*12630*/  VIADD R20, R20, 0xfffffe36 ;  /* 0xfffffe3614147836 */ /* 0x000fc40000000000 */
[----:B------:R-:W-:Y:S01]  /*12640*/  IMAD.WIDE R22, R152, 0x4, R50 ;  /* 0x0000000498167825 */ /* 0x000fe200078e0232 */
[----:B------:R-:W3:Y:S01]  /*12650*/  LDL.LU.64 R134, [R1+0x78] ;  /* 0x0000780001867983 */ /* 0x000ee20000300a00 */
[----:B------:R-:W2:Y:S03]  /*12660*/  LDC R50, c[0x0][0x230] ;  /* 0x00008c00ff327b82 */ /* 0x000ea60000000800 */
[----:B------:R-:W2:Y:S04]  /*12670*/  LDL.LU.64 R222, [R1+0x88] ;  /* 0x0000880001de7983 */ /* 0x000ea80000300a00 */
[----:B------:R-:W2:Y:S01]  /*12680*/  LDL.LU.64 R138, [R1+0x98] ;  /* 0x00009800018a7983 */ /* 0x000ea20000300a00 */
[----:B------:R-:W-:Y:S01]  /*12690*/  VIADD R25, R25, 0xfffffe35 ;  /* 0xfffffe3519197836 */ /* 0x000fe20000000000 */
[----:B------:R-:W2:Y:S02]  /*126a0*/  LDC R51, c[0x0][0x230] ;  /* 0x00008c00ff337b82 */ /* 0x000ea40000000800 */
[----:B------:R-:W2:Y:S04]  /*126b0*/  LDL.LU.64 R130, [R1+0xa8] ;  /* 0x0000a80001827983 */ /* 0x000ea80000300a00 */
[----:B------:R-:W2:Y:S01]  /*126c0*/  LDL.LU.64 R126, [R1+0xb8] ;  /* 0x0000b800017e7983 */ /* 0x000ea20000300a00 */
[----:B------:R-:W-:Y:S01]  /*126d0*/  VIADD R24, R24, 0xfffffe34 ;  /* 0xfffffe3418187836 */ /* 0x000fe20000000000 */
[----:B-1----:R-:W-:Y:S01]  /*126e0*/  IADD3 R30, R30, -0x1e9, RZ ;  /* 0xfffffe171e1e7810 */ /* 0x002fe20007ffe0ff */
[C---:B------:R-:W-:Y:S01]  /*126f0*/  IMAD.WIDE R28, R152.reuse, 0x4, R44 ;  /* 0x00000004981c7825 */ /* 0x040fe200078e022c */
[----:B------:R-:W-:Y:S01]  /*12700*/  LDGSTS.E [R9+0x30008], desc[UR60][R16.64], !P6 ;  /* 0x3000800010097fae */ /* 0x000fe2000f12187c */
[----:B------:R-:W1:Y:S02]  /*12710*/  LDC R54, c[0x0][0x230] ;  /* 0x00008c00ff367b82 */ /* 0x000e640000000800 */
[C---:B----4-:R-:W-:Y:S01]  /*12720*/  IMAD.WIDE R132, R152.reuse, 0x4, R128 ;  /* 0x0000000498847825 */ /* 0x050fe200078e0280 */
[----:B------:R-:W-:Y:S05]  /*12730*/  LDGSTS.E [R9+0x3000c], desc[UR60][R18.64], !P5 ;  /* 0x3000c00012097fae */ /* 0x000fea000e92187c */
[----:B------:R-:W4:Y:S01]  /*12740*/  LDC R44, c[0x0][0x230] ;  /* 0x00008c00ff2c7b82 */ /* 0x000f220000000800 */
[----:B------:R-:W4:Y:S01]  /*12750*/  LDL.LU.64 R128, [R1+0xc8] ;  /* 0x0000c80001807983 */ /* 0x000f220000300a00 */
[----:B---3--:R-:W-:-:S03]  /*12760*/  IMAD.WIDE R98, R152, 0x4, R134 ;  /* 0x0000000498627825 */ /* 0x008fc600078e0286 */
[----:B------:R-:W3:Y:S01]  /*12770*/  LDL.LU.64 R136, [R1+0xd8] ;  /* 0x0000d80001887983 */ /* 0x000ee20000300a00 */
[C---:B--2---:R-:W-:Y:S02]  /*12780*/  IMAD.WIDE R100, R152.reuse, 0x4, R222 ;  /* 0x0000000498647825 */ /* 0x044fe400078e02de */
[----:B------:R-:W2:Y:S01]  /*12790*/  LDC R45, c[0x0][0x230] ;  /* 0x00008c00ff2d7b82 */ /* 0x000ea20000000800 */
[----:B------:R-:W2:Y:S04]  /*127a0*/  LDL.LU.64 R134, [R1+0x118] ;  /* 0x0001180001867983 */ /* 0x000ea80000300a00 */
[----:B------:R-:W3:Y:S01]  /*127b0*/  LDL.LU.64 R222, [R1+0x128] ;  /* 0x0001280001de7983 */ /* 0x000ee20000300a00 */
[----:B------:R-:W-:-:S04]  /*127c0*/  IMAD.WIDE R114, R152, 0x4, R138 ;  /* 0x0000000498727825 */ /* 0x000fc800078e028a */
[C---:B------:R-:W-:Y:S02]  /*127d0*/  IMAD.WIDE R138, R152.reuse, 0x4, R126 ;  /* 0x00000004988a7825 */ /* 0x040fe400078e027e */
[----:B------:R-:W3:Y:S02]  /*127e0*/  LDL.LU.64 R126, [R1+0x138] ;  /* 0x00013800017e7983 */ /* 0x000ee40000300a00 */
[C---:B------:R-:W-:Y:S02]  /*127f0*/  IMAD.WIDE R106, R152.reuse, 0x4, R130 ;  /* 0x00000004986a7825 */ /* 0x040fe400078e0282 */
[----:B------:R-:W3:Y:S02]  /*12800*/  LDL.LU.64 R130, [R1+0x3a0] ;  /* 0x0003a00001827983 */ /* 0x000ee40000300a00 */
[C---:B----4-:R-:W-:Y:S02]  /*12810*/  IMAD.WIDE R116, R152.reuse, 0x4, R128 ;  /* 0x0000000498747825 */ /* 0x050fe400078e0280 */
[----:B------:R-:W4:Y:S04]  /*12820*/  LDL.LU.64 R128, [R1+0x3d0] ;  /* 0x0003d00001807983 */ /* 0x000f280000300a00 */
[----:B------:R-:W4:Y:S01]  /*12830*/  LDL.LU.64 R144, [R1+0x3d8] ;  /* 0x0003d80001907983 */ /* 0x000f220000300a00 */
[----:B--2---:R-:W-:-:S03]  /*12840*/  IMAD.WIDE R142, R152, 0x4, R134 ;  /* 0x00000004988e7825 */ /* 0x004fc600078e0286 */
[----:B------:R-:W2:Y:S01]  /*12850*/  LDL.LU.64 R134, [R1+0x3e0] ;  /* 0x0003e00001867983 */ /* 0x000ea20000300a00 */
[----:B---3--:R-:W-:-:S03]  /*12860*/  IMAD.WIDE R174, R152, 0x4, R136 ;  /* 0x0000000498ae7825 */ /* 0x008fc600078e0288 */
[----:B------:R-:W3:Y:S01]  /*12870*/  LDL.LU.64 R136, [R1+0x3e8] ;  /* 0x0003e80001887983 */ /* 0x000ee20000300a00 */
[----:B------:R-:W-:-:S03]  /*12880*/  IMAD.WIDE R120, R152, 0x4, R222 ;  /* 0x0000000498787825 */ /* 0x000fc600078e02de */
[----:B------:R-:W3:Y:S04]  /*12890*/  LDL.LU.64 R222, [R1+0x3f0] ;  /* 0x0003f00001de7983 */ /* 0x000ee80000300a00 */
[----:B------:R-:W3:Y:S01]  /*128a0*/  LDL.LU.64 R148, [R1+0x3c0] ;  /* 0x0003c00001947983 */ /* 0x000ee20000300a00 */
[----:B------:R-:W-:-:S03]  /*128b0*/  IMAD.WIDE R118, R152, 0x4, R130 ;  /* 0x0000000498767825 */ /* 0x000fc600078e0282 */
[----:B------:R-:W3:Y:S01]  /*128c0*/  LDL.LU.64 R130, [R1+0x3b8] ;  /* 0x0003b80001827983 */ /* 0x000ee20000300a00 */
[----:B----4-:R-:W-:-:S03]  /*128d0*/  IMAD.WIDE R220, R152, 0x4, R144 ;  /* 0x0000000498dc7825 */ /* 0x010fc600078e0290 */
[----:B------:R-:W4:Y:S01]  /*128e0*/  LDL.LU.64 R144, [R1+0x3b0] ;  /* 0x0003b00001907983 */ /* 0x000f220000300a00 */
[----:B--2---:R-:W-:-:S03]  /*128f0*/  IMAD.WIDE R164, R152, 0x4, R134 ;  /* 0x0000000498a47825 */ /* 0x004fc600078e0286 */
[----:B------:R-:W2:Y:S01]  /*12900*/  LDL.LU.64 R134, [R1+0x3a8] ;  /* 0x0003a80001867983 */ /* 0x000ea20000300a00 */
[----:B---3--:R-:W-:-:S03]  /*12910*/  IMAD.WIDE R122, R152, 0x4, R136 ;  /* 0x00000004987a7825 */ /* 0x008fc600078e0288 */
[----:B------:R-:W3:Y:S01]  /*12920*/  LDL.LU.64 R146, [R1+0x3f8] ;  /* 0x0003f80001927983 */ /* 0x000ee20000300a00 */
[----:B------:R-:W-:-:S03]  /*12930*/  IMAD.WIDE R160, R152, 0x4, R222 ;  /* 0x0000000498a07825 */ /* 0x000fc600078e02de */
[----:B------:R-:W2:Y:S04]  /*12940*/  LDL.LU.64 R136, [R1+0x478] ;  /* 0x0004780001887983 */ /* 0x000ea80000300a00 */
[----:B------:R-:W2:Y:S01]  /*12950*/  LDL.LU.64 R222, [R1+0x470] ;  /* 0x0004700001de7983 */ /* 0x000ea20000300a00 */
[----:B------:R-:W-:-:S03]  /*12960*/  IMAD.WIDE R184, R152, 0x4, R148 ;  /* 0x0000000498b87825 */ /* 0x000fc600078e0294 */
[----:B------:R-:W2:Y:S01]  /*12970*/  LDL.LU.64 R158, [R1+0x468] ;  /* 0x00046800019e7983 */ /* 0x000ea20000300a00 */
[----:B----4-:R-:W-:-:S03]  /*12980*/  IMAD.WIDE R150, R152, 0x4, R144 ;  /* 0x0000000498967825 */ /* 0x010fc600078e0290 */
[----:B------:R-:W4:Y:S04]  /*12990*/  LDL.LU.64 R144, [R1+0x420] ;  /* 0x0004200001907983 */ /* 0x000f280000300a00 */
[----:B------:R-:W4:Y:S01]  /*129a0*/  LDL.LU.64 R162, [R1+0x418] ;  /* 0x0004180001a27983 */ /* 0x000f220000300a00 */
[----:B---3--:R-:W-:-:S03]  /*129b0*/  IMAD.WIDE R188, R152, 0x4, R146 ;  /* 0x0000000498bc7825 */ /* 0x008fc600078e0292 */
[----:B------:R-:W3:Y:S04]  /*129c0*/  LDL.LU.64 R148, [R1+0x410] ;  /* 0x0004100001947983 */ /* 0x000ee80000300a00 */
[----:B------:R-:W3:Y:S01]  /*129d0*/  LDL.LU.64 R166, [R1+0x408] ;  /* 0x0004080001a67983 */ /* 0x000ee20000300a00 */
[----:B--2---:R-:W-:-:S03]  /*129e0*/  IMAD.WIDE R146, R152, 0x4, R222 ;  /* 0x0000000498927825 */ /* 0x004fc600078e02de */
[----:B------:R-:W2:Y:S04]  /*129f0*/  LDL.LU.64 R168, [R1+0x368] ;  /* 0x0003680001a87983 */ /* 0x000ea80000300a00 */
[----:B------:R-:W2:Y:S04]  /*12a00*/  LDL.LU.64 R222, [R1+0x360] ;  /* 0x0003600001de7983 */ /* 0x000ea80000300a00 */
[----:B------:R-:W2:Y:S01]  /*12a10*/  LDL.LU.64 R176, [R1+0x358] ;  /* 0x0003580001b07983 */ /* 0x000ea20000300a00 */
[----:B----4-:R-:W-:-:S03]  /*12a20*/  IMAD.WIDE R214, R152, 0x4, R162 ;  /* 0x0000000498d67825 */ /* 0x010fc600078e02a2 */
[----:B------:R-:W4:Y:S04]  /*12a30*/  LDL.LU.64 R162, [R1+0x350] ;  /* 0x0003500001a27983 */ /* 0x000f280000300a00 */
[----:B------:R-:W4:Y:S01]  /*12a40*/  LDL.LU.64 R172, [R1+0x348] ;  /* 0x0003480001ac7983 */ /* 0x000f220000300a00 */
[----:B---3--:R-:W-:-:S03]  /*12a50*/  IMAD.WIDE R210, R152, 0x4, R166 ;  /* 0x0000000498d27825 */ /* 0x008fc600078e02a6 */
[----:B------:R-:W3:Y:S01]  /*12a60*/  LDL.LU.64 R166, [R1+0x340] ;  /* 0x0003400001a67983 */ /* 0x000ee20000300a00 */
[----:B--2---:R-:W-:-:S03]  /*12a70*/  IMAD.WIDE R218, R152, 0x4, R222 ;  /* 0x0000000498da7825 */ /* 0x004fc600078e02de */
[----:B------:R-:W2:Y:S01]  /*12a80*/  LDL.LU.64 R222, [R1+0x338] ;  /* 0x0003380001de7983 */ /* 0x000ea20000300a00 */
[----:B------:R-:W-:-:S03]  /*12a90*/  IMAD.WIDE R178, R152, 0x4, R168 ;  /* 0x0000000498b27825 */ /* 0x000fc600078e02a8 */
[----:B------:R-:W3:Y:S01]  /*12aa0*/  LDL.LU.64 R168, [R1+0x330] ;  /* 0x0003300001a87983 */ /* 0x000ee20000300a00 */
[----:B------:R-:W-:-:S03]  /*12ab0*/  IMAD.WIDE R200, R152, 0x4, R176 ;  /* 0x0000000498c87825 */ /* 0x000fc600078e02b0 */
[----:B------:R-:W3:Y:S04]  /*12ac0*/  LDL.LU.64 R170, [R1+0x460] ;  /* 0x0004600001aa7983 */ /* 0x000ee80000300a00 */
[----:B------:R-:W3:Y:S01]  /*12ad0*/  LDL.LU.64 R182, [R1+0x458] ;  /* 0x0004580001b67983 */ /* 0x000ee20000300a00 */
[----:B----4-:R-:W-:-:S03]  /*12ae0*/  IMAD.WIDE R176, R152, 0x4, R172 ;  /* 0x0000000498b07825 */ /* 0x010fc600078e02ac */
[----:B------:R-:W4:Y:S04]  /*12af0*/  LDL.LU.64 R172, [R1+0x450] ;  /* 0x0004500001ac7983 */ /* 0x000f280000300a00 */
[----:B------:R-:W3:Y:S01]  /*12b00*/  LDL.LU.64 R180, [R1+0x448] ;  /* 0x0004480001b47983 */ /* 0x000ee20000300a00 */
[----:B--2---:R-:W-:-:S03]  /*12b10*/  IMAD.WIDE R212, R152, 0x4, R222 ;  /* 0x0000000498d47825 */ /* 0x004fc600078e02de */
[----:B------:R-:W2:Y:S04]  /*12b20*/  LDL.LU.64 R222, [R1+0x400] ;  /* 0x0004000001de7983 */ /* 0x000ea80000300a00 */
[----:B------:R-:W4:Y:S04]  /*12b30*/  LDL.LU.64 R192, [R1+0x398] ;  /* 0x0003980001c07983 */ /* 0x000f280000300a00 */
[----:B------:R-:W4:Y:S04]  /*12b40*/  LDL.LU.64 R194, [R1+0x390] ;  /* 0x0003900001c27983 */ /* 0x000f280000300a00 */
[----:B------:R-:W4:Y:S04]  /*12b50*/  LDL.LU.64 R186, [R1+0x388] ;  /* 0x0003880001ba7983 */ /* 0x000f280000300a00 */
[----:B------:R-:W4:Y:S04]  /*12b60*/  LDL.LU.64 R196, [R1+0x320] ;  /* 0x0003200001c47983 */ /* 0x000f280000300a00 */
[----:B------:R-:W4:Y:S01]  /*12b70*/  LDL.LU.64 R198, [R1+0x318] ;  /* 0x0003180001c67983 */ /* 0x000f220000300a00 */
[----:B---3--:R-:W-:-:S04]  /*12b80*/  IMAD.WIDE R190, R152, 0x4, R180 ;  /* 0x0000000498be7825 */ /* 0x008fc800078e02b4 */
[C---:B--2---:R-:W-:Y:S02]  /*12b90*/  IMAD.WIDE R180, R152.reuse, 0x4, R222 ;  /* 0x0000000498b47825 */ /* 0x044fe400078e02de */
[----:B------:R-:W2:Y:S02]  /*12ba0*/  LDL.LU.64 R222, [R1+0x310] ;  /* 0x0003100001de7983 */ /* 0x000ea40000300a00 */
[C---:B----4-:R-:W-:Y:S02]  /*12bb0*/  IMAD.WIDE R202, R152.reuse, 0x4, R192 ;  /* 0x0000000498ca7825 */ /* 0x050fe400078e02c0 */
[----:B------:R-:W3:Y:S02]  /*12bc0*/  LDL.LU.64 R192, [R1+0x308] ;  /* 0x0003080001c07983 */ /* 0x000ee40000300a00 */
[C---:B------:R-:W-:Y:S02]  /*12bd0*/  IMAD.WIDE R204, R152.reuse, 0x4, R194 ;  /* 0x0000000498cc7825 */ /* 0x040fe400078e02c2 */
[----:B------:R-:W4:Y:S04]  /*12be0*/  LDL.LU.64 R206, [R1+0x2e8] ;  /* 0x0002e80001ce7983 */ /* 0x000f280000300a00 */
[----:B------:R-:W4:Y:S04]  /*12bf0*/  LDL.LU.64 R194, [R1+0x2e0] ;  /* 0x0002e00001c27983 */ /* 0x000f280000300a00 */
[----:B------:R-:W3:Y:S04]  /*12c00*/  LDL.LU.64 R156, [R1+0x2d8] ;  /* 0x0002d800019c7983 */ /* 0x000ee80000300a00 */
[----:B------:R-:W4:Y:S01]  /*12c10*/  LDL.LU.64 R2, [R1+0x2d0] ;  /* 0x0002d00001027983 */ /* 0x000f220000300a00 */
[----:B------:R-:W-:Y:S01]  /*12c20*/  IMAD.WIDE R216, R152, 0x4, R198 ;  /* 0x0000000498d87825 */ /* 0x000fe200078e02c6 */
[----:B------:R-:W-:-:S02]  /*12c30*/  ISETP.GE.U32.AND P6, PT, R21, 0x7ffffdb8, PT ;  /* 0x7ffffdb81500780c */ /* 0x000fc40003fc6070 */
[----:B------:R-:W-:Y:S01]  /*12c40*/  ISETP.GE.U32.AND P5, PT, R20, 0x7ffffdb7, PT ;  /* 0x7ffffdb71400780c */ /* 0x000fe20003fa6070 */
[----:B------:R-:W-:Y:S02]  /*12c50*/  IMAD.WIDE R20, R152, 0x4, R52 ;  /* 0x0000000498147825 */ /* 0x000fe400078e0234 */
[----:B------:R-:W1:Y:S03]  /*12c60*/  LDC R52, c[0x0][0x230] ;  /* 0x00008c00ff347b82 */ /* 0x000e660000000800 */
[----:B------:R-:W-:Y:S01]  /*12c70*/  LDGSTS.E [R9+0x34000], desc[UR60][R20.64], !P3 ;  /* 0x3400000014097fae */ /* 0x000fe2000d92187c */
[----:B------:R-:W-:-:S03]  /*12c80*/  ISETP.GE.U32.AND P3, PT, R25, 0x7ffffdb6, PT ;  /* 0x7ffffdb61900780c */ /* 0x000fc60003f66070 */
[----:B------:R-:W-:Y:S01]  /*12c90*/  LDGSTS.E [R9+0x34004], desc[UR60][R22.64], !P2 ;  /* 0x3400400016097fae */ /* 0x000fe2000d12187c */
[----:B------:R-:W-:Y:S01]  /*12ca0*/  ISETP.GE.U32.AND P2, PT, R24, 0x7ffffdb5, PT ;  /* 0x7ffffdb51800780c */ /* 0x000fe20003f46070 */
[C---:B------:R-:W-:Y:S01]  /*12cb0*/  IMAD.WIDE R24, R152.reuse, 0x4, R48 ;  /* 0x0000000498187825 */ /* 0x040fe200078e0230 */
[----:B------:R-:W4:Y:S03]  /*12cc0*/  LDC R53, c[0x0][0x230] ;  /* 0x00008c00ff357b82 */ /* 0x000f260000000800 */
[----:B------:R-:W-:Y:S01]  /*12cd0*/  IMAD.WIDE R26, R152, 0x4, R46 ;  /* 0x00000004981a7825 */ /* 0x000fe200078e022e */
[----:B------:R-:W-:Y:S01]  /*12ce0*/  LDGSTS.E [R9+0x34008], desc[UR60][R24.64], !P0 ;  /* 0x3400800018097fae */ /* 0x000fe2000c12187c */
[----:B------:R-:W-:Y:S02]  /*12cf0*/  ISETP.GE.U32.AND P0, PT, R30, 0x7ffffd98, PT ;  /* 0x7ffffd981e00780c */ /* 0x000fe40003f06070 */
[----:B------:R-:W-:Y:S01]  /*12d00*/  VIADD R31, R31, 0xfffffe16 ;  /* 0xfffffe161f1f7836 */ /* 0x000fe20000000000 */
[----:B------:R-:W-:Y:S01]  /*12d10*/  LDGSTS.E [R9+0x3400c], desc[UR60][R26.64], !P1 ;  /* 0x3400c0001a097fae */ /* 0x000fe2000c92187c */
[----:B------:R-:W-:Y:S01]  /*12d20*/  VIADD R30, R32, 0xfffffe15 ;  /* 0xfffffe15201e7836 */ /* 0x000fe20000000000 */
[----:B------:R-:W4:Y:S01]  /*12d30*/  LDC R48, c[0x0][0x230] ;  /* 0x00008c00ff307b82 */ /* 0x000f220000000800 */
[----:B------:R-:W-:Y:S01]  /*12d40*/  IMAD.WIDE R74, R152, 0x4, R40 ;  /* 0x00000004984a7825 */ /* 0x000fe200078e0228 */
[----:B------:R-:W-:Y:S01]  /*12d50*/  LDGSTS.E [R9+0x38000], desc[UR60][R28.64], !P6 ;  /* 0x380000001c097fae */ /* 0x000fe2000f12187c */
[----:B------:R-:W-:-:S02]  /*12d60*/  ISETP.GE.U32.AND P1, PT, R31, 0x7ffffd97, PT ;  /* 0x7ffffd971f00780c */ /* 0x000fc40003f26070 */
[----:B------:R-:W-:-:S03]  /*12d70*/  ISETP.GE.U32.AND P6, PT, R30, 0x7ffffd96, PT ;  /* 0x7ffffd961e00780c */ /* 0x000fc60003fc6070 */
[----:B------:R-:W1:Y:S01]  /*12d80*/  LDC R40, c[0x0][0x230] ;  /* 0x00008c00ff287b82 */ /* 0x000e620000000800 */
[----:B------:R-:W-:Y:S01]  /*12d90*/  IMAD.WIDE R30, R152, 0x4, R42 ;  /* 0x00000004981e7825 */ /* 0x000fe200078e022a */
[----:B------:R-:W-:-:S03]  /*12da0*/  IADD3 R32, R50, -0x18d, RZ ;  /* 0xfffffe7332207810 */ /* 0x000fc60007ffe0ff */
[C---:B------:R-:W-:Y:S01]  /*12db0*/  IMAD.WIDE R82, R152.reuse, 0x4, R36 ;  /* 0x0000000498527825 */ /* 0x040fe200078e0224 */
[----:B------:R-:W-:Y:S02]  /*12dc0*/  LDGSTS.E [R9+0x38004], desc[UR60][R30.64], !P5 ;  /* 0x380040001e097fae */ /* 0x000fe4000e92187c */
[----:B------:R-:W1:Y:S01]  /*12dd0*/  LDC R37, c[0x0][0x230] ;  /* 0x00008c00ff257b82 */ /* 0x000e620000000800 */
[----:B------:R-:W-:Y:S01]  /*12de0*/  VIADD R33, R33, 0xfffffe14 ;  /* 0xfffffe1421217836 */ /* 0x000fe20000000000 */
[----:B------:R-:W-:Y:S01]  /*12df0*/  LDGSTS.E [R9+0x38008], desc[UR60][R74.64], !P3 ;  /* 0x380080004a097fae */ /* 0x000fe2000d92187c */
[----:B------:R-:W-:Y:S01]  /*12e00*/  IMAD.WIDE R78, R152, 0x4, R38 ;  /* 0x00000004984e7825 */ /* 0x000fe200078e0226 */
[----:B------:R-:W-:-:S03]  /*12e10*/  ISETP.GE.U32.AND P3, PT, R32, 0x7ffffdf4, PT ;  /* 0x7ffffdf42000780c */ /* 0x000fc60003f66070 */
[----:B-1----:R-:W-:Y:S01]  /*12e20*/  VIADD R32, R52, 0xfffffe71 ;  /* 0xfffffe7134207836 */ /* 0x002fe20000000000 */
[----:B------:R-:W1:Y:S01]  /*12e30*/  LDC R41, c[0x0][0x230] ;  /* 0x00008c00ff297b82 */ /* 0x000e620000000800 */
[----:B------:R-:W-:Y:S01]  /*12e40*/  ISETP.GE.U32.AND P5, PT, R33, 0x7ffffd95, PT ;  /* 0x7ffffd952100780c */ /* 0x000fe20003fa6070 */
[----:B------:R-:W-:Y:S01]  /*12e50*/  LDGSTS.E [R9+0x3800c], desc[UR60][R78.64], !P2 ;  /* 0x3800c0004e097fae */ /* 0x000fe2000d12187c */
[----:B------:R-:W-:Y:S02]  /*12e60*/  VIADD R33, R51, 0xfffffe72 ;  /* 0xfffffe7233217836 */ /* 0x000fe40000000000 */
[----:B------:R-:W-:Y:S01]  /*12e70*/  IMAD.WIDE R108, R152, 0x4, R34 ;  /* 0x00000004986c7825 */ /* 0x000fe200078e0222 */
[----:B------:R-:W-:Y:S02]  /*12e80*/  LDGSTS.E [R9+0x3c000], desc[UR60][R82.64], !P0 ;  /* 0x3c00000052097fae */ /* 0x000fe4000c12187c */
[----:B------:R-:W1:Y:S01]  /*12e90*/  LDC R42, c[0x0][0x230] ;  /* 0x00008c00ff2a7b82 */ /* 0x000e620000000800 */
[----:B------:R-:W-:Y:S01]  /*12ea0*/  ISETP.GE.U32.AND P0, PT, R32, 0x7ffffdf2, PT ;  /* 0x7ffffdf22000780c */ /* 0x000fe20003f06070 */
[----:B------:R-:W-:Y:S01]  /*12eb0*/  VIADD R32, R44, 0xfffffe70 ;  /* 0xfffffe702c207836 */ /* 0x000fe20000000000 */
[----:B------:R-:W-:Y:S01]  /*12ec0*/  ISETP.GE.U32.AND P2, PT, R33, 0x7ffffdf3, PT ;  /* 0x7ffffdf32100780c */ /* 0x000fe20003f46070 */
[C---:B------:R-:W-:Y:S01]  /*12ed0*/  IMAD.WIDE R86, R152.reuse, 0x4, R226 ;  /* 0x0000000498567825 */ /* 0x040fe200078e02e2 */
[----:B------:R-:W-:Y:S03]  /*12ee0*/  LDGSTS.E [R9+0x3c004], desc[UR60][R108.64], !P1 ;  /* 0x3c0040006c097fae */ /* 0x000fe6000c92187c */
[----:B------:R-:W1:Y:S01]  /*12ef0*/  LDC R39, c[0x0][0x230] ;  /* 0x00008c00ff277b82 */ /* 0x000e620000000800 */
[----:B------:R-:W-:Y:S01]  /*12f00*/  IMAD.WIDE R88, R152, 0x4, R228 ;  /* 0x0000000498587825 */ /* 0x000fe200078e02e4 */
[----:B------:R-:W-:Y:S01]  /*12f10*/  ISETP.GE.U32.AND P1, PT, R32, 0x7ffffdf1, PT ;  /* 0x7ffffdf12000780c */ /* 0x000fe20003f26070 */
[----:B------:R-:W-:Y:S05]  /*12f20*/  LDGSTS.E [R9+0x3c008], desc[UR60][R86.64], !P6 ;  /* 0x3c00800056097fae */ /* 0x000fea000f12187c */
[----:B------:R-:W1:Y:S01]  /*12f30*/  LDC R34, c[0x0][0x230] ;  /* 0x00008c00ff227b82 */ /* 0x000e620000000800 */
[----:B------:R-:W-:Y:S01]  /*12f40*/  VIADD R32, R40, 0xfffffe52 ;  /* 0xfffffe5228207836 */ /* 0x000fe20000000000 */
[----:B------:R-:W-:Y:S01]  /*12f50*/  LDGSTS.E [R9+0x3c00c], desc[UR60][R88.64], !P5 ;  /* 0x3c00c00058097fae */ /* 0x000fe2000e92187c */
[----:B------:R-:W-:-:S05]  /*12f60*/  IMAD.WIDE R94, R152, 0x4, R230 ;  /* 0x00000004985e7825 */ /* 0x000fca00078e02e6 */
[----:B------:R-:W1:Y:S01]  /*12f70*/  LDC R36, c[0x0][0x230] ;  /* 0x00008c00ff247b82 */ /* 0x000e620000000800 */
[----:B------:R-:W-:Y:S01]  /*12f80*/  ISETP.GE.U32.AND P5, PT, R32, 0x7ffffdd3, PT ;  /* 0x7ffffdd32000780c */ /* 0x000fe20003fa6070 */
[C---:B------:R-:W-:Y:S01]  /*12f90*/  IMAD.WIDE R92, R152.reuse, 0x4, R234 ;  /* 0x00000004985c7825 */ /* 0x040fe200078e02ea */
[----:B------:R-:W-:Y:S01]  /*12fa0*/  IADD3 R33, R45, -0x1ad, RZ ;  /* 0xfffffe532d217810 */ /* 0x000fe20007ffe0ff */
[----:B------:R-:W-:Y:S02]  /*12fb0*/  LDGSTS.E [R8+0x30000], desc[UR60][R94.64], !P3 ;  /* 0x300000005e087fae */ /* 0x000fe4000d92187c */
[----:B------:R-:W-:Y:S02]  /*12fc0*/  VIADD R32, R37, 0xfffffe50 ;  /* 0xfffffe5025207836 */ /* 0x000fe40000000000 */
[----:B------:R-:W1:Y:S01]  /*12fd0*/  LDC R35, c[0x0][0x230] ;  /* 0x00008c00ff237b82 */ /* 0x000e620000000800 */
[----:B------:R-:W-:Y:S01]  /*12fe0*/  ISETP.GE.U32.AND P6, PT, R33, 0x7ffffdd4, PT ;  /* 0x7ffffdd42100780c */ /* 0x000fe20003fc6070 */
[----:B-1----:R-:W-:Y:S01]  /*12ff0*/  VIADD R33, R41, 0xfffffe51 ;  /* 0xfffffe5129217836 */ /* 0x002fe20000000000 */
[----:B------:R-:W-:Y:S01]  /*13000*/  LDGSTS.E [R8+0x30004], desc[UR60][R92.64], !P2 ;  /* 0x300040005c087fae */ /* 0x000fe2000d12187c */
[----:B------:R-:W-:-:S04]  /*13010*/  IMAD.WIDE R112, R152, 0x4, R236 ;  /* 0x0000000498707825 */ /* 0x000fc800078e02ec */
[----:B------:R-:W1:Y:S01]  /*13020*/  LDC R37, c[0x0][0x230] ;  /* 0x00008c00ff257b82 */ /* 0x000e620000000800 */
[----:B------:R-:W-:Y:S01]  /*13030*/  ISETP.GE.U32.AND P2, PT, R32, 0x7ffffdd1, PT ;  /* 0x7ffffdd12000780c */ /* 0x000fe20003f46070 */
[----:B------:R-:W-:Y:S01]  /*13040*/  IMAD.WIDE R96, R152, 0x4, R238 ;  /* 0x0000000498607825 */ /* 0x000fe200078e02ee */
[----:B------:R-:W-:Y:S01]  /*13050*/  ISETP.GE.U32.AND P3, PT, R33, 0x7ffffdd2, PT ;  /* 0x7ffffdd22100780c */ /* 0x000fe20003f66070 */
[----:B------:R-:W-:Y:S02]  /*13060*/  LDGSTS.E [R8+0x30008], desc[UR60][R112.64], !P0 ;  /* 0x3000800070087fae */ /* 0x000fe4000c12187c */
[----:B------:R-:W-:Y:S02]  /*13070*/  VIADD R32, R42, 0xfffffe32 ;  /* 0xfffffe322a207836 */ /* 0x000fe40000000000 */
[----:B------:R-:W1:Y:S01]  /*13080*/  LDC R38, c[0x0][0x230] ;  /* 0x00008c00ff267b82 */ /* 0x000e620000000800 */
[----:B------:R-:W-:Y:S01]  /*13090*/  IADD3 R33, R39, -0x1cd, RZ ;  /* 0xfffffe3327217810 */ /* 0x000fe20007ffe0ff */
[----:B------:R-:W-:Y:S01]  /*130a0*/  LDGSTS.E [R8+0x3000c], desc[UR60][R96.64], !P1 ;  /* 0x3000c00060087fae */ /* 0x000fe2000c92187c */
[----:B------:R-:W-:-:S05]  /*130b0*/  ISETP.GE.U32.AND P1, PT, R32, 0x7ffffdb3, PT ;  /* 0x7ffffdb32000780c */ /* 0x000fca0003f26070 */
[----:B------:R-:W1:Y:S01]  /*130c0*/  LDC R40, c[0x0][0x230] ;  /* 0x00008c00ff287b82 */ /* 0x000e620000000800 */
[----:B------:R-:W-:Y:S01]  /*130d0*/  IMAD.WIDE R140, R152, 0x4, R250 ;  /* 0x00000004988c7825 */ /* 0x000fe200078e02fa */
[----:B------:R-:W-:-:S03]  /*130e0*/  ISETP.GE.U32.AND P0, PT, R33, 0x7ffffdb4, PT ;  /* 0x7ffffdb42100780c */ /* 0x000fc60003f06070 */
[----:B------:R-:W-:Y:S01]  /*130f0*/  VIADD R32, R34, 0xfffffe31 ;  /* 0xfffffe3122207836 */ /* 0x000fe20000000000 */
[----:B------:R-:W-:Y:S02]  /*13100*/  LDGSTS.E [R8+0x34000], desc[UR60][R140.64], !P6 ;  /* 0x340000008c087fae */ /* 0x000fe4000f12187c */
[----:B------:R-:W1:Y:S02]  /*13110*/  LDC R39, c[0x0][0x230] ;  /* 0x00008c00ff277b82 */ /* 0x000e640000000800 */
[----:B------:R-:W-:Y:S01]  /*13120*/  ISETP.GE.U32.AND P6, PT, R32, 0x7ffffdb2, PT ;  /* 0x7ffffdb22000780c */ /* 0x000fe20003fc6070 */
[----:B------:R-:W-:Y:S05]  /*13130*/  LDGSTS.E [R8+0x34004], desc[UR60][R90.64], !P5 ;  /* 0x340040005a087fae */ /* 0x000fea000e92187c */
[----:B------:R-:W3:Y:S01]  /*13140*/  LDC R34, c[0x0][0x230] ;  /* 0x00008c00ff227b82 */ /* 0x000ee20000000800 */
[----:B------:R-:W-:Y:S01]  /*13150*/  IADD3 R32, R36, -0x1ed, RZ ;  /* 0xfffffe1324207810 */ /* 0x000fe20007ffe0ff */
[----:B------:R-:W-:Y:S01]  /*13160*/  LDGSTS.E [R8+0x34008], desc[UR60][R110.64], !P3 ;  /* 0x340080006e087fae */ /* 0x000fe2000d92187c */
[----:B------:R-:W-:-:S05]  /*13170*/  VIADD R33, R35, 0xfffffe30 ;  /* 0xfffffe3023217836 */ /* 0x000fca0000000000 */
[----:B------:R-:W3:Y:S01]  /*13180*/  LDC R36, c[0x0][0x230] ;  /* 0x00008c00ff247b82 */ /* 0x000ee20000000800 */
[----:B------:R-:W-:Y:S01]  /*13190*/  ISETP.GE.U32.AND P3, PT, R32, 0x7ffffd94, PT ;  /* 0x7ffffd942000780c */ /* 0x000fe20003f66070 */
[----:B-1----:R-:W-:Y:S01]  /*131a0*/  VIADD R32, R37, 0xfffffe11 ;  /* 0xfffffe1125207836 */ /* 0x002fe20000000000 */
[----:B------:R-:W-:Y:S01]  /*131b0*/  LDGSTS.E [R8+0x3400c], desc[UR60][R102.64], !P2 ;  /* 0x3400c00066087fae */ /* 0x000fe2000d12187c */
[----:B------:R-:W-:-:S04]  /*131c0*/  ISETP.GE.U32.AND P5, PT, R33, 0x7ffffdb1, PT ;  /* 0x7ffffdb12100780c */ /* 0x000fc80003fa6070 */
[----:B------:R-:W1:Y:S01]  /*131d0*/  LDC R35, c[0x0][0x230] ;  /* 0x00008c00ff237b82 */ /* 0x000e620000000800 */
[----:B------:R-:W-:Y:S01]  /*131e0*/  LDGSTS.E [R8+0x38000], desc[UR60][R208.64], !P0 ;  /* 0x38000000d0087fae */ /* 0x000fe2000c12187c */
[----:B------:R-:W-:Y:S01]  /*131f0*/  VIADD R33, R38, 0xfffffe12 ;  /* 0xfffffe1226217836 */ /* 0x000fe20000000000 */
[----:B------:R-:W-:-:S05]  /*13200*/  ISETP.GE.U32.AND P0, PT, R32, 0x7ffffd92, PT ;  /* 0x7ffffd922000780c */ /* 0x000fca0003f06070 */
[----:B------:R-:W1:Y:S01]  /*13210*/  LDC R37, c[0x0][0x230] ;  /* 0x00008c00ff257b82 */ /* 0x000e620000000800 */
[----:B------:R-:W-:Y:S01]  /*13220*/  IMAD.WIDE R124, R152, 0x4, R124 ;  /* 0x00000004987c7825 */ /* 0x000fe200078e027c */
[----:B------:R-:W-:Y:S01]  /*13230*/  IADD3 R32, R40, -0x191, RZ ;  /* 0xfffffe6f28207810 */ /* 0x000fe20007ffe0ff */
[----:B------:R-:W-:Y:S01]  /*13240*/  LDGSTS.E [R8+0x38004], desc[UR60][R104.64], !P1 ;  /* 0x3800400068087fae */ /* 0x000fe2000c92187c */
[----:B------:R-:W-:-:S04]  /*13250*/  ISETP.GE.U32.AND P2, PT, R33, 0x7ffffd93, PT ;  /* 0x7ffffd932100780c */ /* 0x000fc80003f46070 */
[----:B------:R-:W1:Y:S01]  /*13260*/  LDC R38, c[0x0][0x230] ;  /* 0x00008c00ff267b82 */ /* 0x000e620000000800 */
[----:B------:R-:W-:Y:S01]  /*13270*/  VIADD R33, R39, 0xfffffe10 ;  /* 0xfffffe1027217836 */ /* 0x000fe20000000000 */
[----:B------:R-:W-:Y:S01]  /*13280*/  LDGSTS.E [R8+0x38008], desc[UR60][R124.64], !P6 ;  /* 0x380080007c087fae */ /* 0x000fe2000f12187c */
[----:B------:R-:W-:-:S05]  /*13290*/  ISETP.GE.U32.AND P6, PT, R32, 0x7ffffdf0, PT ;  /* 0x7ffffdf02000780c */ /* 0x000fca0003fc6070 */
[----:B------:R-:W1:Y:S01]  /*132a0*/  LDC R40, c[0x0][0x230] ;  /* 0x00008c00ff287b82 */ /* 0x000e620000000800 */
[----:B--2---:R-:W-:-:S07]  /*132b0*/  IMAD.WIDE R198, R152, 0x4, R222 ;  /* 0x0000000498c67825 */ /* 0x004fce00078e02de */
[----:B------:R-:W2:Y:S01]  /*132c0*/  LDC R39, c[0x0][0x230] ;  /* 0x00008c00ff277b82 */ /* 0x000ea20000000800 */
[----:B------:R-:W4:Y:S04]  /*132d0*/  LDL.LU.64 R222, [R1+0x440] ;  /* 0x0004400001de7983 */ /* 0x000f280000300a00 */
[----:B------:R-:W4:Y:S01]  /*132e0*/  LDL.LU.64 R12, [R1+0x438] ;  /* 0x00043800010c7983 */ /* 0x000f220000300a00 */
[C---:B------:R-:W-:Y:S02]  /*132f0*/  IMAD.WIDE R126, R152.reuse, 0x4, R126 ;  /* 0x00000004987e7825 */ /* 0x040fe400078e027e */
[----:B------:R-:W4:Y:S01]  /*13300*/  LDC R42, c[0x0][0x230] ;  /* 0x00008c00ff2a7b82 */ /* 0x000f220000000800 */
[----:B------:R-:W4:Y:S04]  /*13310*/  LDL.LU.64 R10, [R1+0x430] ;  /* 0x00043000010a7983 */ /* 0x000f280000300a00 */
[----:B------:R-:W4:Y:S01]  /*13320*/  LDL.LU.64 R240, [R1+0x428] ;  /* 0x0004280001f07983 */ /* 0x000f220000300a00 */
[----:B---3--:R-:W-:-:S02]  /*13330*/  IMAD.WIDE R84, R152, 0x4, R156 ;  /* 0x0000000498547825 */ /* 0x008fc400078e029c */
[----:B------:R-:W3:Y:S01]  /*13340*/  LDC R43, c[0x0][0x230] ;  /* 0x00008c00ff2b7b82 */ /* 0x000ee20000000800 */
[----:B------:R-:W3:Y:S04]  /*13350*/  LDL.LU.64 R224, [R1+0x380] ;  /* 0x0003800001e07983 */ /* 0x000ee80000300a00 */
[----:B------:R-:W3:Y:S01]  /*13360*/  LDL.LU.64 R156, [R1+0x378] ;  /* 0x00037800019c7983 */ /* 0x000ee20000300a00 */
[----:B------:R-:W-:Y:S02]  /*13370*/  VIADD R32, R34, 0xfffffe6e ;  /* 0xfffffe6e22207836 */ /* 0x000fe40000000000 */
[----:B------:R-:W2:Y:S01]  /*13380*/  LDC R34, c[0x0][0x230] ;  /* 0x00008c00ff227b82 */ /* 0x000ea20000000800 */
[----:B------:R-:W-:Y:S01]  /*13390*/  ISETP.GE.U32.AND P1, PT, R33, 0x7ffffd91, PT ;  /* 0x7ffffd912100780c */ /* 0x000fe20003f26070 */
[----:B------:R-:W-:Y:S01]  /*133a0*/  LDGSTS.E [R8+0x3800c], desc[UR60][R132.64], !P5 ;  /* 0x3800c00084087fae */ /* 0x000fe2000e92187c */
[----:B------:R-:W-:Y:S01]  /*133b0*/  ISETP.GE.U32.AND P5, PT, R32, 0x7ffffdef, PT ;  /* 0x7ffffdef2000780c */ /* 0x000fe20003fa6070 */
[----:B------:R-:W-:-:S02]  /*133c0*/  VIADD R32, R36, 0xfffffe6c ;  /* 0xfffffe6c24207836 */ /* 0x000fc40000000000 */
[----:B------:R-:W-:Y:S02]  /*133d0*/  LDGSTS.E [R8+0x3c000], desc[UR60][R98.64], !P3 ;  /* 0x3c00000062087fae */ /* 0x000fe4000d92187c */
[----:B------:R-:W2:Y:S01]  /*133e0*/  LDC R36, c[0x0][0x230] ;  /* 0x00008c00ff247b82 */ /* 0x000ea20000000800 */
[----:B-1----:R-:W-:Y:S01]  /*133f0*/  VIADD R33, R35, 0xfffffe6d ;  /* 0xfffffe6d23217836 */ /* 0x002fe20000000000 */
[----:B------:R-:W-:Y:S01]  /*13400*/  LDGSTS.E [R8+0x3c004], desc[UR60][R100.64], !P2 ;  /* 0x3c00400064087fae */ /* 0x000fe2000d12187c */
[----:B------:R-:W-:Y:S01]  /*13410*/  ISETP.GE.U32.AND P2, PT, R32, 0x7ffffded, PT ;  /* 0x7ffffded2000780c */ /* 0x000fe20003f46070 */
[----:B------:R-:W-:Y:S02]  /*13420*/  VIADD R32, R37, 0xfffffe4e ;  /* 0xfffffe4e25207836 */ /* 0x000fe40000000000 */
[----:B------:R-:W-:Y:S02]  /*13430*/  LDGSTS.E [R8+0x3c008], desc[UR60][R114.64], !P0 ;  /* 0x3c00800072087fae */ /* 0x000fe4000c12187c */
[----:B------:R-:W1:Y:S01]  /*13440*/  LDC R35, c[0x0][0x230] ;  /* 0x00008c00ff237b82 */ /* 0x000e620000000800 */
[----:B------:R-:W-:Y:S01]  /*13450*/  ISETP.GE.U32.AND P3, PT, R33, 0x7ffffdee, PT ;  /* 0x7ffffdee2100780c */ /* 0x000fe20003f66070 */
[----:B------:R-:W-:Y:S01]  /*13460*/  LDGSTS.E [R8+0x3c00c], desc[UR60][R106.64], !P1 ;  /* 0x3c00c0006a087fae */ /* 0x000fe2000c92187c */
[----:B------:R-:W-:Y:S01]  /*13470*/  IADD3 R33, R38, -0x1b1, RZ ;  /* 0xfffffe4f26217810 */ /* 0x000fe20007ffe0ff */
[----:B------:R-:W-:-:S02]  /*13480*/  IMAD.WIDE R128, R152, 0x4, R128 ;  /* 0x0000000498807825 */ /* 0x000fc400078e0280 */
[----:B------:R-:W3:Y:S02]  /*13490*/  LDL.LU.64 R232, [R1+0x370] ;  /* 0x0003700001e87983 */ /* 0x000ee40000300a00 */
[----:B------:R-:W1:Y:S01]  /*134a0*/  LDC R37, c[0x0][0x230] ;  /* 0x00008c00ff257b82 */ /* 0x000e620000000800 */
[----:B------:R-:W-:Y:S01]  /*134b0*/  ISETP.GE.U32.AND P1, PT, R32, 0x7ffffdcf, PT ;  /* 0x7ffffdcf2000780c */ /* 0x000fe20003f26070 */
[----:B------:R-:W-:Y:S01]  /*134c0*/  VIADD R32, R40, 0xfffffe4c ;  /* 0xfffffe4c28207836 */ /* 0x000fe20000000000 */
[----:B------:R-:W-:Y:S01]  /*134d0*/  ISETP.GE.U32.AND P0, PT, R33, 0x7ffffdd0, PT ;  /* 0x7ffffdd02100780c */ /* 0x000fe20003f06070 */
[----:B------:R-:W-:Y:S04]  /*134e0*/  LDGSTS.E [R7+0x30000], desc[UR60][R138.64], !P6 ;  /* 0x300000008a077fae */ /* 0x000fe8000f12187c */
[----:B------:R-:W1:Y:S01]  /*134f0*/  LDC R38, c[0x0][0x230] ;  /* 0x00008c00ff267b82 */ /* 0x000e620000000800 */
[----:B--2---:R-:W-:Y:S01]  /*13500*/  VIADD R33, R39, 0xfffffe4d ;  /* 0xfffffe4d27217836 */ /* 0x004fe20000000000 */
[----:B------:R-:W-:Y:S01]  /*13510*/  LDGSTS.E [R7+0x30004], desc[UR60][R116.64], !P5 ;  /* 0x3000400074077fae */ /* 0x000fe2000e92187c */
[----:B------:R-:W-:-:S05]  /*13520*/  ISETP.GE.U32.AND P5, PT, R32, 0x7ffffdcd, PT ;  /* 0x7ffffdcd2000780c */ /* 0x000fca0003fa6070 */
[----:B------:R-:W2:Y:S01]  /*13530*/  LDC R40, c[0x0][0x230] ;  /* 0x00008c00ff287b82 */ /* 0x000ea20000000800 */
[----:B------:R-:W-:Y:S01]  /*13540*/  IADD3 R32, R34, -0x1d1, RZ ;  /* 0xfffffe2f22207810 */ /* 0x000fe20007ffe0ff */
[----:B------:R-:W-:Y:S01]  /*13550*/  LDGSTS.E [R7+0x30008], desc[UR60][R174.64], !P3 ;  /* 0x30008000ae077fae */ /* 0x000fe2000d92187c */
[----:B------:R-:W-:-:S05]  /*13560*/  ISETP.GE.U32.AND P6, PT, R33, 0x7ffffdce, PT ;  /* 0x7ffffdce2100780c */ /* 0x000fca0003fc6070 */
[----:B------:R-:W2:Y:S01]  /*13570*/  LDC R39, c[0x0][0x230] ;  /* 0x00008c00ff277b82 */ /* 0x000ea20000000800 */
[----:B------:R-:W-:Y:S01]  /*13580*/  ISETP.GE.U32.AND P3, PT, R32, 0x7ffffdb0, PT ;  /* 0x7ffffdb02000780c */ /* 0x000fe20003f66070 */
[----:B------:R-:W-:Y:S01]  /*13590*/  VIADD R32, R36, 0xfffffe2d ;  /* 0xfffffe2d24207836 */ /* 0x000fe20000000000 */
[----:B------:R-:W-:Y:S05]  /*135a0*/  LDGSTS.E [R7+0x3000c], desc[UR60][R142.64], !P2 ;  /* 0x3000c0008e077fae */ /* 0x000fea000d12187c */
[----:B------:R-:W2:Y:S01]  /*135b0*/  LDC R34, c[0x0][0x230] ;  /* 0x00008c00ff227b82 */ /* 0x000ea20000000800 */
[----:B------:R-:W-:Y:S01]  /*135c0*/  LDGSTS.E [R7+0x34000], desc[UR60][R120.64], !P0 ;  /* 0x3400000078077fae */ /* 0x000fe2000c12187c */
[----:B-1----:R-:W-:Y:S01]  /*135d0*/  VIADD R33, R35, 0xfffffe2e ;  /* 0xfffffe2e23217836 */ /* 0x002fe20000000000 */
[----:B------:R-:W-:-:S05]  /*135e0*/  ISETP.GE.U32.AND P0, PT, R32, 0x7ffffdae, PT ;  /* 0x7ffffdae2000780c */ /* 0x000fca0003f06070 */
[----:B------:R-:W1:Y:S01]  /*135f0*/  LDC R36, c[0x0][0x230] ;  /* 0x00008c00ff247b82 */ /* 0x000e620000000800 */
[----:B------:R-:W-:Y:S01]  /*13600*/  IADD3 R32, R37, -0x1f1, RZ ;  /* 0xfffffe0f25207810 */ /* 0x000fe20007ffe0ff */
[----:B------:R-:W-:Y:S01]  /*13610*/  LDGSTS.E [R7+0x34004], desc[UR60][R126.64], !P1 ;  /* 0x340040007e077fae */ /* 0x000fe2000c92187c */
[----:B------:R-:W-:-:S05]  /*13620*/  ISETP.GE.U32.AND P2, PT, R33, 0x7ffffdaf, PT ;  /* 0x7ffffdaf2100780c */ /* 0x000fca0003f46070 */
[----:B------:R-:W1:Y:S01]  /*13630*/  LDC R35, c[0x0][0x230] ;  /* 0x00008c00ff237b82 */ /* 0x000e620000000800 */
[----:B------:R-:W-:Y:S01]  /*13640*/  LDGSTS.E [R7+0x34008], desc[UR60][R118.64], !P6 ;  /* 0x3400800076077fae */ /* 0x000fe2000f12187c */
[----:B------:R-:W-:Y:S01]  /*13650*/  VIADD R33, R38, 0xfffffe2c ;  /* 0xfffffe2c26217836 */ /* 0x000fe20000000000 */
[----:B------:R-:W-:-:S05]  /*13660*/  ISETP.GE.U32.AND P6, PT, R32, 0x7ffffd90, PT ;  /* 0x7ffffd902000780c */ /* 0x000fca0003fc6070 */
[----:B------:R-:W1:Y:S01]  /*13670*/  LDC R37, c[0x0][0x230] ;  /* 0x00008c00ff257b82 */ /* 0x000e620000000800 */
[----:B--2---:R-:W-:Y:S01]  /*13680*/  VIADD R32, R40, 0xfffffe0d ;  /* 0xfffffe0d28207836 */ /* 0x004fe20000000000 */
[----:B------:R-:W-:Y:S01]  /*13690*/  ISETP.GE.U32.AND P1, PT, R33, 0x7ffffdad, PT ;  /* 0x7ffffdad2100780c */ /* 0x000fe20003f26070 */
[----:B------:R-:W-:Y:S05]  /*136a0*/  LDGSTS.E [R7+0x3400c], desc[UR60][R128.64], !P5 ;  /* 0x3400c00080077fae */ /* 0x000fea000e92187c */
[----:B------:R-:W2:Y:S01]  /*136b0*/  LDC R38, c[0x0][0x230] ;  /* 0x00008c00ff267b82 */ /* 0x000ea20000000800 */
[----:B------:R-:W-:Y:S01]  /*136c0*/  VIADD R33, R39, 0xfffffe0e ;  /* 0xfffffe0e27217836 */ /* 0x000fe20000000000 */
[----:B------:R-:W-:Y:S01]  /*136d0*/  LDGSTS.E [R7+0x38000], desc[UR60][R220.64], !P3 ;  /* 0x38000000dc077fae */ /* 0x000fe2000d92187c */
[----:B------:R-:W-:-:S05]  /*136e0*/  ISETP.GE.U32.AND P3, PT, R32, 0x7ffffd8e, PT ;  /* 0x7ffffd8e2000780c */ /* 0x000fca0003f66070 */
[----:B------:R-:W2:Y:S01]  /*136f0*/  LDC R40, c[0x0][0x230] ;  /* 0x00008c00ff287b82 */ /* 0x000ea20000000800 */
[----:B------:R-:W-:Y:S01]  /*13700*/  VIADD R32, R34, 0xfffffe0c ;  /* 0xfffffe0c22207836 */ /* 0x000fe20000000000 */
[----:B------:R-:W-:Y:S01]  /*13710*/  ISETP.GE.U32.AND P5, PT, R33, 0x7ffffd8f, PT ;  /* 0x7ffffd8f2100780c */ /* 0x000fe20003fa6070 */
[----:B------:R-:W-:Y:S05]  /*13720*/  LDGSTS.E [R7+0x38004], desc[UR60][R164.64], !P2 ;  /* 0x38004000a4077fae */ /* 0x000fea000d12187c */
[----:B------:R-:W2:Y:S01]  /*13730*/  LDC R39, c[0x0][0x230] ;  /* 0x00008c00ff277b82 */ /* 0x000ea20000000800 */
[----:B------:R-:W-:Y:S01]  /*13740*/  ISETP.GE.U32.AND P2, PT, R32, 0x7ffffd8d, PT ;  /* 0x7ffffd8d2000780c */ /* 0x000fe20003f46070 */
[----:B-1----:R-:W-:Y:S01]  /*13750*/  VIADD R32, R36, 0xfffffe6a ;  /* 0xfffffe6a24207836 */ /* 0x002fe20000000000 */
[----:B------:R-:W-:Y:S05]  /*13760*/  LDGSTS.E [R7+0x38008], desc[UR60][R122.64], !P0 ;  /* 0x380080007a077fae */ /* 0x000fea000c12187c */
[----:B------:R-:W1:Y:S01]  /*13770*/  LDC R34, c[0x0][0x230] ;  /* 0x00008c00ff227b82 */ /* 0x000e620000000800 */
[----:B------:R-:W-:Y:S01]  /*13780*/  LDGSTS.E [R7+0x3800c], desc[UR60][R160.64], !P1 ;  /* 0x3800c000a0077fae */ /* 0x000fe2000c92187c */
[----:B------:R-:W-:Y:S01]  /*13790*/  IADD3 R33, R35, -0x195, RZ ;  /* 0xfffffe6b23217810 */ /* 0x000fe20007ffe0ff */
[----:B------:R-:W-:Y:S01]  /*137a0*/  IMAD.WIDE R130, R152, 0x4, R130 ;  /* 0x0000000498827825 */ /* 0x000fe200078e0282 */
[----:B------:R-:W-:Y:S01]  /*137b0*/  ISETP.GE.U32.AND P1, PT, R32, 0x7ffffdeb, PT ;  /* 0x7ffffdeb2000780c */ /* 0x000fe20003f26070 */
[----:B------:R-:W-:Y:S03]  /*137c0*/  LDGSTS.E [R7+0x3c000], desc[UR60][R184.64], !P6 ;  /* 0x3c000000b8077fae */ /* 0x000fe6000f12187c */
[----:B------:R-:W1:Y:S01]  /*137d0*/  LDC R36, c[0x0][0x230] ;  /* 0x00008c00ff247b82 */ /* 0x000e620000000800 */
[----:B------:R-:W-:Y:S01]  /*137e0*/  VIADD R32, R37, 0xfffffe68 ;  /* 0xfffffe6825207836 */ /* 0x000fe20000000000 */
[----:B------:R-:W-:Y:S01]  /*137f0*/  ISETP.GE.U32.AND P0, PT, R33, 0x7ffffdec, PT ;  /* 0x7ffffdec2100780c */ /* 0x000fe20003f06070 */
[----:B------:R-:W-:Y:S05]  /*13800*/  LDGSTS.E [R7+0x3c004], desc[UR60][R130.64], !P5 ;  /* 0x3c00400082077fae */ /* 0x000fea000e92187c */
[----:B------:R-:W1:Y:S01]  /*13810*/  LDC R35, c[0x0][0x230] ;  /* 0x00008c00ff237b82 */ /* 0x000e620000000800 */
[----:B--2---:R-:W-:Y:S01]  /*13820*/  VIADD R33, R38, 0xfffffe69 ;  /* 0xfffffe6926217836 */ /* 0x004fe20000000000 */
[----:B------:R-:W-:Y:S01]  /*13830*/  ISETP.GE.U32.AND P5, PT, R32, 0x7ffffde9, PT ;  /* 0x7ffffde92000780c */ /* 0x000fe20003fa6070 */
[----:B------:R-:W-:Y:S01]  /*13840*/  IMAD.WIDE R134, R152, 0x4, R134 ;  /* 0x0000000498867825 */ /* 0x000fe200078e0286 */
[----:B------:R-:W-:Y:S04]  /*13850*/  LDGSTS.E [R7+0x3c008], desc[UR60][R150.64], !P3 ;  /* 0x3c00800096077fae */ /* 0x000fe8000d92187c */
[----:B------:R-:W2:Y:S01]  /*13860*/  LDC R37, c[0x0][0x230] ;  /* 0x00008c00ff257b82 */ /* 0x000ea20000000800 */
[----:B------:R-:W-:Y:S01]  /*13870*/  VIADD R32, R40, 0xfffffe4a ;  /* 0xfffffe4a28207836 */ /* 0x000fe20000000000 */
[----:B------:R-:W-:Y:S01]  /*13880*/  ISETP.GE.U32.AND P6, PT, R33, 0x7ffffdea, PT ;  /* 0x7ffffdea2100780c */ /* 0x000fe20003fc6070 */
[----:B------:R-:W-:Y:S05]  /*13890*/  LDGSTS.E [R7+0x3c00c], desc[UR60][R134.64], !P2 ;  /* 0x3c00c00086077fae */ /* 0x000fea000d12187c */
[----:B------:R-:W2:Y:S01]  /*138a0*/  LDC R38, c[0x0][0x230] ;  /* 0x00008c00ff267b82 */ /* 0x000ea20000000800 */
[----:B------:R-:W-:Y:S01]  /*138b0*/  IADD3 R33, R39, -0x1b5, RZ ;  /* 0xfffffe4b27217810 */ /* 0x000fe20007ffe0ff */
[----:B------:R-:W-:Y:S01]  /*138c0*/  IMAD.WIDE R136, R152, 0x4, R136 ;  /* 0x0000000498887825 */ /* 0x000fe200078e0288 */
[----:B------:R-:W-:Y:S01]  /*138d0*/  ISETP.GE.U32.AND P2, PT, R32, 0x7ffffdcb, PT ;  /* 0x7ffffdcb2000780c */ /* 0x000fe20003f46070 */
[----:B------:R-:W-:Y:S04]  /*138e0*/  LDGSTS.E [R6+0x30000], desc[UR60][R188.64], !P0 ;  /* 0x30000000bc067fae */ /* 0x000fe8000c12187c */
[----:B------:R-:W2:Y:S01]  /*138f0*/  LDC R40, c[0x0][0x230] ;  /* 0x00008c00ff287b82 */ /* 0x000ea20000000800 */
[----:B-1----:R-:W-:Y:S01]  /*13900*/  VIADD R32, R34, 0xfffffe49 ;  /* 0xfffffe4922207836 */ /* 0x002fe20000000000 */
[----:B------:R-:W-:Y:S01]  /*13910*/  ISETP.GE.U32.AND P3, PT, R33, 0x7ffffdcc, PT ;  /* 0x7ffffdcc2100780c */ /* 0x000fe20003f66070 */
[----:B------:R-:W-:Y:S05]  /*13920*/  LDGSTS.E [R6+0x30004], desc[UR60][R136.64], !P1 ;  /* 0x3000400088067fae */ /* 0x000fea000c92187c */
[----:B------:R-:W1:Y:S01]  /*13930*/  LDC R39, c[0x0][0x230] ;  /* 0x00008c00ff277b82 */ /* 0x000e620000000800 */
[----:B------:R-:W-:Y:S01]  /*13940*/  ISETP.GE.U32.AND P0, PT, R32, 0x7ffffdca, PT ;  /* 0x7ffffdca2000780c */ /* 0x000fe20003f06070 */
[----:B------:R-:W-:Y:S01]  /*13950*/  LDGSTS.E [R6+0x30008], desc[UR60][R146.64], !P6 ;  /* 0x3000800092067fae */ /* 0x000fe2000f12187c */
[----:B------:R-:W-:-:S05]  /*13960*/  IADD3 R32, R36, -0x1d5, RZ ;  /* 0xfffffe2b24207810 */ /* 0x000fca0007ffe0ff */
[----:B------:R-:W1:Y:S01]  /*13970*/  LDC R34, c[0x0][0x230] ;  /* 0x00008c00ff227b82 */ /* 0x000e620000000800 */
[----:B------:R-:W-:Y:S01]  /*13980*/  IMAD.WIDE R158, R152, 0x4, R158 ;  /* 0x00000004989e7825 */ /* 0x000fe200078e029e */
[----:B------:R-:W-:-:S06]  /*13990*/  ISETP.GE.U32.AND P6, PT, R32, 0x7ffffdac, PT ;  /* 0x7ffffdac2000780c */ /* 0x000fcc0003fc6070 */
[----:B------:R-:W1:Y:S01]  /*139a0*/  LDC R36, c[0x0][0x230] ;  /* 0x00008c00ff247b82 */ /* 0x000e620000000800 */
[----:B------:R-:W-:Y:S01]  /*139b0*/  VIADD R33, R35, 0xfffffe48 ;  /* 0xfffffe4823217836 */ /* 0x000fe20000000000 */
[----:B------:R-:W-:Y:S01]  /*139c0*/  LDGSTS.E [R6+0x3000c], desc[UR60][R158.64], !P5 ;  /* 0x3000c0009e067fae */ /* 0x000fe2000e92187c */
[----:B------:R-:W-:-:S04]  /*139d0*/  IMAD.WIDE R144, R152, 0x4, R144 ;  /* 0x0000000498907825 */ /* 0x000fc800078e0290 */
[----:B--2---:R-:W-:Y:S01]  /*139e0*/  VIADD R32, R37, 0xfffffe29 ;  /* 0xfffffe2925207836 */ /* 0x004fe20000000000 */
[----:B------:R-:W2:Y:S01]  /*139f0*/  LDC R35, c[0x0][0x230] ;  /* 0x00008c00ff237b82 */ /* 0x000ea20000000800 */
[----:B------:R-:W-:Y:S01]  /*13a00*/  ISETP.GE.U32.AND P1, PT, R33, 0x7ffffdc9, PT ;  /* 0x7ffffdc92100780c */ /* 0x000fe20003f26070 */
[----:B------:R-:W-:Y:S01]  /*13a10*/  LDGSTS.E [R6+0x34000], desc[UR60][R144.64], !P3 ;  /* 0x3400000090067fae */ /* 0x000fe2000d92187c */
[----:B------:R-:W-:Y:S01]  /*13a20*/  VIADD R33, R38, 0xfffffe2a ;  /* 0xfffffe2a26217836 */ /* 0x000fe20000000000 */
[----:B------:R-:W-:-:S04]  /*13a30*/  ISETP.GE.U32.AND P3, PT, R32, 0x7ffffdaa, PT ;  /* 0x7ffffdaa2000780c */ /* 0x000fc80003f66070 */
[----:B------:R-:W2:Y:S01]  /*13a40*/  LDC R37, c[0x0][0x230] ;  /* 0x00008c00ff257b82 */ /* 0x000ea20000000800 */
[----:B------:R-:W-:Y:S01]  /*13a50*/  IMAD.WIDE R148, R152, 0x4, R148 ;  /* 0x0000000498947825 */ /* 0x000fe200078e0294 */
[----:B------:R-:W-:Y:S01]  /*13a60*/  IADD3 R32, R40, -0x1f5, RZ ;  /* 0xfffffe0b28207810 */ /* 0x000fe20007ffe0ff */
[----:B------:R-:W-:Y:S01]  /*13a70*/  LDGSTS.E [R6+0x34004], desc[UR60][R214.64], !P2 ;  /* 0x34004000d6067fae */ /* 0x000fe2000d12187c */
[----:B------:R-:W-:-:S04]  /*13a80*/  ISETP.GE.U32.AND P5, PT, R33, 0x7ffffdab, PT ;  /* 0x7ffffdab2100780c */ /* 0x000fc80003fa6070 */
[----:B------:R-:W4:Y:S01]  /*13a90*/  LDC R38, c[0x0][0x230] ;  /* 0x00008c00ff267b82 */ /* 0x000f220000000800 */
[----:B-1----:R-:W-:Y:S01]  /*13aa0*/  VIADD R33, R39, 0xfffffe28 ;  /* 0xfffffe2827217836 */ /* 0x002fe20000000000 */
[----:B------:R-:W-:Y:S01]  /*13ab0*/  LDGSTS.E [R6+0x34008], desc[UR60][R148.64], !P0 ;  /* 0x3400800094067fae */ /* 0x000fe2000c12187c */
[----:B------:R-:W-:-:S05]  /*13ac0*/  ISETP.GE.U32.AND P0, PT, R32, 0x7ffffd8c, PT ;  /* 0x7ffffd8c2000780c */ /* 0x000fca0003f06070 */
[----:B------:R-:W1:Y:S01]  /*13ad0*/  LDC R40, c[0x0][0x230] ;  /* 0x00008c00ff287b82 */ /* 0x000e620000000800 */
[----:B------:R-:W-:Y:S01]  /*13ae0*/  VIADD R32, R34, 0xfffffe0a ;  /* 0xfffffe0a22207836 */ /* 0x000fe20000000000 */
[----:B------:R-:W-:Y:S01]  /*13af0*/  ISETP.GE.U32.AND P2, PT, R33, 0x7ffffda9, PT ;  /* 0x7ffffda92100780c */ /* 0x000fe20003f46070 */
[----:B------:R-:W-:Y:S05]  /*13b00*/  LDGSTS.E [R6+0x3400c], desc[UR60][R210.64], !P1 ;  /* 0x3400c000d2067fae */ /* 0x000fea000c92187c */
[----:B------:R-:W1:Y:S01]  /*13b10*/  LDC R39, c[0x0][0x230] ;  /* 0x00008c00ff277b82 */ /* 0x000e620000000800 */
[----:B------:R-:W-:Y:S01]  /*13b20*/  ISETP.GE.U32.AND P1, PT, R32, 0x7ffffd8b, PT ;  /* 0x7ffffd8b2000780c */ /* 0x000fe20003f26070 */
[----:B------:R-:W-:Y:S01]  /*13b30*/  VIADD R32, R36, 0xfffffe08 ;  /* 0xfffffe0824207836 */ /* 0x000fe20000000000 */
[----:B------:R-:W-:Y:S05]  /*13b40*/  LDGSTS.E [R6+0x38000], desc[UR60][R178.64], !P6 ;  /* 0x38000000b2067fae */ /* 0x000fea000f12187c */
[----:B------:R-:W1:Y:S01]  /*13b50*/  LDC R34, c[0x0][0x230] ;  /* 0x00008c00ff227b82 */ /* 0x000e620000000800 */
[----:B------:R-:W-:Y:S01]  /*13b60*/  LDGSTS.E [R6+0x38004], desc[UR60][R218.64], !P5 ;  /* 0x38004000da067fae */ /* 0x000fe2000e92187c */
[----:B--2---:R-:W-:Y:S01]  /*13b70*/  VIADD R33, R35, 0xfffffe09 ;  /* 0xfffffe0923217836 */ /* 0x004fe20000000000 */
[----:B------:R-:W-:Y:S01]  /*13b80*/  ISETP.GE.U32.AND P5, PT, R32, 0x7ffffd89, PT ;  /* 0x7ffffd892000780c */ /* 0x000fe20003fa6070 */
[----:B------:R-:W-:Y:S01]  /*13b90*/  IMAD.WIDE R162, R152, 0x4, R162 ;  /* 0x0000000498a27825 */ /* 0x000fe200078e02a2 */
[----:B------:R-:W-:Y:S03]  /*13ba0*/  LDGSTS.E [R6+0x38008], desc[UR60][R200.64], !P3 ;  /* 0x38008000c8067fae */ /* 0x000fe6000d92187c */
[----:B------:R-:W2:Y:S01]  /*13bb0*/  LDC R36, c[0x0][0x230] ;  /* 0x00008c00ff247b82 */ /* 0x000ea20000000800 */
[----:B------:R-:W-:Y:S01]  /*13bc0*/  VIADD R32, R37, 0xfffffe66 ;  /* 0xfffffe6625207836 */ /* 0x000fe20000000000 */
[----:B------:R-:W-:Y:S01]  /*13bd0*/  ISETP.GE.U32.AND P6, PT, R33, 0x7ffffd8a, PT ;  /* 0x7ffffd8a2100780c */ /* 0x000fe20003fc6070 */
[----:B------:R-:W-:Y:S05]  /*13be0*/  LDGSTS.E [R6+0x3800c], desc[UR60][R162.64], !P2 ;  /* 0x3800c000a2067fae */ /* 0x000fea000d12187c */
[----:B------:R-:W3:Y:S01]  /*13bf0*/  LDC R35, c[0x0][0x230] ;  /* 0x00008c00ff237b82 */ /* 0x000ee20000000800 */
[----:B----4-:R-:W-:Y:S01]  /*13c00*/  IADD3 R33, R38, -0x199, RZ ;  /* 0xfffffe6726217810 */ /* 0x010fe20007ffe0ff */
[----:B------:R-:W-:Y:S01]  /*13c10*/  IMAD.WIDE R166, R152, 0x4, R166 ;  /* 0x0000000498a67825 */ /* 0x000fe200078e02a6 */
[----:B------:R-:W-:Y:S01]  /*13c20*/  ISETP.GE.U32.AND P2, PT, R32, 0x7ffffde7, PT ;  /* 0x7ffffde72000780c */ /* 0x000fe20003f46070 */
[----:B------:R-:W-:Y:S04]  /*13c30*/  LDGSTS.E [R6+0x3c000], desc[UR60][R176.64], !P0 ;  /* 0x3c000000b0067fae */ /* 0x000fe8000c12187c */
[----:B------:R-:W4:Y:S01]  /*13c40*/  LDC R37, c[0x0][0x230] ;  /* 0x00008c00ff257b82 */ /* 0x000f220000000800 */
[----:B-1----:R-:W-:Y:S01]  /*13c50*/  VIADD R32, R40, 0xfffffe64 ;  /* 0xfffffe6428207836 */ /* 0x002fe20000000000 */
[----:B------:R-:W-:Y:S01]  /*13c60*/  ISETP.GE.U32.AND P3, PT, R33, 0x7ffffde8, PT ;  /* 0x7ffffde82100780c */ /* 0x000fe20003f66070 */
[----:B------:R-:W-:Y:S01]  /*13c70*/  VIADD R33, R39, 0xfffffe65 ;  /* 0xfffffe6527217836 */ /* 0x000fe20000000000 */
[----:B------:R-:W-:Y:S04]  /*13c80*/  LDGSTS.E [R6+0x3c004], desc[UR60][R166.64], !P1 ;  /* 0x3c004000a6067fae */ /* 0x000fe8000c92187c */
[----:B------:R-:W1:Y:S01]  /*13c90*/  LDC R38, c[0x0][0x230] ;  /* 0x00008c00ff267b82 */ /* 0x000e620000000800 */
[----:B------:R-:W-:Y:S01]  /*13ca0*/  ISETP.GE.U32.AND P1, PT, R32, 0x7ffffde5, PT ;  /* 0x7ffffde52000780c */ /* 0x000fe20003f26070 */
[----:B------:R-:W-:-:S06]  /*13cb0*/  IMAD.WIDE R168, R152, 0x4, R168 ;  /* 0x0000000498a87825 */ /* 0x000fcc00078e02a8 */
[----:B------:R-:W1:Y:S01]  /*13cc0*/  LDC R40, c[0x0][0x230] ;  /* 0x00008c00ff287b82 */ /* 0x000e620000000800 */
[----:B------:R-:W-:Y:S01]  /*13cd0*/  IADD3 R32, R34, -0x1b9, RZ ;  /* 0xfffffe4722207810 */ /* 0x000fe20007ffe0ff */
[----:B------:R-:W-:Y:S01]  /*13ce0*/  LDGSTS.E [R6+0x3c008], desc[UR60][R212.64], !P6 ;  /* 0x3c008000d4067fae */ /* 0x000fe2000f12187c */
[----:B------:R-:W-:-:S05]  /*13cf0*/  ISETP.GE.U32.AND P0, PT, R33, 0x7ffffde6, PT ;  /* 0x7ffffde62100780c */ /* 0x000fca0003f06070 */
[----:B------:R-:W1:Y:S01]  /*13d00*/  LDC R39, c[0x0][0x230] ;  /* 0x00008c00ff277b82 */ /* 0x000e620000000800 */
[----:B------:R-:W-:Y:S01]  /*13d10*/  IMAD.WIDE R170, R152, 0x4, R170 ;  /* 0x0000000498aa7825 */ /* 0x000fe200078e02aa */
[----:B------:R-:W-:Y:S01]  /*13d20*/  ISETP.GE.U32.AND P6, PT, R32, 0x7ffffdc8, PT ;  /* 0x7ffffdc82000780c */ /* 0x000fe20003fc6070 */
[----:B------:R-:W-:Y:S05]  /*13d30*/  LDGSTS.E [R6+0x3c00c], desc[UR60][R168.64], !P5 ;  /* 0x3c00c000a8067fae */ /* 0x000fea000e92187c */
[----:B------:R-:W1:Y:S01]  /*13d40*/  LDC R34, c[0x0][0x230] ;  /* 0x00008c00ff227b82 */ /* 0x000e620000000800 */
[----:B--2---:R-:W-:Y:S01]  /*13d50*/  VIADD R32, R36, 0xfffffe45 ;  /* 0xfffffe4524207836 */ /* 0x004fe20000000000 */
[----:B------:R-:W-:Y:S01]  /*13d60*/  LDGSTS.E [R5+0x30000], desc[UR60][R170.64], !P3 ;  /* 0x30000000aa057fae */ /* 0x000fe2000d92187c */
[----:B------:R-:W-:-:S05]  /*13d70*/  IMAD.WIDE R182, R152, 0x4, R182 ;  /* 0x0000000498b67825 */ /* 0x000fca00078e02b6 */
[----:B------:R-:W2:Y:S01]  /*13d80*/  LDC R36, c[0x0][0x230] ;  /* 0x00008c00ff247b82 */ /* 0x000ea20000000800 */
[----:B---3--:R-:W-:Y:S01]  /*13d90*/  VIADD R33, R35, 0xfffffe46 ;  /* 0xfffffe4623217836 */ /* 0x008fe20000000000 */
[----:B------:R-:W-:Y:S01]  /*13da0*/  ISETP.GE.U32.AND P3, PT, R32, 0x7ffffdc6, PT ;  /* 0x7ffffdc62000780c */ /* 0x000fe20003f66070 */
[----:B------:R-:W-:Y:S01]  /*13db0*/  IMAD.WIDE R172, R152, 0x4, R172 ;  /* 0x0000000498ac7825 */ /* 0x000fe200078e02ac */
[----:B----4-:R-:W-:Y:S01]  /*13dc0*/  IADD3 R32, R37, -0x1d9, RZ ;  /* 0xfffffe2725207810 */ /* 0x010fe20007ffe0ff */
[----:B------:R-:W-:Y:S03]  /*13dd0*/  LDGSTS.E [R5+0x30004], desc[UR60][R182.64], !P2 ;  /* 0x30004000b6057fae */ /* 0x000fe6000d12187c */
[----:B------:R-:W3:Y:S01]  /*13de0*/  LDC R37, c[0x0][0x230] ;  /* 0x00008c00ff257b82 */ /* 0x000ee20000000800 */
[----:B------:R-:W-:Y:S01]  /*13df0*/  ISETP.GE.U32.AND P5, PT, R33, 0x7ffffdc7, PT ;  /* 0x7ffffdc72100780c */ /* 0x000fe20003fa6070 */
[----:B------:R-:W-:Y:S01]  /*13e00*/  LDGSTS.E [R5+0x30008], desc[UR60][R172.64], !P0 ;  /* 0x30008000ac057fae */ /* 0x000fe2000c12187c */
[----:B-1----:R-:W-:Y:S01]  /*13e10*/  VIADD R33, R38, 0xfffffe44 ;  /* 0xfffffe4426217836 */ /* 0x002fe20000000000 */
[----:B------:R-:W-:Y:S01]  /*13e20*/  ISETP.GE.U32.AND P0, PT, R32, 0x7ffffda8, PT ;  /* 0x7ffffda82000780c */ /* 0x000fe20003f06070 */
[----:B------:R-:W-:Y:S01]  /*13e30*/  VIADD R32, R40, 0xfffffe25 ;  /* 0xfffffe2528207836 */ /* 0x000fe20000000000 */
[----:B------:R-:W-:Y:S02]  /*13e40*/  LDGSTS.E [R5+0x3000c], desc[UR60][R190.64], !P1 ;  /* 0x3000c000be057fae */ /* 0x000fe4000c92187c */
[----:B------:R-:W1:Y:S01]  /*13e50*/  LDC R35, c[0x0][0x230] ;  /* 0x00008c00ff237b82 */ /* 0x000e620000000800 */
[----:B------:R-:W-:Y:S01]  /*13e60*/  ISETP.GE.U32.AND P2, PT, R33, 0x7ffffdc5, PT ;  /* 0x7ffffdc52100780c */ /* 0x000fe20003f46070 */
[----:B------:R-:W-:Y:S01]  /*13e70*/  VIADD R33, R39, 0xfffffe26 ;  /* 0xfffffe2627217836 */ /* 0x000fe20000000000 */
[----:B------:R-:W-:Y:S05]  /*13e80*/  LDGSTS.E [R5+0x34000], desc[UR60][R180.64], !P6 ;  /* 0x34000000b4057fae */ /* 0x000fea000f12187c */
[----:B------:R-:W4:Y:S01]  /*13e90*/  LDC R40, c[0x0][0x230] ;  /* 0x00008c00ff287b82 */ /* 0x000f220000000800 */
[----:B------:R-:W-:Y:S01]  /*13ea0*/  ISETP.GE.U32.AND P6, PT, R32, 0x7ffffda6, PT ;  /* 0x7ffffda62000780c */ /* 0x000fe20003fc6070 */
[----:B------:R-:W-:Y:S01]  /*13eb0*/  VIADD R32, R34, 0xfffffe24 ;  /* 0xfffffe2422207836 */ /* 0x000fe20000000000 */
[----:B------:R-:W-:Y:S01]  /*13ec0*/  ISETP.GE.U32.AND P1, PT, R33, 0x7ffffda7, PT ;  /* 0x7ffffda72100780c */ /* 0x000fe20003f26070 */
[----:B------:R-:W-:Y:S01]  /*13ed0*/  LDGSTS.E [R5+0x34004], desc[UR60][R202.64], !P5 ;  /* 0x34004000ca057fae */ /* 0x000fe2000e92187c */
[----:B------:R-:W-:-:S02]  /*13ee0*/  IMAD.WIDE R186, R152, 0x4, R186 ;  /* 0x0000000498ba7825 */ /* 0x000fc400078e02ba */
[----:B------:R-:W-:Y:S01]  /*13ef0*/  ISETP.GE.U32.AND P5, PT, R32, 0x7ffffda5, PT ;  /* 0x7ffffda52000780c */ /* 0x000fe20003fa6070 */
[----:B------:R-:W4:Y:S01]  /*13f00*/  LDC R38, c[0x0][0x230] ;  /* 0x00008c00ff267b82 */ /* 0x000f220000000800 */
[----:B--2---:R-:W-:Y:S01]  /*13f10*/  VIADD R32, R36, 0xfffffe06 ;  /* 0xfffffe0624207836 */ /* 0x004fe20000000000 */
[----:B------:R-:W-:Y:S01]  /*13f20*/  LDGSTS.E [R5+0x34008], desc[UR60][R204.64], !P3 ;  /* 0x34008000cc057fae */ /* 0x000fe2000d92187c */
[----:B------:R-:W-:-:S03]  /*13f30*/  IMAD.WIDE R196, R152, 0x4, R196 ;  /* 0x0000000498c47825 */ /* 0x000fc600078e02c4 */
[----:B------:R-:W-:Y:S01]  /*13f40*/  LDGSTS.E [R5+0x3400c], desc[UR60][R186.64], !P2 ;  /* 0x3400c000ba057fae */ /* 0x000fe2000d12187c */
[----:B------:R-:W-:Y:S01]  /*13f50*/  ISETP.GE.U32.AND P2, PT, R32, 0x7ffffd87, PT ;  /* 0x7ffffd872000780c */ /* 0x000fe20003f46070 */
[----:B------:R-:W2:Y:S01]  /*13f60*/  LDC R34, c[0x0][0x230] ;  /* 0x00008c00ff227b82 */ /* 0x000ea20000000800 */
[----:B---3--:R-:W-:Y:S01]  /*13f70*/  VIADD R32, R37, 0xfffffe04 ;  /* 0xfffffe0425207836 */ /* 0x008fe20000000000 */
[----:B------:R-:W-:Y:S01]  /*13f80*/  LDGSTS.E [R5+0x38000], desc[UR60][R196.64], !P0 ;  /* 0x38000000c4057fae */ /* 0x000fe2000c12187c */
[----:B-1----:R-:W-:-:S03]  /*13f90*/  IADD3 R33, R35, -0x1f9, RZ ;  /* 0xfffffe0723217810 */ /* 0x002fc60007ffe0ff */
[----:B------:R-:W-:Y:S02]  /*13fa0*/  LDGSTS.E [R5+0x38004], desc[UR60][R216.64], !P1 ;  /* 0x38004000d8057fae */ /* 0x000fe4000c92187c */
[----:B------:R-:W1:Y:S01]  /*13fb0*/  LDC R39, c[0x0][0x230] ;  /* 0x00008c00ff277b82 */ /* 0x000e620000000800 */
[----:B------:R-:W-:Y:S01]  /*13fc0*/  ISETP.GE.U32.AND P1, PT, R32, 0x7ffffd85, PT ;  /* 0x7ffffd852000780c */ /* 0x000fe20003f26070 */
[----:B----4-:R-:W-:-:S06]  /*13fd0*/  VIADD R32, R40, 0xfffffe62 ;  /* 0xfffffe6228207836 */ /* 0x010fcc0000000000 */
[----:B------:R-:W3:Y:S01]  /*13fe0*/  LDC R35, c[0x0][0x230] ;  /* 0x00008c00ff237b82 */ /* 0x000ee20000000800 */
[----:B------:R-:W-:-:S07]  /*13ff0*/  IMAD.WIDE R80, R152, 0x4, R2 ;  /* 0x0000000498507825 */ /* 0x000fce00078e0202 */
[----:B------:R-:W4:Y:S01]  /*14000*/  LDC R36, c[0x0][0x230] ;  /* 0x00008c00ff247b82 */ /* 0x000f220000000800 */
[----:B------:R-:W4:Y:S01]  /*14010*/  LDL.LU.64 R2, [R1+0x328] ;  /* 0x0003280001027983 */ /* 0x000f220000300a00 */
[----:B------:R-:W-:Y:S01]  /*14020*/  ISETP.GE.U32.AND P3, PT, R33, 0x7ffffd88, PT ;  /* 0x7ffffd882100780c */ /* 0x000fe20003f66070 */
[----:B------:R-:W-:Y:S02]  /*14030*/  IMAD.WIDE R192, R152, 0x4, R192 ;  /* 0x0000000498c07825 */ /* 0x000fe400078e02c0 */
[----:B------:R-:W-:Y:S03]  /*14040*/  LDGSTS.E [R5+0x38008], desc[UR60][R198.64], !P6 ;  /* 0x38008000c6057fae */ /* 0x000fe6000f12187c */
[----:B------:R-:W4:Y:S01]  /*14050*/  LDC R40, c[0x0][0x230] ;  /* 0x00008c00ff287b82 */ /* 0x000f220000000800 */
[----:B------:R-:W-:Y:S01]  /*14060*/  VIADD R33, R38, 0xfffffe05 ;  /* 0xfffffe0526217836 */ /* 0x000fe20000000000 */
[----:B------:R-:W-:Y:S01]  /*14070*/  LDGSTS.E [R5+0x3800c], desc[UR60][R192.64], !P5 ;  /* 0x3800c000c0057fae */ /* 0x000fe2000e92187c */
[----:B------:R-:W-:Y:S01]  /*14080*/  ISETP.GE.U32.AND P5, PT, R32, 0x7ffffde3, PT ;  /* 0x7ffffde32000780c */ /* 0x000fe20003fa6070 */
[----:B------:R-:W-:-:S02]  /*14090*/  IMAD.WIDE R206, R152, 0x4, R206 ;  /* 0x0000000498ce7825 */ /* 0x000fc400078e02ce */
[----:B------:R-:W-:Y:S02]  /*140a0*/  ISETP.GE.U32.AND P0, PT, R33, 0x7ffffd86, PT ;  /* 0x7ffffd862100780c */ /* 0x000fe40003f06070 */
[----:B--2---:R-:W-:Y:S01]  /*140b0*/  VIADD R32, R34, 0xfffffe61 ;  /* 0xfffffe6122207836 */ /* 0x004fe20000000000 */
[----:B-1----:R-:W-:Y:S01]  /*140c0*/  IADD3 R33, R39, -0x19d, RZ ;  /* 0xfffffe6327217810 */ /* 0x002fe20007ffe0ff */
[----:B------:R-:W-:Y:S01]  /*140d0*/  LDGSTS.E [R5+0x3c000], desc[UR60][R206.64], !P3 ;  /* 0x3c000000ce057fae */ /* 0x000fe2000d92187c */
[----:B------:R-:W-:Y:S01]  /*140e0*/  IMAD.WIDE R76, R152, 0x4, R222 ;  /* 0x00000004984c7825 */ /* 0x000fe200078e02de */
[----:B------:R-:W1:Y:S01]  /*140f0*/  LDC R38, c[0x0][0x230] ;  /* 0x00008c00ff267b82 */ /* 0x000e620000000800 */
[----:B------:R-:W-:Y:S01]  /*14100*/  ISETP.GE.U32.AND P6, PT, R33, 0x7ffffde4, PT ;  /* 0x7ffffde42100780c */ /* 0x000fe20003fc6070 */
[----:B------:R-:W2:Y:S01]  /*14110*/  LDL.LU.64 R222, [R1+0x300] ;  /* 0x0003000001de7983 */ /* 0x000ea20000300a00 */
[----:B------:R-:W-:Y:S01]  /*14120*/  ISETP.GE.U32.AND P3, PT, R32, 0x7ffffde2, PT ;  /* 0x7ffffde22000780c */ /* 0x000fe20003f66070 */
[----:B---3--:R-:W-:Y:S01]  /*14130*/  VIADD R33, R35, 0xfffffe60 ;  /* 0xfffffe6023217836 */ /* 0x008fe20000000000 */
[----:B----4-:R-:W-:Y:S01]  /*14140*/  IADD3 R32, R36, -0x1bd, RZ ;  /* 0xfffffe4324207810 */ /* 0x010fe20007ffe0ff */
[----:B------:R-:W-:Y:S01]  /*14150*/  IMAD.WIDE R34, R152, 0x4, R10 ;  /* 0x0000000498227825 */ /* 0x000fe200078e020a */
[----:B------:R-:W3:Y:S01]  /*14160*/  LDL R0, [R1+0x3cc] ;  /* 0x0003cc0001007983 */ /* 0x000ee20000100800 */
[----:B------:R-:W4:Y:S03]  /*14170*/  LDC R37, c[0x0][0x230] ;  /* 0x00008c00ff257b82 */ /* 0x000f260000000800 */
[----:B------:R-:W3:Y:S01]  /*14180*/  LDL.LU.64 R10, [R1+0x2f8] ;  /* 0x0002f800010a7983 */ /* 0x000ee20000300a00 */
[----:B------:R-:W-:Y:S01]  /*14190*/  IADD3 R36, R40, -0x1dd, RZ ;  /* 0xfffffe2328247810 */ /* 0x000fe20007ffe0ff */
[----:B------:R-:W-:-:S02]  /*141a0*/  IMAD.WIDE R40, R152, 0x4, R156 ;  /* 0x0000000498287825 */ /* 0x000fc400078e029c */
[----:B------:R-:W3:Y:S01]  /*141b0*/  LDL.LU.64 R156, [R1+0x2f0] ;  /* 0x0002f000019c7983 */ /* 0x000ee20000300a00 */
[----:B------:R-:W4:Y:S01]  /*141c0*/  LDC R39, c[0x0][0x230] ;  /* 0x00008c00ff277b82 */ /* 0x000f220000000800 */
[----:B------:R-:W-:-:S05]  /*141d0*/  IMAD.WIDE R194, R152, 0x4, R194 ;  /* 0x0000000498c27825 */ /* 0x000fca00078e02c2 */
[----:B------:R-:W-:Y:S02]  /*141e0*/  LDGSTS.E [R5+0x3c004], desc[UR60][R194.64], !P2 ;  /* 0x3c004000c2057fae */ /* 0x000fe4000d12187c */
[----:B------:R-:W4:Y:S01]  /*141f0*/  LDC R44, c[0x0][0x230] ;  /* 0x00008c00ff2c7b82 */ /* 0x000f220000000800 */
[----:B------:R-:W-:Y:S01]  /*14200*/  ISETP.GE.U32.AND P2, PT, R33, 0x7ffffde1, PT ;  /* 0x7ffffde12100780c */ /* 0x000fe20003f46070 */
[----:B------:R-:W-:Y:S01]  /*14210*/  LDGSTS.E [R5+0x3c008], desc[UR60][R84.64], !P0 ;  /* 0x3c00800054057fae */ /* 0x000fe2000c12187c */
[----:B------:R-:W-:Y:S01]  /*14220*/  ISETP.GE.U32.AND P0, PT, R32, 0x7ffffdc4, PT ;  /* 0x7ffffdc42000780c */ /* 0x000fe20003f06070 */
[----:B-1----:R-:W-:Y:S02]  /*14230*/  VIADD R33, R38, 0xfffffe42 ;  /* 0xfffffe4226217836 */ /* 0x002fe40000000000 */
[----:B------:R-:W-:Y:S01]  /*14240*/  LDGSTS.E [R5+0x3c00c], desc[UR60][R80.64], !P1 ;  /* 0x3c00c00050057fae */ /* 0x000fe2000c92187c */
[----:B----4-:R-:W-:Y:S02]  /*14250*/  VIADD R32, R37, 0xfffffe41 ;  /* 0xfffffe4125207836 */ /* 0x010fe40000000000 */
[----:B------:R-:W-:Y:S01]  /*14260*/  ISETP.GE.U32.AND P1, PT, R33, 0x7ffffdc3, PT ;  /* 0x7ffffdc32100780c */ /* 0x000fe20003f26070 */
[----:B------:R-:W-:Y:S02]  /*14270*/  LDGSTS.E [R4+0x30000], desc[UR60][R76.64], !P6 ;  /* 0x300000004c047fae */ /* 0x000fe4000f12187c */
[----:B------:R-:W-:Y:S01]  /*14280*/  ISETP.GE.U32.AND P6, PT, R32, 0x7ffffdc2, PT ;  /* 0x7ffffdc22000780c */ /* 0x000fe20003fc6070 */
[----:B------:R-:W-:-:S04]  /*14290*/  IMAD.WIDE R32, R152, 0x4, R12 ;  /* 0x0000000498207825 */ /* 0x000fc800078e020c */
[----:B------:R-:W-:Y:S01]  /*142a0*/  VIADD R37, R39, 0xfffffe40 ;  /* 0xfffffe4027257836 */ /* 0x000fe20000000000 */
[----:B------:R-:W-:Y:S01]  /*142b0*/  LDGSTS.E [R4+0x30004], desc[UR60][R32.64], !P5 ;  /* 0x3000400020047fae */ /* 0x000fe2000e92187c */
[----:B------:R-:W-:-:S03]  /*142c0*/  VIADD R42, R42, 0xfffffe22 ;  /* 0xfffffe222a2a7836 */ /* 0x000fc60000000000 */
[----:B------:R-:W-:Y:S01]  /*142d0*/  LDGSTS.E [R4+0x30008], desc[UR60][R34.64], !P3 ;  /* 0x3000800022047fae */ /* 0x000fe2000d92187c */
[----:B------:R-:W-:Y:S02]  /*142e0*/  ISETP.GE.U32.AND P5, PT, R37, 0x7ffffdc1, PT ;  /* 0x7ffffdc12500780c */ /* 0x000fe40003fa6070 */
[----:B------:R-:W-:Y:S01]  /*142f0*/  ISETP.GE.U32.AND P3, PT, R36, 0x7ffffda4, PT ;  /* 0x7ffffda42400780c */ /* 0x000fe20003f66070 */
[C---:B------:R-:W-:Y:S02]  /*14300*/  IMAD.WIDE R36, R152.reuse, 0x4, R240 ;  /* 0x0000000498247825 */ /* 0x040fe400078e02f0 */
[----:B------:R-:W4:Y:S02]  /*14310*/  LDL.LU.64 R240, [R1+0x2c8] ;  /* 0x0002c80001f07983 */ /* 0x000f240000300a00 */
[----:B------:R-:W-:Y:S02]  /*14320*/  IMAD.WIDE R38, R152, 0x4, R224 ;  /* 0x0000000498267825 */ /* 0x000fe400078e02e0 */
[----:B------:R-:W-:Y:S01]  /*14330*/  LDGSTS.E [R4+0x3000c], desc[UR60][R36.64], !P2 ;  /* 0x3000c00024047fae */ /* 0x000fe2000d12187c */
[----:B------:R-:W-:Y:S01]  /*14340*/  ISETP.GE.U32.AND P2, PT, R42, 0x7ffffda3, PT ;  /* 0x7ffffda32a00780c */ /* 0x000fe20003f46070 */
[----:B------:R-:W-:-:S02]  /*14350*/  VIADD R43, R43, 0xfffffe21 ;  /* 0xfffffe212b2b7836 */ /* 0x000fc40000000000 */
[----:B------:R-:W-:Y:S01]  /*14360*/  VIADD R42, R44, 0xfffffe20 ;  /* 0xfffffe202c2a7836 */ /* 0x000fe20000000000 */
[----:B------:R-:W4:Y:S04]  /*14370*/  LDL.LU.64 R18, [R1+0x2c0] ;  /* 0x0002c00001127983 */ /* 0x000f280000300a00 */
[----:B------:R-:W-:Y:S01]  /*14380*/  LDGSTS.E [R4+0x34000], desc[UR60][R38.64], !P0 ;  /* 0x3400000026047fae */ /* 0x000fe2000c12187c */
[----:B------:R-:W-:-:S03]  /*14390*/  ISETP.GE.U32.AND P0, PT, R43, 0x7ffffda2, PT ;  /* 0x7ffffda22b00780c */ /* 0x000fc60003f06070 */
[----:B------:R-:W4:Y:S04]  /*143a0*/  LDL.LU.64 R14, [R1+0x2b8] ;  /* 0x0002b800010e7983 */ /* 0x000f280000300a00 */
[----:B------:R-:W-:Y:S01]  /*143b0*/  LDGSTS.E [R4+0x34004], desc[UR60][R40.64], !P1 ;  /* 0x3400400028047fae */ /* 0x000fe2000c92187c */
[----:B------:R-:W-:Y:S01]  /*143c0*/  ISETP.GE.U32.AND P1, PT, R42, 0x7ffffda1, PT ;  /* 0x7ffffda12a00780c */ /* 0x000fe20003f26070 */
[----:B------:R-:W-:Y:S02]  /*143d0*/  IMAD.WIDE R42, R152, 0x4, R232 ;  /* 0x00000004982a7825 */ /* 0x000fe400078e02e8 */
[----:B------:R-:W4:Y:S04]  /*143e0*/  LDL.LU.64 R16, [R1+0x488] ;  /* 0x0004880001107983 */ /* 0x000f280000300a00 */
[----:B------:R-:W4:Y:S04]  /*143f0*/  LDL.LU.64 R224, [R1+0x4c8] ;  /* 0x0004c80001e07983 */ /* 0x000f280000300a00 */
[----:B------:R-:W4:Y:S01]  /*14400*/  LDL.LU.64 R232, [R1+0x4d8] ;  /* 0x0004d80001e87983 */ /* 0x000f220000300a00 */
[----:B------:R-:W-:-:S03]  /*14410*/  IADD3 R48, R48, -0x1fd, RZ ;  /* 0xfffffe0330307810 */ /* 0x000fc60007ffe0ff */
[----:B------:R-:W-:Y:S01]  /*14420*/  LDGSTS.E [R4+0x34008], desc[UR60][R42.64], !P6 ;  /* 0x340080002a047fae */ /* 0x000fe2000f12187c */
[----:B------:R-:W-:Y:S01]  /*14430*/  ISETP.GE.U32.AND P6, PT, R48, 0x7ffffd84, PT ;  /* 0x7ffffd843000780c */ /* 0x000fe20003fc6070 */
[C---:B------:R-:W-:Y:S02]  /*14440*/  IMAD.WIDE R44, R152.reuse, 0x4, R2 ;  /* 0x00000004982c7825 */ /* 0x040fe400078e0202 */
[----:B------:R-:W4:Y:S01]  /*14450*/  LDL.LU.64 R2, [R1+0x518] ;  /* 0x0005180001027983 */ /* 0x000f220000300a00 */
[----:B------:R-:W1:Y:S01]  /*14460*/  S2R R252, SR_TID.X ;  /* 0x0000000000fc7919 */ /* 0x000e620000002100 */
[----:B------:R-:W-:Y:S02]  /*14470*/  VIADD R53, R53, 0xfffffe00 ;  /* 0xfffffe0035357836 */ /* 0x000fe40000000000 */
[----:B------:R-:W-:Y:S01]  /*14480*/  LDGSTS.E [R4+0x3400c], desc[UR60][R44.64], !P5 ;  /* 0x3400c0002c047fae */ /* 0x000fe2000e92187c */
[----:B--2---:R-:W-:-:S03]  /*14490*/  IMAD.WIDE R46, R152, 0x4, R222 ;  /* 0x00000004982e7825 */ /* 0x004fc600078e02de */
[----:B------:R-:W2:Y:S04]  /*144a0*/  LDL.LU.64 R222, [R1+0x510] ;  /* 0x0005100001de7983 */ /* 0x000ea80000300a00 */
[----:B------:R-:W-:Y:S01]  /*144b0*/  LDGSTS.E [R4+0x38000], desc[UR60][R46.64], !P3 ;  /* 0x380000002e047fae */ /* 0x000fe2000d92187c */
[----:B---3--:R-:W-:-:S03]  /*144c0*/  IMAD.WIDE R50, R152, 0x4, R156 ;  /* 0x0000000498327825 */ /* 0x008fc600078e029c */
[----:B------:R-:W3:Y:S01]  /*144d0*/  LDL.LU.64 R156, [R1+0x500] ;  /* 0x00050000019c7983 */ /* 0x000ee20000300a00 */
[----:B------:R-:W-:-:S03]  /*144e0*/  IMAD.WIDE R48, R152, 0x4, R10 ;  /* 0x0000000498307825 */ /* 0x000fc600078e020a */
[----:B------:R-:W2:Y:S04]  /*144f0*/  LDL.LU.64 R12, [R1+0x4f8] ;  /* 0x0004f800010c7983 */ /* 0x000ea80000300a00 */
[----:B------:R-:W2:Y:S01]  /*14500*/  LDL.LU.64 R10, [R1+0x4f0] ;  /* 0x0004f000010a7983 */ /* 0x000ea20000300a00 */
[----:B-1----:R-:W-:Y:S02]  /*14510*/  LOP3.LUT R252, R252, 0x7f, RZ, 0xc0, !PT ;  /* 0x0000007ffcfc7812 */ /* 0x002fe400078ec0ff */
[----:B------:R-:W-:Y:S01]  /*14520*/  ISETP.GT.AND P3, PT, R0, 0x27f, PT ;  /* 0x0000027f0000780c */ /* 0x000fe20003f64270 */
[----:B------:R-:W-:Y:S01]  /*14530*/  LDGSTS.E [R4+0x38004], desc[UR60][R48.64], !P2 ;  /* 0x3800400030047fae */ /* 0x000fe2000d12187c */
[----:B------:R-:W-:Y:S01]  /*14540*/  ISETP.GE.AND P5, PT, R252, R53, PT ;  /* 0x00000035fc00720c */ /* 0x000fe20003fa6270 */
[----:B------:R-:W-:Y:S01]  /*14550*/  VIADD R55, R55, 0xfffffe02 ;  /* 0xfffffe0237377836 */ /* 0x000fe20000000000 */
[----:B------:R-:W-:Y:S01]  /*14560*/  IADD3 R155, R249, 0x100000, RZ ;  /* 0x00100000f99b7810 */ /* 0x000fe20007ffe0ff */
[----:B------:R-:W-:Y:S01]  /*14570*/  LDGSTS.E [R4+0x38008], desc[UR60][R50.64], !P0 ;  /* 0x3800800032047fae */ /* 0x000fe2000c12187c */
[----:B------:R-:W-:Y:S01]  /*14580*/  SEL R52, RZ, 0x4, P5 ;  /* 0x00000004ff347807 */ /* 0x000fe20002800000 */
[----:B------:R-:W-:Y:S01]  /*14590*/  VIADD R54, R54, 0xfffffe01 ;  /* 0xfffffe0136367836 */ /* 0x000fe20000000000 */
[----:B------:R-:W1:Y:S02]  /*145a0*/  LDC R252, c[0x0][0x230] ;  /* 0x00008c00fffc7b82 */ /* 0x000e640000000800 */
[----:B------:R-:W-:-:S02]  /*145b0*/  SEL R52, R52, RZ, P3 ;  /* 0x000000ff34347207 */ /* 0x000fc40001800000 */
[----:B------:R-:W-:Y:S02]  /*145c0*/  ISETP.GE.U32.AND P3, PT, R53, 0x7ffffd81, PT ;  /* 0x7ffffd813500780c */ /* 0x000fe40003f66070 */
[----:B------:R-:W-:Y:S01]  /*145d0*/  ISETP.NE.U32.AND P0, PT, R52, RZ, PT ;  /* 0x000000ff3400720c */ /* 0x000fe20003f05070 */
[C---:B----4-:R-:W-:Y:S02]  /*145e0*/  IMAD.WIDE R52, R154.reuse, 0x4, R240 ;  /* 0x000000049a347825 */ /* 0x050fe400078e02f0 */
[----:B------:R-:W4:Y:S02]  /*145f0*/  LDL.LU.64 R240, [R1+0x4e8] ;  /* 0x0004e80001f07983 */ /* 0x000f240000300a00 */
[----:B------:R-:W-:-:S05]  /*14600*/  IMAD.WIDE R14, R154, 0x4, R14 ;  /* 0x000000049a0e7825 */ /* 0x000fca00078e020e */
[----:B------:R1:W-:Y:S01]  /*14610*/  STL.64 [R1+0x520], R14 ;  /* 0x0005200e01007387 */ /* 0x0003e20000100a00 */
[----:B------:R-:W-:-:S04]  /*14620*/  IMAD.WIDE R58, R152, 0x4, R224 ;  /* 0x00000004983a7825 */ /* 0x000fc800078e02e0 */
[----:B------:R-:W-:Y:S01]  /*14630*/  IMAD.WIDE R60, R152, 0x4, R232 ;  /* 0x00000004983c7825 */ /* 0x000fe200078e02e8 */
[----:B------:R-:W-:Y:S02]  /*14640*/  ISETP.GE.U32.AND P5, PT, R55, 0x7ffffd83, PT ;  /* 0x7ffffd833700780c */ /* 0x000fe40003fa6070 */
[----:B------:R-:W-:Y:S01]  /*14650*/  ISETP.GE.U32.AND P2, PT, R54, 0x7ffffd82, PT ;  /* 0x7ffffd823600780c */ /* 0x000fe20003f46070 */
[----:B------:R-:W-:-:S04]  /*14660*/  IMAD.WIDE R54, R154, 0x4, R18 ;  /* 0x000000049a367825 */ /* 0x000fc800078e0212 */
[----:B------:R-:W-:Y:S02]  /*14670*/  IMAD.WIDE R62, R152, 0x4, R2 ;  /* 0x00000004983e7825 */ /* 0x000fe400078e0202 */
[----:B------:R-:W4:Y:S04]  /*14680*/  LDL.LU.64 R2, [R1+0x4e0] ;  /* 0x0004e00001027983 */ /* 0x000f280000300a00 */
[----:B------:R-:W4:Y:S04]  /*14690*/  LDL.LU.64 R224, [R1+0x508] ;  /* 0x0005080001e07983 */ /* 0x000f280000300a00 */
[----:B------:R-:W4:Y:S04]  /*146a0*/  LDL.LU.64 R232, [R1+0x4d0] ;  /* 0x0004d00001e87983 */ /* 0x000f280000300a00 */
[----:B------:R-:W4:Y:S01]  /*146b0*/  LDL.LU.64 R18, [R1+0x4b8] ;  /* 0x0004b80001127983 */ /* 0x000f220000300a00 */
[----:B---3--:R-:W-:-:S03]  /*146c0*/  IMAD.WIDE R228, R154, 0x4, R156 ;  /* 0x000000049ae47825 */ /* 0x008fc600078e029c */
[----:B------:R-:W3:Y:S01]  /*146d0*/  LDL.LU.64 R156, [R1+0x4b0] ;  /* 0x0004b000019c7983 */ /* 0x000ee20000300a00 */
[----:B--2---:R-:W-:-:S03]  /*146e0*/  IMAD.WIDE R230, R154, 0x4, R12 ;  /* 0x000000049ae67825 */ /* 0x004fc600078e020c */
[----:B------:R-:W2:Y:S01]  /*146f0*/  LDL.LU.64 R12, [R1+0x4a8] ;  /* 0x0004a800010c7983 */ /* 0x000ea20000300a00 */
[----:B------:R-:W-:-:S03]  /*14700*/  IMAD.WIDE R236, R154, 0x4, R10 ;  /* 0x000000049aec7825 */ /* 0x000fc600078e020a */
[----:B------:R-:W2:Y:S01]  /*14710*/  LDL.LU.64 R10, [R1+0x4a0] ;  /* 0x0004a000010a7983 */ /* 0x000ea20000300a00 */
[----:B------:R-:W-:-:S04]  /*14720*/  IMAD.WIDE R56, R152, 0x4, R16 ;  /* 0x0000000498387825 */ /* 0x000fc800078e0210 */
[----:B------:R-:W-:Y:S01]  /*14730*/  IMAD.WIDE R222, R152, 0x4, R222 ;  /* 0x0000000498de7825 */ /* 0x000fe200078e02de */
[----:B------:R-:W-:Y:S03]  /*14740*/  LDGSTS.E [R4+0x3800c], desc[UR60][R56.64], !P1 ;  /* 0x3800c00038047fae */ /* 0x000fe6000c92187c */
[C---:B------:R-:W-:Y:S01]  /*14750*/  VIADD R153, R249.reuse, 0x100000 ;  /* 0x00100000f9997836 */ /* 0x040fe20000000000 */
[----:B------:R-:W-:Y:S01]  /*14760*/  LDGSTS.E [R4+0x3c000], desc[UR60][R58.64], !P6 ;  /* 0x3c0000003a047fae */ /* 0x000fe2000f12187c */
[----:B------:R-:W-:-:S03]  /*14770*/  VIADD R226, R249, 0x100000 ;  /* 0x00100000f9e27836 */ /* 0x000fc60000000000 */
[----:B------:R-:W-:Y:S04]  /*14780*/  LDGSTS.E [R4+0x3c004], desc[UR60][R60.64], !P5 ;  /* 0x3c0040003c047fae */ /* 0x000fe8000e92187c */
[----:B------:R-:W-:Y:S04]  /*14790*/  LDGSTS.E [R4+0x3c008], desc[UR60][R62.64], !P2 ;  /* 0x3c0080003e047fae */ /* 0x000fe8000d12187c */
[----:B------:R-:W-:Y:S01]  /*147a0*/  LDGSTS.E [R4+0x3c00c], desc[UR60][R222.64], !P3 ;  /* 0x3c00c000de047fae */ /* 0x000fe2000d92187c */
[----:B------:R-:W-:-:S03]  /*147b0*/  VIADD R227, R249, 0x100000 ;  /* 0x00100000f9e37836 */ /* 0x000fc60000000000 */
[----:B------:R-:W0:Y:S04]  /*147c0*/  LDGDEPBAR ;  /* 0x00000000000079af */ /* 0x000e280000000000 */
[----:B------:R-:W-:Y:S04]  /*147d0*/  LDGSTS.E [R155+-0x78000], desc[UR60][R52.64], P4 ;  /* 0x88000000349b7fae */ /* 0x000fe8000a12187c */
[----:B------:R-:W-:Y:S01]  /*147e0*/  LDGSTS.E [R153+-0x77c00], desc[UR60][R54.64], P4 ;  /* 0x8840000036997fae */ /* 0x000fe2000a12187c */
[----:B----4-:R-:W-:-:S03]  /*147f0*/  IMAD.WIDE R238, R154, 0x4, R240 ;  /* 0x000000049aee7825 */ /* 0x010fc600078e02f0 */
[----:B------:R-:W-:Y:S04]  /*14800*/  LDGSTS.E [R226+-0x77800], desc[UR60][R14.64], P4 ;  /* 0x888000000ee27fae */ /* 0x000fe8000a12187c */
[----:B------:R-:W-:Y:S04]  /*14810*/  LDGSTS.E [R227+-0x77400], desc[UR60][R228.64], P4 ;  /* 0x88c00000e4e37fae */ /* 0x000fe8000a12187c */
[----:B------:R4:W-:Y:S04]  /*14820*/  LDGSTS.E [R226+-0x77000], desc[UR60][R230.64], P4 ;  /* 0x89000000e6e27fae */ /* 0x0009e8000a12187c */
[----:B-1----:R-:W2:Y:S04]  /*14830*/  LDL.LU.64 R14, [R1+0x498] ;  /* 0x00049800010e7983 */ /* 0x002ea80000300a00 */
[----:B------:R-:W2:Y:S04]  /*14840*/  LDL.LU.64 R240, [R1+0x490] ;  /* 0x0004900001f07983 */ /* 0x000ea80000300a00 */
[----:B------:R1:W-:Y:S04]  /*14850*/  LDGSTS.E [R155+-0x76c00], desc[UR60][R236.64], P4 ;  /* 0x89400000ec9b7fae */ /* 0x0003e8000a12187c */
[----:B------:R1:W-:Y:S01]  /*14860*/  LDGSTS.E [R153+-0x76800], desc[UR60][R238.64], P4 ;  /* 0x89800000ee997fae */ /* 0x0003e2000a12187c */
[C---:B----4-:R-:W-:Y:S01]  /*14870*/  IADD3 R226, R248.reuse, 0x100000, RZ ;  /* 0x00100000f8e27810 */ /* 0x050fe20007ffe0ff */
[----:B-1----:R-:W-:-:S02]  /*14880*/  VIADD R155, R248, 0x100000 ;  /* 0x00100000f89b7836 */ /* 0x002fc40000000000 */
[----:B------:R-:W-:Y:S02]  /*14890*/  VIADD R153, R248, 0x100000 ;  /* 0x00100000f8997836 */ /* 0x000fe40000000000 */
[----:B------:R-:W-:-:S04]  /*148a0*/  IMAD.WIDE R2, R154, 0x4, R2 ;  /* 0x000000049a027825 */ /* 0x000fc800078e0202 */
[C---:B------:R-:W-:Y:S01]  /*148b0*/  IMAD.WIDE R234, R154.reuse, 0x4, R224 ;  /* 0x000000049aea7825 */ /* 0x040fe200078e02e0 */
[----:B------:R1:W-:Y:S03]  /*148c0*/  LDGSTS.E [R227+-0x76400], desc[UR60][R2.64], P4 ;  /* 0x89c0000002e37fae */ /* 0x0003e6000a12187c */
[C---:B------:R-:W-:Y:S01]  /*148d0*/  IMAD.WIDE R232, R154.reuse, 0x4, R232 ;  /* 0x000000049ae87825 */ /* 0x040fe200078e02e8 */
[----:B------:R-:W4:Y:S04]  /*148e0*/  LDL.LU.64 R224, [R1+0x4c0] ;  /* 0x0004c00001e07983 */ /* 0x000f280000300a00 */
[----:B------:R1:W-:Y:S04]  /*148f0*/  STL.64 [R1], R2 ;  /* 0x0000000201007387 */ /* 0x0003e80000100a00 */
[----:B------:R-:W4:Y:S04]  /*14900*/  LDL.LU.64 R16, [R1+0x480] ;  /* 0x0004800001107983 */ /* 0x000f280000300a00 */
[----:B------:R-:W-:Y:S04]  /*14910*/  STL.64 [R1+0x4e8], R234 ;  /* 0x0004e8ea01007387 */ /* 0x000fe80000100a00 */
[----:B------:R3:W-:Y:S04]  /*14920*/  STL.64 [R1+0x4c8], R232 ;  /* 0x0004c8e801007387 */ /* 0x0007e80000100a00 */
[----:B-1----:R-:W4:Y:S01]  /*14930*/  LDL.LU.64 R2, [R1+0x2b0] ;  /* 0x0002b00001027983 */ /* 0x002f220000300a00 */
[----:B------:R-:W-:-:S03]  /*14940*/  IMAD.WIDE R18, R154, 0x4, R18 ;  /* 0x000000049a127825 */ /* 0x000fc600078e0212 */
[----:B------:R-:W-:Y:S04]  /*14950*/  LDGSTS.E [R226+-0x77f80], desc[UR60][R234.64], P4 ;  /* 0x88080000eae27fae */ /* 0x000fe8000a12187c */
[----:B------:R3:W-:Y:S04]  /*14960*/  LDGSTS.E [R155+-0x77b80], desc[UR60][R232.64], P4 ;  /* 0x88480000e89b7fae */ /* 0x0007e8000a12187c */
[----:B------:R1:W-:Y:S01]  /*14970*/  STL.64 [R1+0x78], R18 ;  /* 0x0000781201007387 */ /* 0x0003e20000100a00 */
[----:B------:R-:W-:-:S03]  /*14980*/  VIADD R227, R248, 0x100000 ;  /* 0x00100000f8e37836 */ /* 0x000fc60000000000 */
[----:B------:R1:W-:Y:S01]  /*14990*/  LDGSTS.E [R153+-0x77780], desc[UR60][R18.64], P4 ;  /* 0x8888000012997fae */ /* 0x0003e2000a12187c */
[----:B---3--:R-:W-:-:S03]  /*149a0*/  IMAD.WIDE R232, R154, 0x4, R156 ;  /* 0x000000049ae87825 */ /* 0x008fc600078e029c */
[----:B------:R-:W3:Y:S01]  /*149b0*/  LDL.LU.64 R156, [R1+0x2a8] ;  /* 0x0002a800019c7983 */ /* 0x000ee20000300a00 */
[----:B--2---:R-:W-:-:S03]  /*149c0*/  IMAD.WIDE R234, R154, 0x4, R12 ;  /* 0x000000049aea7825 */ /* 0x004fc600078e020c */
[----:B------:R-:W2:Y:S01]  /*149d0*/  LDL.LU.64 R12, [R1+0x2a0] ;  /* 0x0002a000010c7983 */ /* 0x000ea20000300a00 */
[----:B-1----:R-:W-:-:S03]  /*149e0*/  IMAD.WIDE R18, R154, 0x4, R10 ;  /* 0x000000049a127825 */ /* 0x002fc600078e020a */
[----:B------:R1:W-:Y:S04]  /*149f0*/  STL.64 [R1+0x98], R232 ;  /* 0x000098e801007387 */ /* 0x0003e80000100a00 */
[----:B------:R-:W2:Y:S04]  /*14a00*/  LDL.LU.64 R10, [R1+0x298] ;  /* 0x00029800010a7983 */ /* 0x000ea80000300a00 */
[----:B------:R1:W-:Y:S04]  /*14a10*/  STL.64 [R1+0x2d0], R234 ;  /* 0x0002d0ea01007387 */ /* 0x0003e80000100a00 */
[----:B------:R-:W-:Y:S04]  /*14a20*/  STL.64 [R1+0x2e0], R18 ;  /* 0x0002e01201007387 */ /* 0x000fe80000100a00 */
[----:B------:R-:W-:Y:S04]  /*14a30*/  LDGSTS.E [R227+-0x77380], desc[UR60][R232.64], P4 ;  /* 0x88c80000e8e37fae */ /* 0x000fe8000a12187c */
[----:B------:R1:W-:Y:S04]  /*14a40*/  LDGSTS.E [R226+-0x76f80], desc[UR60][R234.64], P4 ;  /* 0x89080000eae27fae */ /* 0x0003e8000a12187c */
[----:B------:R1:W-:Y:S04]  /*14a50*/  LDGSTS.E [R155+-0x76b80], desc[UR60][R18.64], P4 ;  /* 0x89480000129b7fae */ /* 0x0003e8000a12187c */
[----:B-1----:R-:W2:Y:S01]  /*14a60*/  LDL.LU.64 R232, [R1+0x290] ;  /* 0x0002900001e87983 */ /* 0x002ea20000300a00 */
[----:B------:R-:W-:-:S04]  /*14a70*/  IMAD.WIDE R14, R154, 0x4, R14 ;  /* 0x000000049a0e7825 */ /* 0x000fc800078e020e */
[----:B------:R-:W-:Y:S01]  /*14a80*/  IMAD.WIDE R234, R154, 0x4, R240 ;  /* 0x000000049aea7825 */ /* 0x000fe200078e02f0 */
[----:B------:R4:W-:Y:S04]  /*14a90*/  STL.64 [R1+0x2f0], R14 ;  /* 0x0002f00e01007387 */ /* 0x0009e80000100a00 */
[----:B------:R1:W-:Y:S01]  /*14aa0*/  LDGSTS.E [R153+-0x76780], desc[UR60][R14.64], P4 ;  /* 0x898800000e997fae */ /* 0x0003e2000a12187c */
[----:B------:R-:W-:-:S03]  /*14ab0*/  IADD3 R226, R247, 0x100000, RZ ;  /* 0x00100000f7e27810 */ /* 0x000fc60007ffe0ff */
[----:B------:R-:W2:Y:S04]  /*14ac0*/  LDL.LU.64 R240, [R1+0x288] ;  /* 0x0002880001f07983 */ /* 0x000ea80000300a00 */
[----:B------:R3:W-:Y:S01]  /*14ad0*/  LDGSTS.E [R227+-0x76380], desc[UR60][R234.64], P4 ;  /* 0x89c80000eae37fae */ /* 0x0007e2000a12187c */
[C---:B------:R-:W-:Y:S02]  /*14ae0*/  VIADD R155, R247.reuse, 0x100000 ;  /* 0x00100000f79b7836 */ /* 0x040fe40000000000 */
[----:B-1----:R-:W-:Y:S02]  /*14af0*/  VIADD R153, R247, 0x100000 ;  /* 0x00100000f7997836 */ /* 0x002fe40000000000 */
[C---:B----4-:R-:W-:Y:S02]  /*14b00*/  IMAD.WIDE R14, R154.reuse, 0x4, R224 ;  /* 0x000000049a0e7825 */ /* 0x050fe400078e02e0 */
[----:B------:R-:W4:Y:S04]  /*14b10*/  LDL.LU.64 R224, [R1+0x280] ;  /* 0x0002800001e07983 */ /* 0x000f280000300a00 */
[----:B------:R-:W-:Y:S01]  /*14b20*/  STL.64 [R1+0x300], R234 ;  /* 0x000300ea01007387 */ /* 0x000fe20000100a00 */
[----:B------:R-:W-:-:S03]  /*14b30*/  IMAD.WIDE R18, R154, 0x4, R16 ;  /* 0x000000049a127825 */ /* 0x000fc600078e0210 */
[----:B------:R1:W-:Y:S04]  /*14b40*/  STL.64 [R1+0x4e0], R14 ;  /* 0x0004e00e01007387 */ /* 0x0003e80000100a00 */
[----:B------:R-:W-:Y:S04]  /*14b50*/  LDGSTS.E [R226+-0x77f00], desc[UR60][R14.64], P4 ;  /* 0x881000000ee27fae */ /* 0x000fe8000a12187c */
[----:B------:R2:W-:Y:S01]  /*14b60*/  LDGSTS.E [R155+-0x77b00], desc[UR60][R18.64], P4 ;  /* 0x88500000129b7fae */ /* 0x0005e2000a12187c */
[----:B------:R-:W-:-:S03]  /*14b70*/  IMAD.WIDE R16, R154, 0x4, R2 ;  /* 0x000000049a107825 */ /* 0x000fc600078e0202 */
[----:B------:R-:W4:Y:S04]  /*14b80*/  LDL.LU.64 R2, [R1+0x278] ;  /* 0x0002780001027983 */ /* 0x000f280000300a00 */
[----:B------:R2:W-:Y:S04]  /*14b90*/  STL.64 [R1+0x4a8], R18 ;  /* 0x0004a81201007387 */ /* 0x0005e80000100a00 */
[----:B------:R2:W-:Y:S04]  /*14ba0*/  STL.64 [R1+0x478], R16 ;  /* 0x0004781001007387 */ /* 0x0005e80000100a00 */
[----:B-1----:R-:W4:Y:S04]  /*14bb0*/  LDL.LU.64 R14, [R1+0x270] ;  /* 0x00027000010e7983 */ /* 0x002f280000300a00 */
[----:B------:R1:W-:Y:S01]  /*14bc0*/  LDGSTS.E [R153+-0x77700], desc[UR60][R16.64], P4 ;  /* 0x8890000010997fae */ /* 0x0003e2000a12187c */
[----:B---3--:R-:W-:-:S03]  /*14bd0*/  IMAD.WIDE R234, R154, 0x4, R156 ;  /* 0x000000049aea7825 */ /* 0x008fc600078e029c */
[----:B------:R-:W3:Y:S01]  /*14be0*/  LDL.LU.64 R156, [R1+0x268] ;  /* 0x00026800019c7983 */ /* 0x000ee20000300a00 */
[----:B--2---:R-:W-:-:S03]  /*14bf0*/  IMAD.WIDE R18, R154, 0x4, R12 ;  /* 0x000000049a127825 */ /* 0x004fc600078e020c */
[----:B------:R-:W2:Y:S04]  /*14c00*/  LDL.LU.64 R12, [R1+0x260] ;  /* 0x00026000010c7983 */ /* 0x000ea80000300a00 */
[----:B------:R1:W-:Y:S02]  /*14c10*/  STL.64 [R1+0x448], R234 ;  /* 0x000448ea01007387 */ /* 0x0003e40000100a00 */
[C---:B-1----:R-:W-:Y:S02]  /*14c20*/  IMAD.WIDE R16, R154.reuse, 0x4, R10 ;  /* 0x000000049a107825 */ /* 0x042fe400078e020a */
[----:B------:R-:W-:Y:S02]  /*14c30*/  STL.64 [R1+0x418], R18 ;  /* 0x0004181201007387 */ /* 0x000fe40000100a00 */
[----:B------:R-:W-:-:S02]  /*14c40*/  IMAD.WIDE R10, R154, 0x4, R232 ;  /* 0x000000049a0a7825 */ /* 0x000fc400078e02e8 */
[----:B------:R-:W2:Y:S02]  /*14c50*/  LDL.LU.64 R232, [R1+0x258] ;  /* 0x0002580001e87983 */ /* 0x000ea40000300a00 */
[----:B------:R-:W-:Y:S02]  /*14c60*/  VIADD R227, R247, 0x100000 ;  /* 0x00100000f7e37836 */ /* 0x000fe40000000000 */
[----:B------:R1:W-:Y:S04]  /*14c70*/  STL.64 [R1+0x3e8], R16 ;  /* 0x0003e81001007387 */ /* 0x0003e80000100a00 */
[----:B------:R1:W-:Y:S04]  /*14c80*/  LDGSTS.E [R227+-0x77300], desc[UR60][R234.64], P4 ;  /* 0x88d00000eae37fae */ /* 0x0003e8000a12187c */
[----:B------:R1:W-:Y:S04]  /*14c90*/  LDGSTS.E [R226+-0x76f00], desc[UR60][R18.64], P4 ;  /* 0x8910000012e27fae */ /* 0x0003e8000a12187c */
[----:B------:R1:W-:Y:S04]  /*14ca0*/  STL.64 [R1+0x3b0], R10 ;  /* 0x0003b00a01007387 */ /* 0x0003e80000100a00 */
[----:B------:R1:W-:Y:S02]  /*14cb0*/  LDGSTS.E [R155+-0x76b00], desc[UR60][R16.64], P4 ;  /* 0x89500000109b7fae */ /* 0x0003e4000a12187c */
[----:B-1----:R-:W-:-:S02]  /*14cc0*/  IMAD.WIDE R234, R154, 0x4, R240 ;  /* 0x000000049aea7825 */ /* 0x002fc400078e02f0 */
[----:B------:R1:W-:Y:S01]  /*14cd0*/  LDGSTS.E [R153+-0x76700], desc[UR60][R10.64], P4 ;  /* 0x899000000a997fae */ /* 0x0003e2000a12187c */
[----:B------:R-:W-:-:S03]  /*14ce0*/  IADD3 R226, R246, 0x100000, RZ ;  /* 0x00100000f6e27810 */ /* 0x000fc60007ffe0ff */
[----:B------:R2:W-:Y:S04]  /*14cf0*/  LDGSTS.E [R227+-0x76300], desc[UR60][R234.64], P4 ;  /* 0x89d00000eae37fae */ /* 0x0005e8000a12187c */
[----:B------:R-:W2:Y:S01]  /*14d00*/  LDL.LU.64 R16, [R1+0x250] ;  /* 0x0002500001107983 */ /* 0x000ea20000300a00 */
[----:B------:R-:W-:-:S03]  /*14d10*/  VIADD R155, R246, 0x100000 ;  /* 0x00100000f69b7836 */ /* 0x000fc60000000000 */
[----:B------:R-:W2:Y:S04]  /*14d20*/  LDL.LU.64 R240, [R1+0x248] ;  /* 0x0002480001f07983 */ /* 0x000ea80000300a00 */
[----:B------:R-:W2:Y:S04]  /*14d30*/  LDL.LU.64 R10, [R1+0x240] ;  /* 0x00024000010a7983 */ /* 0x000ea80000300a00 */
[----:B------:R-:W-:Y:S01]  /*14d40*/  STL.64 [R1+0x380], R234 ;  /* 0x000380ea01007387 */ /* 0x000fe20000100a00 */
[----:B-1----:R-:W-:Y:S02]  /*14d50*/  VIADD R153, R246, 0x100000 ;  /* 0x00100000f6997836 */ /* 0x002fe40000000000 */
[----:B----4-:R-:W-:-:S02]  /*14d60*/  IMAD.WIDE R18, R154, 0x4, R224 ;  /* 0x000000049a127825 */ /* 0x010fc400078e02e0 */
[----:B------:R-:W4:Y:S04]  /*14d70*/  LDL.LU.64 R224, [R1+0x238] ;  /* 0x0002380001e07983 */ /* 0x000f280000300a00 */
[----:B------:R-:W-:Y:S04]  /*14d80*/  STL.64 [R1+0x4d8], R18 ;  /* 0x0004d81201007387 */ /* 0x000fe80000100a00 */
[----:B------:R1:W-:Y:S01]  /*14d90*/  LDGSTS.E [R226+-0x77e80], desc[UR60][R18.64], P4 ;  /* 0x8818000012e27fae */ /* 0x0003e2000a12187c */
[----:B------:R-:W-:-:S05]  /*14da0*/  IMAD.WIDE R2, R154, 0x4, R2 ;  /* 0x000000049a027825 */ /* 0x000fca00078e0202 */
[----:B------:R1:W-:Y:S04]  /*14db0*/  STL.64 [R1+0x4a0], R2 ;  /* 0x0004a00201007387 */ /* 0x0003e80000100a00 */
[----:B------:R-:W-:Y:S01]  /*14dc0*/  LDGSTS.E [R155+-0x77a80], desc[UR60][R2.64], P4 ;  /* 0x88580000029b7fae */ /* 0x000fe2000a12187c */
[----:B------:R-:W-:-:S05]  /*14dd0*/  IMAD.WIDE R14, R154, 0x4, R14 ;  /* 0x000000049a0e7825 */ /* 0x000fca00078e020e */
[----:B------:R2:W-:Y:S04]  /*14de0*/  STL.64 [R1+0x470], R14 ;  /* 0x0004700e01007387 */ /* 0x0005e80000100a00 */
[----:B-1----:R-:W4:Y:S01]  /*14df0*/  LDL.LU.64 R2, [R1+0x230] ;  /* 0x0002300001027983 */ /* 0x002f220000300a00 */
[----:B---3--:R-:W-:-:S03]  /*14e00*/  IMAD.WIDE R250, R154, 0x4, R156 ;  /* 0x000000049afa7825 */ /* 0x008fc600078e029c */
[----:B------:R-:W-:Y:S01]  /*14e10*/  LDGSTS.E [R153+-0x77680], desc[UR60][R14.64], P4 ;  /* 0x889800000e997fae */ /* 0x000fe2000a12187c */
[----:B--2---:R-:W-:-:S03]  /*14e20*/  IMAD.WIDE R234, R154, 0x4, R12 ;  /* 0x000000049aea7825 */ /* 0x004fc600078e020c */
[----:B------:R-:W2:Y:S04]  /*14e30*/  LDL.LU.64 R156, [R1+0x228] ;  /* 0x00022800019c7983 */ /* 0x000ea80000300a00 */
[----:B------:R-:W3:Y:S04]  /*14e40*/  LDL.LU.64 R14, [R1+0x220] ;  /* 0x00022000010e7983 */ /* 0x000ee80000300a00 */
[----:B------:R1:W-:Y:S04]  /*14e50*/  STL.64 [R1+0x440], R250 ;  /* 0x000440fa01007387 */ /* 0x0003e80000100a00 */
[----:B------:R-:W3:Y:S04]  /*14e60*/  LDL.LU.64 R12, [R1+0x218] ;  /* 0x00021800010c7983 */ /* 0x000ee80000300a00 */
[----:B------:R1:W-:Y:S01]  /*14e70*/  STL.64 [R1+0x410], R234 ;  /* 0x000410ea01007387 */ /* 0x0003e20000100a00 */
[----:B------:R-:W-:-:S03]  /*14e80*/  IMAD.WIDE R18, R154, 0x4, R232 ;  /* 0x000000049a127825 */ /* 0x000fc600078e02e8 */
[----:B------:R-:W3:Y:S01]  /*14e90*/  LDL.LU.64 R232, [R1+0x210] ;  /* 0x0002100001e87983 */ /* 0x000ee20000300a00 */
[----:B------:R-:W-:-:S03]  /*14ea0*/  VIADD R227, R246, 0x100000 ;  /* 0x00100000f6e37836 */ /* 0x000fc60000000000 */
[----:B------:R4:W-:Y:S04]  /*14eb0*/  STL.64 [R1+0x3e0], R18 ;  /* 0x0003e01201007387 */ /* 0x0009e80000100a00 */
[----:B------:R1:W-:Y:S04]  /*14ec0*/  LDGSTS.E [R227+-0x77280], desc[UR60][R250.64], P4 ;  /* 0x88d80000fae37fae */ /* 0x0003e8000a12187c */
[----:B------:R1:W-:Y:S04]  /*14ed0*/  LDGSTS.E [R226+-0x76e80], desc[UR60][R234.64], P4 ;  /* 0x89180000eae27fae */ /* 0x0003e8000a12187c */
[----:B------:R1:W-:Y:S01]  /*14ee0*/  LDGSTS.E [R155+-0x76a80], desc[UR60][R18.64], P4 ;  /* 0x89580000129b7fae */ /* 0x0003e2000a12187c */
[----:B------:R-:W-:-:S04]  /*14ef0*/  IMAD.WIDE R16, R154, 0x4, R16 ;  /* 0x000000049a107825 */ /* 0x000fc800078e0210 */
[C---:B-1----:R-:W-:Y:S01]  /*14f00*/  IMAD.WIDE R250, R154.reuse, 0x4, R240 ;  /* 0x000000049afa7825 */ /* 0x042fe200078e02f0 */
[----:B------:R1:W-:Y:S03]  /*14f10*/  STL.64 [R1+0x3a8], R16 ;  /* 0x0003a81001007387 */ /* 0x0003e60000100a00 */
[----:B------:R-:W-:Y:S01]  /*14f20*/  IMAD.WIDE R234, R154, 0x4, R10 ;  /* 0x000000049aea7825 */ /* 0x000fe200078e020a */
[----:B------:R-:W3:Y:S01]  /*14f30*/  LDL.LU.64 R240, [R1+0x208] ;  /* 0x0002080001f07983 */ /* 0x000ee20000300a00 */
[----:B------:R-:W-:-:S03]  /*14f40*/  IADD3 R226, R245, 0x100000, RZ ;  /* 0x00100000f5e27810 */ /* 0x000fc60007ffe0ff */
[----:B------:R-:W-:Y:S01]  /*14f50*/  STL.64 [R1+0x378], R250 ;  /* 0x000378fa01007387 */ /* 0x000fe20000100a00 */
[----:B------:R-:W-:-:S03]  /*14f60*/  VIADD R155, R245, 0x100000 ;  /* 0x00100000f59b7836 */ /* 0x000fc60000000000 */
[----:B------:R1:W-:Y:S04]  /*14f70*/  LDGSTS.E [R153+-0x76680], desc[UR60][R16.64], P4 ;  /* 0x8998000010997fae */ /* 0x0003e8000a12187c */
[----:B------:R-:W-:Y:S04]  /*14f80*/  LDGSTS.E [R227+-0x76280], desc[UR60][R250.64], P4 ;  /* 0x89d80000fae37fae */ /* 0x000fe8000a12187c */
[----:B------:R2:W-:Y:S01]  /*14f90*/  LDGSTS.E [R226+-0x77e00], desc[UR60][R234.64], P4 ;  /* 0x88200000eae27fae */ /* 0x0005e2000a12187c */
[----:B-1----:R-:W-:Y:S02]  /*14fa0*/  VIADD R153, R245, 0x100000 ;  /* 0x00100000f5997836 */ /* 0x002fe40000000000 */
[----:B----4-:R-:W-:-:S02]  /*14fb0*/  IMAD.WIDE R18, R154, 0x4, R224 ;  /* 0x000000049a127825 */ /* 0x010fc400078e02e0 */
[----:B------:R-:W4:Y:S04]  /*14fc0*/  LDL.LU.64 R224, [R1+0x200] ;  /* 0x0002000001e07983 */ /* 0x000f280000300a00 */
[----:B------:R-:W4:Y:S04]  /*14fd0*/  LDL.LU.64 R10, [R1+0x1f8] ;  /* 0x0001f800010a7983 */ /* 0x000f280000300a00 */
[----:B------:R2:W-:Y:S04]  /*14fe0*/  STL.64 [R1+0x4d0], R234 ;  /* 0x0004d0ea01007387 */ /* 0x0005e80000100a00 */
[----:B------:R-:W-:Y:S04]  /*14ff0*/  STL.64 [R1+0x498], R18 ;  /* 0x0004981201007387 */ /* 0x000fe80000100a00 */
[----:B------:R-:W-:Y:S01]  /*15000*/  LDGSTS.E [R155+-0x77a00], desc[UR60][R18.64], P4 ;  /* 0x88600000129b7fae */ /* 0x000fe2000a12187c */
[----:B------:R-:W-:-:S03]  /*15010*/  IMAD.WIDE R16, R154, 0x4, R2 ;  /* 0x000000049a107825 */ /* 0x000fc600078e0202 */
[----:B------:R-:W4:Y:S04]  /*15020*/  LDL.LU.64 R2, [R1+0x1f0] ;  /* 0x0001f00001027983 */ /* 0x000f280000300a00 */
[----:B------:R3:W-:Y:S01]  /*15030*/  STL.64 [R1+0x468], R16 ;  /* 0x0004681001007387 */ /* 0x0007e20000100a00 */
[----:B--2---:R-:W-:-:S03]  /*15040*/  IMAD.WIDE R234, R154, 0x4, R156 ;  /* 0x000000049aea7825 */ /* 0x004fc600078e029c */
[----:B------:R3:W-:Y:S04]  /*15050*/  LDGSTS.E [R153+-0x77600], desc[UR60][R16.64], P4 ;  /* 0x88a0000010997fae */ /* 0x0007e8000a12187c */
[----:B------:R-:W2:Y:S04]  /*15060*/  LDL.LU.64 R156, [R1+0x1e8] ;  /* 0x0001e800019c7983 */ /* 0x000ea80000300a00 */
[----:B------:R-:W-:Y:S01]  /*15070*/  STL.64 [R1+0x438], R234 ;  /* 0x000438ea01007387 */ /* 0x000fe20000100a00 */
[----:B---3--:R-:W-:-:S04]  /*15080*/  IMAD.WIDE R16, R154, 0x4, R14 ;  /* 0x000000049a107825 */ /* 0x008fc800078e020e */
[C---:B------:R-:W-:Y:S01]  /*15090*/  IMAD.WIDE R14, R154.reuse, 0x4, R12 ;  /* 0x000000049a0e7825 */ /* 0x040fe200078e020c */
[----:B------:R1:W-:Y:S04]  /*150a0*/  STL.64 [R1+0x408], R16 ;  /* 0x0004081001007387 */ /* 0x0003e80000100a00 */
[----:B------:R-:W3:Y:S04]  /*150b0*/  LDL.LU.64 R18, [R1+0x1e0] ;  /* 0x0001e00001127983 */ /* 0x000ee80000300a00 */
[----:B------:R1:W-:Y:S01]  /*150c0*/  STL.64 [R1+0x3d8], R14 ;  /* 0x0003d80e01007387 */ /* 0x0003e20000100a00 */
[----:B------:R-:W-:-:S03]  /*150d0*/  IMAD.WIDE R12, R154, 0x4, R232 ;  /* 0x000000049a0c7825 */ /* 0x000fc600078e02e8 */
[----:B------:R-:W3:Y:S01]  /*150e0*/  LDL.LU.64 R232, [R1+0x1d8] ;  /* 0x0001d80001e87983 */ /* 0x000ee20000300a00 */
[----:B------:R-:W-:-:S03]  /*150f0*/  VIADD R227, R245, 0x100000 ;  /* 0x00100000f5e37836 */ /* 0x000fc60000000000 */
[----:B------:R1:W-:Y:S04]  /*15100*/  STL.64 [R1+0x3a0], R12 ;  /* 0x0003a00c01007387 */ /* 0x0003e80000100a00 */
[----:B------:R-:W-:Y:S04]  /*15110*/  LDGSTS.E [R227+-0x77200], desc[UR60][R234.64], P4 ;  /* 0x88e00000eae37fae */ /* 0x000fe8000a12187c */
[----:B------:R1:W-:Y:S04]  /*15120*/  LDGSTS.E [R226+-0x76e00], desc[UR60][R16.64], P4 ;  /* 0x8920000010e27fae */ /* 0x0003e8000a12187c */
[----:B------:R1:W-:Y:S04]  /*15130*/  LDGSTS.E [R155+-0x76a00], desc[UR60][R14.64], P4 ;  /* 0x896000000e9b7fae */ /* 0x0003e8000a12187c */
[----:B------:R1:W-:Y:S04]  /*15140*/  LDGSTS.E [R153+-0x76600], desc[UR60][R12.64], P4 ;  /* 0x89a000000c997fae */ /* 0x0003e8000a12187c */
[----:B-1----:R-:W3:Y:S01]  /*15150*/  LDL.LU.64 R16, [R1+0x1d0] ;  /* 0x0001d00001107983 */ /* 0x002ee20000300a00 */
[----:B------:R-:W-:-:S03]  /*15160*/  IADD3 R226, R244, 0x100000, RZ ;  /* 0x00100000f4e27810 */ /* 0x000fc60007ffe0ff */
[----:B------:R-:W3:Y:S01]  /*15170*/  LDL.LU.64 R14, [R1+0x1c8] ;  /* 0x0001c800010e7983 */ /* 0x000ee20000300a00 */
[----:B------:R-:W-:Y:S02]  /*15180*/  VIADD R155, R244, 0x100000 ;  /* 0x00100000f49b7836 */ /* 0x000fe40000000000 */
[----:B------:R-:W-:Y:S02]  /*15190*/  IMAD.WIDE R12, R154, 0x4, R240 ;  /* 0x000000049a0c7825 */ /* 0x000fe400078e02f0 */
[----:B------:R-:W3:Y:S04]  /*151a0*/  LDL.LU.64 R240, [R1+0x1c0] ;  /* 0x0001c00001f07983 */ /* 0x000ee80000300a00 */
[----:B------:R1:W-:Y:S01]  /*151b0*/  STL.64 [R1+0x370], R12 ;  /* 0x0003700c01007387 */ /* 0x0003e20000100a00 */
[----:B------:R-:W-:-:S03]  /*151c0*/  VIADD R153, R244, 0x100000 ;  /* 0x00100000f4997836 */ /* 0x000fc60000000000 */
[----:B------:R3:W-:Y:S01]  /*151d0*/  LDGSTS.E [R227+-0x76200], desc[UR60][R12.64], P4 ;  /* 0x89e000000ce37fae */ /* 0x0007e2000a12187c */
[----:B----4-:R-:W-:-:S04]  /*151e0*/  IMAD.WIDE R224, R154, 0x4, R224 ;  /* 0x000000049ae07825 */ /* 0x010fc800078e02e0 */
[C---:B------:R-:W-:Y:S01]  /*151f0*/  IMAD.WIDE R10, R154.reuse, 0x4, R10 ;  /* 0x000000049a0a7825 */ /* 0x040fe200078e020a */
[----:B------:R-:W-:Y:S04]  /*15200*/  STL.64 [R1+0x4c0], R224 ;  /* 0x0004c0e001007387 */ /* 0x000fe80000100a00 */
[----:B------:R4:W-:Y:S04]  /*15210*/  STL.64 [R1+0x490], R10 ;  /* 0x0004900a01007387 */ /* 0x0009e80000100a00 */
[----:B-1----:R-:W3:Y:S04]  /*15220*/  LDL.LU.64 R12, [R1+0x1b8] ;  /* 0x0001b800010c7983 */ /* 0x002ee80000300a00 */
[----:B------:R-:W-:Y:S04]  /*15230*/  LDGSTS.E [R226+-0x77d80], desc[UR60][R224.64], P4 ;  /* 0x88280000e0e27fae */ /* 0x000fe8000a12187c */
[----:B------:R-:W-:Y:S01]  /*15240*/  LDGSTS.E [R155+-0x77980], desc[UR60][R10.64], P4 ;  /* 0x886800000a9b7fae */ /* 0x000fe2000a12187c */
[----:B------:R-:W-:-:S05]  /*15250*/  IMAD.WIDE R2, R154, 0x4, R2 ;  /* 0x000000049a027825 */ /* 0x000fca00078e0202 */
[----:B------:R1:W-:Y:S04]  /*15260*/  STL.64 [R1+0x460], R2 ;  /* 0x0004600201007387 */ /* 0x0003e80000100a00 */
[----:B----4-:R-:W4:Y:S01]  /*15270*/  LDL.LU.64 R10, [R1+0x1b0] ;  /* 0x0001b000010a7983 */ /* 0x010f220000300a00 */
[----:B--2---:R-:W-:-:S03]  /*15280*/  IMAD.WIDE R250, R154, 0x4, R156 ;  /* 0x000000049afa7825 */ /* 0x004fc600078e029c */
[----:B------:R-:W-:Y:S04]  /*15290*/  LDGSTS.E [R153+-0x77580], desc[UR60][R2.64], P4 ;  /* 0x88a8000002997fae */ /* 0x000fe8000a12187c */
[----:B------:R-:W2:Y:S04]  /*152a0*/  LDL.LU.64 R156, [R1+0x1a8] ;  /* 0x0001a800019c7983 */ /* 0x000ea80000300a00 */
[----:B-1----:R-:W2:Y:S04]  /*152b0*/  LDL.LU.64 R2, [R1+0x1a0] ;  /* 0x0001a00001027983 */ /* 0x002ea80000300a00 */
[----:B------:R-:W2:Y:S01]  /*152c0*/  LDL.LU.64 R224, [R1+0x198] ;  /* 0x0001980001e07983 */ /* 0x000ea20000300a00 */
[----:B---3--:R-:W-:-:S03]  /*152d0*/  IMAD.WIDE R234, R154, 0x4, R18 ;  /* 0x000000049aea7825 */ /* 0x008fc600078e0212 */
[----:B------:R-:W-:Y:S01]  /*152e0*/  STL.64 [R1+0x430], R250 ;  /* 0x000430fa01007387 */ /* 0x000fe20000100a00 */
[----:B------:R-:W-:-:S03]  /*152f0*/  IMAD.WIDE R18, R154, 0x4, R232 ;  /* 0x000000049a127825 */ /* 0x000fc600078e02e8 */
[----:B------:R-:W3:Y:S01]  /*15300*/  LDL.LU.64 R232, [R1+0x190] ;  /* 0x0001900001e87983 */ /* 0x000ee20000300a00 */
[----:B------:R-:W-:-:S03]  /*15310*/  VIADD R227, R244, 0x100000 ;  /* 0x00100000f4e37836 */ /* 0x000fc60000000000 */
[----:B------:R-:W-:Y:S04]  /*15320*/  STL.64 [R1+0x400], R234 ;  /* 0x000400ea01007387 */ /* 0x000fe80000100a00 */
[----:B------:R-:W-:Y:S04]  /*15330*/  LDGSTS.E [R227+-0x77180], desc[UR60][R250.64], P4 ;  /* 0x88e80000fae37fae */ /* 0x000fe8000a12187c */
[----:B------:R1:W-:Y:S04]  /*15340*/  LDGSTS.E [R226+-0x76d80], desc[UR60][R234.64], P4 ;  /* 0x89280000eae27fae */ /* 0x0003e8000a12187c */
[----:B------:R1:W-:Y:S04]  /*15350*/  STL.64 [R1+0x3d0], R18 ;  /* 0x0003d01201007387 */ /* 0x0003e80000100a00 */
[----:B------:R1:W-:Y:S01]  /*15360*/  LDGSTS.E [R155+-0x76980], desc[UR60][R18.64], P4 ;  /* 0x89680000129b7fae */ /* 0x0003e2000a12187c */
[----:B------:R-:W-:Y:S01]  /*15370*/  IMAD.WIDE R16, R154, 0x4, R16 ;  /* 0x000000049a107825 */ /* 0x000fe200078e0210 */
[----:B-1----:R-:W-:-:S04]  /*15380*/  IADD3 R226, R243, 0x100000, RZ ;  /* 0x00100000f3e27810 */ /* 0x002fc80007ffe0ff */
[----:B------:R1:W-:Y:S04]  /*15390*/  STL.64 [R1+0x398], R16 ;  /* 0x0003981001007387 */ /* 0x0003e80000100a00 */
[----:B------:R1:W-:Y:S01]  /*153a0*/  LDGSTS.E [R153+-0x76580], desc[UR60][R16.64], P4 ;  /* 0x89a8000010997fae */ /* 0x0003e2000a12187c */
[----:B------:R-:W-:-:S03]  /*153b0*/  IMAD.WIDE R18, R154, 0x4, R14 ;  /* 0x000000049a127825 */ /* 0x000fc600078e020e */
[----:B------:R-:W3:Y:S01]  /*153c0*/  LDL.LU.64 R234, [R1+0x188] ;  /* 0x0001880001ea7983 */ /* 0x000ee20000300a00 */
[----:B------:R-:W-:-:S03]  /*153d0*/  IMAD.WIDE R240, R154, 0x4, R240 ;  /* 0x000000049af07825 */ /* 0x000fc600078e02f0 */
[----:B------:R1:W-:Y:S01]  /*153e0*/  LDGSTS.E [R227+-0x76180], desc[UR60][R18.64], P4 ;  /* 0x89e8000012e37fae */ /* 0x0003e2000a12187c */
[----:B------:R-:W-:-:S03]  /*153f0*/  VIADD R155, R243, 0x100000 ;  /* 0x00100000f39b7836 */ /* 0x000fc60000000000 */
[----:B-1----:R-:W3:Y:S01]  /*15400*/  LDL.LU.64 R16, [R1+0x180] ;  /* 0x0001800001107983 */ /* 0x002ee20000300a00 */
[----:B------:R-:W-:-:S03]  /*15410*/  VIADD R153, R243, 0x100000 ;  /* 0x00100000f3997836 */ /* 0x000fc60000000000 */
[----:B------:R1:W-:Y:S04]  /*15420*/  STL.64 [R1+0x368], R18 ;  /* 0x0003681201007387 */ /* 0x0003e80000100a00 */
[----:B------:R-:W3:Y:S04]  /*15430*/  LDL.LU.64 R14, [R1+0x178] ;  /* 0x00017800010e7983 */ /* 0x000ee80000300a00 */
[----:B------:R1:W-:Y:S01]  /*15440*/  STL.64 [R1+0x4b8], R240 ;  /* 0x0004b8f001007387 */ /* 0x0003e20000100a00 */
[----:B------:R-:W-:-:S03]  /*15450*/  VIADD R227, R243, 0x100000 ;  /* 0x00100000f3e37836 */ /* 0x000fc60000000000 */
[----:B------:R-:W-:Y:S01]  /*15460*/  LDGSTS.E [R226+-0x77d00], desc[UR60][R240.64], P4 ;  /* 0x88300000f0e27fae */ /* 0x000fe2000a12187c */
[----:B------:R-:W-:-:S03]  /*15470*/  IMAD.WIDE R250, R154, 0x4, R12 ;  /* 0x000000049afa7825 */ /* 0x000fc600078e020c */
[----:B------:R-:W3:Y:S04]  /*15480*/  LDL.LU.64 R12, [R1+0x170] ;  /* 0x00017000010c7983 */ /* 0x000ee80000300a00 */
[----:B------:R-:W-:Y:S04]  /*15490*/  STL.64 [R1+0x488], R250 ;  /* 0x000488fa01007387 */ /* 0x000fe80000100a00 */
[----:B-1----:R-:W3:Y:S04]  /*154a0*/  LDL.LU.64 R18, [R1+0x770] ;  /* 0x0007700001127983 */ /* 0x002ee80000300a00 */
[----:B------:R-:W3:Y:S04]  /*154b0*/  LDL.LU.64 R240, [R1+0x768] ;  /* 0x0007680001f07983 */ /* 0x000ee80000300a00 */
[----:B------:R-:W-:Y:S01]  /*154c0*/  LDGSTS.E [R155+-0x77900], desc[UR60][R250.64], P4 ;  /* 0x88700000fa9b7fae */ /* 0x000fe2000a12187c */
[----:B----4-:R-:W-:-:S05]  /*154d0*/  IMAD.WIDE R10, R154, 0x4, R10 ;  /* 0x000000049a0a7825 */ /* 0x010fca00078e020a */
[----:B------:R1:W-:Y:S01]  /*154e0*/  STL.64 [R1+0x458], R10 ;  /* 0x0004580a01007387 */ /* 0x0003e20000100a00 */
[----:B--2---:R-:W-:-:S03]  /*154f0*/  IMAD.WIDE R156, R154, 0x4, R156 ;  /* 0x000000049a9c7825 */ /* 0x004fc600078e029c */
[----:B------:R1:W-:Y:S01]  /*15500*/  LDGSTS.E [R153+-0x77500], desc[UR60][R10.64], P4 ;  /* 0x88b000000a997fae */ /* 0x0003e2000a12187c */
[----:B------:R-:W-:-:S03]  /*15510*/  IMAD.WIDE R2, R154, 0x4, R2 ;  /* 0x000000049a027825 */ /* 0x000fc600078e0202 */
[----:B------:R-:W-:Y:S01]  /*15520*/  STL.64 [R1+0x428], R156 ;  /* 0x0004289c01007387 */ /* 0x000fe20000100a00 */
[----:B-1----:R-:W-:-:S03]  /*15530*/  IMAD.WIDE R10, R154, 0x4, R224 ;  /* 0x000000049a0a7825 */ /* 0x002fc600078e02e0 */
[----:B------:R1:W-:Y:S04]  /*15540*/  STL.64 [R1+0x3f8], R2 ;  /* 0x0003f80201007387 */ /* 0x0003e80000100a00 */
[----:B------:R-:W-:Y:S01]  /*15550*/  LDGSTS.E [R227+-0x77100], desc[UR60][R156.64], P4 ;  /* 0x88f000009ce37fae */ /* 0x000fe2000a12187c */
[----:B---3--:R-:W-:-:S03]  /*15560*/  IMAD.WIDE R250, R154, 0x4, R232 ;  /* 0x000000049afa7825 */ /* 0x008fc600078e02e8 */
[----:B------:R-:W-:Y:S04]  /*15570*/  STL.64 [R1+0x3c0], R10 ;  /* 0x0003c00a01007387 */ /* 0x000fe80000100a00 */
[----:B------:R-:W-:Y:S04]  /*15580*/  LDGSTS.E [R226+-0x76d00], desc[UR60][R2.64], P4 ;  /* 0x8930000002e27fae */ /* 0x000fe8000a12187c */
[----:B------:R-:W-:Y:S04]  /*15590*/  LDGSTS.E [R155+-0x76900], desc[UR60][R10.64], P4 ;  /* 0x897000000a9b7fae */ /* 0x000fe8000a12187c */
[----:B------:R2:W-:Y:S04]  /*155a0*/  LDGSTS.E [R153+-0x76500], desc[UR60][R250.64], P4 ;  /* 0x89b00000fa997fae */ /* 0x0005e8000a12187c */
[----:B-1----:R-:W3:Y:S04]  /*155b0*/  LDL.LU.64 R2, [R1+0x168] ;  /* 0x0001680001027983 */ /* 0x002ee80000300a00 */
[----:B------:R2:W-:Y:S04]  /*155c0*/  STL.64 [R1+0x390], R250 ;  /* 0x000390fa01007387 */ /* 0x0005e80000100a00 */
[----:B------:R-:W4:Y:S04]  /*155d0*/  LDL.LU.64 R232, [R1+0x160] ;  /* 0x0001600001e87983 */ /* 0x000f280000300a00 */
[----:B------:R-:W4:Y:S04]  /*155e0*/  LDL.LU.64 R156, [R1+0x158] ;  /* 0x00015800019c7983 */ /* 0x000f280000300a00 */
[----:B------:R-:W4:Y:S01]  /*155f0*/  LDL.LU.64 R224, [R1+0x150] ;  /* 0x0001500001e07983 */ /* 0x000f220000300a00 */
[----:B--2---:R-:W1:Y:S03]  /*15600*/  LDC R250, c[0x0][0x230] ;  /* 0x00008c00fffa7b82 */ /* 0x004e660000000800 */
[----:B------:R-:W2:Y:S01]  /*15610*/  LDL.LU.64 R10, [R1+0x148] ;  /* 0x00014800010a7983 */ /* 0x000ea20000300a00 */
[----:B------:R-:W-:-:S04]  /*15620*/  IMAD.WIDE R234, R154, 0x4, R234 ;  /* 0x000000049aea7825 */ /* 0x000fc800078e02ea */
[----:B------:R-:W1:Y:S01]  /*15630*/  LDC R251, c[0x0][0x230] ;  /* 0x00008c00fffb7b82 */ /* 0x000e620000000800 */
[C---:B------:R-:W-:Y:S01]  /*15640*/  IMAD.WIDE R16, R154.reuse, 0x4, R16 ;  /* 0x000000049a107825 */ /* 0x040fe200078e0210 */
[----:B------:R1:W-:Y:S04]  /*15650*/  STL.64 [R1+0x360], R234 ;  /* 0x000360ea01007387 */ /* 0x0003e80000100a00 */
[----:B------:R1:W-:Y:S01]  /*15660*/  LDGSTS.E [R227+-0x76100], desc[UR60][R234.64], P4 ;  /* 0x89f00000eae37fae */ /* 0x0003e2000a12187c */
[----:B------:R-:W-:-:S03]  /*15670*/  IMAD.WIDE R14, R154, 0x4, R14 ;  /* 0x000000049a0e7825 */ /* 0x000fc600078e020e */
[----:B------:R-:W-:Y:S04]  /*15680*/  STL.64 [R1+0x4b0], R16 ;  /* 0x0004b01001007387 */ /* 0x000fe80000100a00 */
[----:B------:R1:W-:Y:S02]  /*15690*/  STL.64 [R1+0x480], R14 ;  /* 0x0004800e01007387 */ /* 0x0003e40000100a00 */
[----:B-1----:R-:W1:Y:S01]  /*156a0*/  LDC R235, c[0x0][0x230] ;  /* 0x00008c00ffeb7b82 */ /* 0x002e620000000800 */
[----:B------:R-:W-:Y:S01]  /*156b0*/  IMAD.WIDE R12, R154, 0x4, R12 ;  /* 0x000000049a0c7825 */ /* 0x000fe200078e020c */
[----:B------:R-:W-:-:S03]  /*156c0*/  IADD3 R226, R240, 0x100000, RZ ;  /* 0x00100000f0e27810 */ /* 0x000fc60007ffe0ff */
[C---:B------:R-:W-:Y:S02]  /*156d0*/  VIADD R155, R240.reuse, 0x100000 ;  /* 0x00100000f09b7836 */ /* 0x040fe40000000000 */
[C---:B------:R-:W-:Y:S01]  /*156e0*/  VIADD R153, R240.reuse, 0x100000 ;  /* 0x00100000f0997836 */ /* 0x040fe20000000000 */
[----:B------:R-:W-:Y:S01]  /*156f0*/  LDGSTS.E [R226+-0x77c80], desc[UR60][R16.64], P4 ;  /* 0x8838000010e27fae */ /* 0x000fe2000a12187c */
[C---:B------:R-:W-:Y:S01]  /*15700*/  VIADD R234, R240.reuse, 0x100000 ;  /* 0x00100000f0ea7836 */ /* 0x040fe20000000000 */
[----:B------:R-:W-:Y:S02]  /*15710*/  IADD3 R227, R240, 0x100000, RZ ;  /* 0x00100000f0e37810 */ /* 0x000fe40007ffe0ff */
[----:B------:R1:W-:Y:S04]  /*15720*/  STL.64 [R1+0x450], R12 ;  /* 0x0004500c01007387 */ /* 0x0003e80000100a00 */
[----:B------:R1:W-:Y:S04]  /*15730*/  LDGSTS.E [R155+-0x77880], desc[UR60][R14.64], P4 ;  /* 0x887800000e9b7fae */ /* 0x0003e8000a12187c */
[----:B------:R1:W-:Y:S02]  /*15740*/  LDGSTS.E [R153+-0x77480], desc[UR60][R12.64], P4 ;  /* 0x88b800000c997fae */ /* 0x0003e4000a12187c */
[----:B-1----:R-:W1:Y:S08]  /*15750*/  LDC R15, c[0x0][0x230] ;  /* 0x00008c00ff0f7b82 */ /* 0x002e700000000800 */
[----:B------:R-:W1:Y:S08]  /*15760*/  LDC R14, c[0x0][0x230] ;  /* 0x00008c00ff0e7b82 */ /* 0x000e700000000800 */
[----:B------:R-:W1:Y:S08]  /*15770*/  LDC R13, c[0x0][0x230] ;  /* 0x00008c00ff0d7b82 */ /* 0x000e700000000800 */
[----:B------:R-:W1:Y:S01]  /*15780*/  LDC R12, c[0x0][0x230] ;  /* 0x00008c00ff0c7b82 */ /* 0x000e620000000800 */
[----:B---3--:R-:W-:-:S02]  /*15790*/  IMAD.WIDE R16, R154, 0x4, R2 ;  /* 0x000000049a107825 */ /* 0x008fc400078e0202 */
[----:B------:R-:W3:Y:S02]  /*157a0*/  LDL.LU.64 R2, [R1+0x140] ;  /* 0x0001400001027983 */ /* 0x000ee40000300a00 */
[C---:B----4-:R-:W-:Y:S02]  /*157b0*/  IMAD.WIDE R232, R154.reuse, 0x4, R232 ;  /* 0x000000049ae87825 */ /* 0x050fe400078e02e8 */
[----:B------:R4:W-:Y:S02]  /*157c0*/  STL.64 [R1+0x420], R16 ;  /* 0x0004201001007387 */ /* 0x0009e40000100a00 */
[C---:B------:R-:W-:Y:S02]  /*157d0*/  IMAD.WIDE R156, R154.reuse, 0x4, R156 ;  /* 0x000000049a9c7825 */ /* 0x040fe400078e029c */
[----:B------:R-:W-:Y:S02]  /*157e0*/  STL.64 [R1+0x3f0], R232 ;  /* 0x0003f0e801007387 */ /* 0x000fe40000100a00 */
[----:B------:R-:W-:-:S02]  /*157f0*/  IMAD.WIDE R224, R154, 0x4, R224 ;  /* 0x000000049ae07825 */ /* 0x000fc400078e02e0 */
[----:B------:R1:W-:Y:S02]  /*15800*/  LDGSTS.E [R234+-0x77080], desc[UR60][R16.64], P4 ;  /* 0x88f8000010ea7fae */ /* 0x0003e4000a12187c */
[----:B--2---:R-:W-:Y:S02]  /*15810*/  IMAD.WIDE R10, R154, 0x4, R10 ;  /* 0x000000049a0a7825 */ /* 0x004fe400078e020a */
[----:B------:R2:W-:Y:S04]  /*15820*/  LDGSTS.E [R227+-0x76c80], desc[UR60][R232.64], P4 ;  /* 0x89380000e8e37fae */ /* 0x0005e8000a12187c */
[----:B------:R-:W-:Y:S04]  /*15830*/  LDGSTS.E [R226+-0x76880], desc[UR60][R156.64], P4 ;  /* 0x897800009ce27fae */ /* 0x000fe8000a12187c */
[----:B----4-:R-:W4:Y:S01]  /*15840*/  LDL.LU.64 R16, [R1+0x760] ;  /* 0x0007600001107983 */ /* 0x010f220000300a00 */
[----:B-1----:R-:W1:Y:S03]  /*15850*/  LDC R234, c[0x0][0x230] ;  /* 0x00008c00ffea7b82 */ /* 0x002e660000000800 */
[----:B------:R2:W-:Y:S04]  /*15860*/  STL.64 [R1+0x3b8], R156 ;  /* 0x0003b89c01007387 */ /* 0x0005e80000100a00 */
[----:B------:R-:W-:Y:S04]  /*15870*/  STL.64 [R1+0x388], R224 ;  /* 0x000388e001007387 */ /* 0x000fe80000100a00 */
[----:B------:R2:W-:Y:S04]  /*15880*/  STL.64 [R1+0x358], R10 ;  /* 0x0003580a01007387 */ /* 0x0005e80000100a00 */
[----:B------:R2:W-:Y:S04]  /*15890*/  LDGSTS.E [R155+-0x76480], desc[UR60][R224.64], P4 ;  /* 0x89b80000e09b7fae */ /* 0x0005e8000a12187c */
[----:B--2---:R-:W2:Y:S04]  /*158a0*/  LDL.LU.64 R156, [R1+0x130] ;  /* 0x00013000019c7983 */ /* 0x004ea80000300a00 */
[----:B------:R1:W-:Y:S04]  /*158b0*/  LDGSTS.E [R153+-0x76080], desc[UR60][R10.64], P4 ;  /* 0x89f800000a997fae */ /* 0x0003e8000a12187c */
[----:B------:R-:W0:Y:S04]  /*158c0*/  LDGDEPBAR ;  /* 0x00000000000079af */ /* 0x000e280000000000 */
[----:B------:R-:W4:Y:S01]  /*158d0*/  LDL.LU.64 R10, [R1+0x120] ;  /* 0x00012000010a7983 */ /* 0x000f220000300a00 */
[----:B------:R-:W-:-:S02]  /*158e0*/  VIADD R227, R250, 0xfffffdff ;  /* 0xfffffdfffae37836 */ /* 0x000fc40000000000 */
[----:B------:R-:W-:Y:S01]  /*158f0*/  VIADD R155, R252, 0xfffffdfd ;  /* 0xfffffdfdfc9b7836 */ /* 0x000fe20000000000 */
[----:B-1----:R-:W-:Y:S01]  /*15900*/  IADD3 R153, R15, -0x204, RZ ;  /* 0xfffffdfc0f997810 */ /* 0x002fe20007ffe0ff */
[----:B------:R-:W-:Y:S01]  /*15910*/  VIADD R226, R235, 0xfffffdfe ;  /* 0xfffffdfeebe27836 */ /* 0x000fe20000000000 */
[----:B------:R-:W-:Y:S01]  /*15920*/  ISETP.GE.U32.AND P4, PT, R227, 0x7ffffd80, PT ;  /* 0x7ffffd80e300780c */ /* 0x000fe20003f86070 */
[----:B------:R-:W4:Y:S01]  /*15930*/  LDL.LU.64 R232, [R1+0x110] ;  /* 0x0001100001e87983 */ /* 0x000f220000300a00 */
[----:B------:R-:W-:Y:S01]  /*15940*/  ISETP.GE.U32.AND P1, PT, R155, 0x7ffffd7e, PT ;  /* 0x7ffffd7e9b00780c */ /* 0x000fe20003f26070 */
[----:B------:R-:W-:Y:S01]  /*15950*/  VIADD R155, R14, 0xfffffddf ;  /* 0xfffffddf0e9b7836 */ /* 0x000fe20000000000 */
[----:B------:R-:W-:Y:S01]  /*15960*/  ISETP.GE.U32.AND P3, PT, R226, 0x7ffffd7f, PT ;  /* 0x7ffffd7fe200780c */ /* 0x000fe20003f66070 */
[----:B------:R-:W4:Y:S01]  /*15970*/  LDL.LU.64 R224, [R1+0x108] ;  /* 0x0001080001e07983 */ /* 0x000f220000300a00 */
[----:B------:R-:W-:Y:S01]  /*15980*/  ISETP.GE.U32.AND P2, PT, R153, 0x7ffffd7d, PT ;  /* 0x7ffffd7d9900780c */ /* 0x000fe20003f46070 */
[----:B------:R-:W1:Y:S02]  /*15990*/  LDC R226, c[0x0][0x230] ;  /* 0x00008c00ffe27b82 */ /* 0x000e640000000800 */
[----:B------:R-:W4:Y:S01]  /*159a0*/  LDL.LU.64 R14, [R1+0x100] ;  /* 0x00010000010e7983 */ /* 0x000f220000300a00 */
[----:B------:R-:W-:-:S05]  /*159b0*/  VIADD R153, R13, 0xfffffdde ;  /* 0xfffffdde0d997836 */ /* 0x000fca0000000000 */
[----:B------:R-:W-:Y:S01]  /*159c0*/  ISETP.GE.U32.AND P5, PT, R153, 0x7ffffd5f, PT ;  /* 0x7ffffd5f9900780c */ /* 0x000fe20003fa6070 */
[----:B------:R-:W-:Y:S01]  /*159d0*/  VIADD R153, R12, 0xfffffddd ;  /* 0xfffffddd0c997836 */ /* 0x000fe20000000000 */
[----:B------:R-:W-:Y:S01]  /*159e0*/  BAR.SYNC.DEFER_BLOCKING 0x0 ;  /* 0x0000000000007b1d */ /* 0x000fe20000010000 */
[----:B---3--:R-:W-:-:S07]  /*159f0*/  IMAD.WIDE R2, R152, 0x4, R2 ;  /* 0x0000000498027825 */ /* 0x008fce00078e0202 */
[----:B------:R-:W3:Y:S01]  /*15a00*/  LDC R227, c[0x0][0x230] ;  /* 0x00008c00ffe37b82 */ /* 0x000ee20000000800 */
[----:B------:R1:W-:Y:S04]  /*15a10*/  STL.64 [R1+0x350], R2 ;  /* 0x0003500201007387 */ /* 0x0003e80000100a00 */
[----:B------:R-:W-:Y:S01]  /*15a20*/  @!PT LDS RZ, [RZ] ;  /* 0x00000000fffff984 */ /* 0x000fe20000000800 */
[----:B------:R-:W-:Y:S01]  /*15a30*/  @!PT LDS RZ, [RZ] ;  /* 0x00000000fffff984 */ /* 0x000fe20000000800 */
[----:B------:R-:W-:Y:S01]  /*15a40*/  @!PT LDS RZ, [RZ] ;  /* 0x00000000fffff984 */ /* 0x000fe20000000800 */
[----:B------:R3:W-:Y:S03]  /*15a50*/  LDGSTS.E [R242+0x40000], desc[UR60][R2.64], !P4 ;  /* 0x4000000002f27fae */ /* 0x0007e6000e12187c */
[----:B------:R-:W3:Y:S01]  /*15a60*/  LDC R252, c[0x0][0x230] ;  /* 0x00008c00fffc7b82 */ /* 0x000ee20000000800 */
[----:B------:R-:W3:Y:S07]  /*15a70*/  LDL.LU.64 R12, [R1+0xf8] ;  /* 0x0000f800010c7983 */ /* 0x000eee0000300a00 */
[----:B------:R-:W3:Y:S01]  /*15a80*/  LDC R235, c[0x0][0x230] ;  /* 0x00008c00ffeb7b82 */ /* 0x000ee20000000800 */
[----:B-1----:R-:W3:Y:S01]  /*15a90*/  LDL.LU.64 R2, [R1+0xf0] ;  /* 0x0000f00001027983 */ /* 0x002ee20000300a00 */
[----:B--2---:R-:W-:-:S06]  /*15aa0*/  IMAD.WIDE R156, R152, 0x4, R156 ;  /* 0x00000004989c7825 */ /* 0x004fcc00078e029c */
[----:B------:R-:W1:Y:S01]  /*15ab0*/  LDC R250, c[0x0][0x230] ;  /* 0x00008c00fffa7b82 */ /* 0x000e620000000800 */
[----:B------:R2:W-:Y:S04]  /*15ac0*/  STL.64 [R1+0x348], R156 ;  /* 0x0003489c01007387 */ /* 0x0005e80000100a00 */
[----:B------:R-:W-:Y:S01]  /*15ad0*/  LDGSTS.E [R242+0x40004], desc[UR60][R156.64], !P3 ;  /* 0x400040009cf27fae */ /* 0x000fe2000d92187c */
[----:B----4-:R-:W-:-:S05]  /*15ae0*/  IMAD.WIDE R10, R152, 0x4, R10 ;  /* 0x00000004980a7825 */ /* 0x010fca00078e020a */
[----:B------:R4:W-:Y:S04]  /*15af0*/  STL.64 [R1+0x340], R10 ;  /* 0x0003400a01007387 */ /* 0x0009e80000100a00 */
[----:B------:R-:W-:Y:S04]  /*15b00*/  LDGSTS.E [R242+0x40008], desc[UR60][R10.64], !P1 ;  /* 0x400080000af27fae */ /* 0x000fe8000c92187c */
[----:B--2---:R-:W2:Y:S04]  /*15b10*/  LDL.LU.64 R156, [R1+0xe8] ;  /* 0x0000e800019c7983 */ /* 0x004ea80000300a00 */
[----:B----4-:R-:W4:Y:S01]  /*15b20*/  LDL.LU.64 R10, [R1+0xe0] ;  /* 0x0000e000010a7983 */ /* 0x010f220000300a00 */
[----:B------:R-:W-:Y:S01]  /*15b30*/  ISETP.GE.U32.AND P6, PT, R155, 0x7ffffd60, PT ;  /* 0x7ffffd609b00780c */ /* 0x000fe20003fc6070 */
[----:B------:R-:W-:Y:S01]  /*15b40*/  IMAD.WIDE R232, R152, 0x4, R232 ;  /* 0x0000000498e87825 */ /* 0x000fe200078e02e8 */
[----:B------:R-:W-:-:S02]  /*15b50*/  ISETP.GE.U32.AND P4, PT, R153, 0x7ffffd5e, PT ;  /* 0x7ffffd5e9900780c */ /* 0x000fc40003f86070 */
[----:B------:R-:W-:Y:S01]  /*15b60*/  IADD3 R155, R234, -0x224, RZ ;  /* 0xfffffddcea9b7810 */ /* 0x000fe20007ffe0ff */
[----:B------:R-:W-:Y:S02]  /*15b70*/  VIADD R153, R251, 0xfffffdbf ;  /* 0xfffffdbffb997836 */ /* 0x000fe40000000000 */
[----:B------:R-:W-:Y:S01]  /*15b80*/  IMAD.WIDE R224, R152, 0x4, R224 ;  /* 0x0000000498e07825 */ /* 0x000fe200078e02e0 */
[----:B------:R-:W-:-:S03]  /*15b90*/  ISETP.GE.U32.AND P3, PT, R155, 0x7ffffd5d, PT ;  /* 0x7ffffd5d9b00780c */ /* 0x000fc60003f66070 */
[----:B------:R-:W-:Y:S01]  /*15ba0*/  IMAD.WIDE R14, R152, 0x4, R14 ;  /* 0x00000004980e7825 */ /* 0x000fe200078e020e */
[----:B------:R-:W-:Y:S01]  /*15bb0*/  STL.64 [R1+0x338], R232 ;  /* 0x000338e801007387 */ /* 0x000fe20000100a00 */
[----:B------:R-:W-:Y:S01]  /*15bc0*/  ISETP.GE.U32.AND P1, PT, R153, 0x7ffffd40, PT ;  /* 0x7ffffd409900780c */ /* 0x000fe20003f26070 */
[----:B------:R-:W1:Y:S01]  /*15bd0*/  LDC R251, c[0x0][0x230] ;  /* 0x00008c00fffb7b82 */ /* 0x000e620000000800 */
[----:B------:R-:W-:Y:S01]  /*15be0*/  VIADD R153, R226, 0xfffffdbe ;  /* 0xfffffdbee2997836 */ /* 0x000fe20000000000 */
[----:B------:R-:W-:Y:S04]  /*15bf0*/  LDGSTS.E [R242+0x4000c], desc[UR60][R232.64], !P2 ;  /* 0x4000c000e8f27fae */ /* 0x000fe8000d12187c */
[----:B------:R3:W-:Y:S02]  /*15c00*/  STL.64 [R1+0x330], R224 ;  /* 0x000330e001007387 */ /* 0x0007e40000100a00 */
[----:B---3--:R-:W-:-:S02]  /*15c10*/  IMAD.WIDE R12, R152, 0x4, R12 ;  /* 0x00000004980c7825 */ /* 0x008fc400078e020c */
[----:B------:R3:W-:Y:S01]  /*15c20*/  STL.64 [R1+0x328], R14 ;  /* 0x0003280e01007387 */ /* 0x0007e20000100a00 */
[----:B------:R-:W1:Y:S03]  /*15c30*/  LDC R226, c[0x0][0x230] ;  /* 0x00008c00ffe27b82 */ /* 0x000e660000000800 */
[----:B------:R-:W-:Y:S01]  /*15c40*/  LDGSTS.E [R242+0x44000], desc[UR60][R224.64], !P6 ;  /* 0x44000000e0f27fae */ /* 0x000fe2000f12187c */
[----:B------:R-:W-:Y:S01]  /*15c50*/  ISETP.GE.U32.AND P2, PT, R153, 0x7ffffd3f, PT ;  /* 0x7ffffd3f9900780c */ /* 0x000fe20003f46070 */
[C---:B------:R-:W-:Y:S02]  /*15c60*/  IMAD.WIDE R2, R152.reuse, 0x4, R2 ;  /* 0x0000000498027825 */ /* 0x040fe400078e0202 */
[----:B------:R-:W-:Y:S01]  /*15c70*/  LDGSTS.E [R242+0x44004], desc[UR60][R14.64], !P5 ;  /* 0x440040000ef27fae */ /* 0x000fe2000e92187c */
[----:B------:R-:W1:Y:S03]  /*15c80*/  LDC R234, c[0x0][0x230] ;  /* 0x00008c00ffea7b82 */ /* 0x000e660000000800 */
[----:B------:R2:W-:Y:S04]  /*15c90*/  LDGSTS.E [R242+0x44008], desc[UR60][R12.64], !P4 ;  /* 0x440080000cf27fae */ /* 0x0005e8000e12187c */
[----:B------:R-:W4:Y:S04]  /*15ca0*/  LDL.LU.64 R224, [R1+0xd0] ;  /* 0x0000d00001e07983 */ /* 0x000f280000300a00 */
[----:B------:R-:W4:Y:S04]  /*15cb0*/  LDL.LU.64 R232, [R1+0xc0] ;  /* 0x0000c00001e87983 */ /* 0x000f280000300a00 */
[----:B---3--:R-:W3:Y:S04]  /*15cc0*/  LDL.LU.64 R14, [R1+0xb0] ;  /* 0x0000b000010e7983 */ /* 0x008ee80000300a00 */
[----:B------:R-:W-:Y:S04]  /*15cd0*/  STL.64 [R1+0x320], R12 ;  /* 0x0003200c01007387 */ /* 0x000fe80000100a00 */
[----:B------:R1:W-:Y:S04]  /*15ce0*/  STL.64 [R1+0x318], R2 ;  /* 0x0003180201007387 */ /* 0x0003e80000100a00 */
[----:B------:R3:W-:Y:S04]  /*15cf0*/  LDGSTS.E [R242+0x4400c], desc[UR60][R2.64], !P3 ;  /* 0x4400c00002f27fae */ /* 0x0007e8000d92187c */
[----:B-1----:R-:W3:Y:S01]  /*15d00*/  LDL.LU.64 R2, [R1+0xa0] ;  /* 0x0000a00001027983 */ /* 0x002ee20000300a00 */
[----:B--2---:R-:W-:-:S03]  /*15d10*/  IMAD.WIDE R12, R152, 0x4, R156 ;  /* 0x00000004980c7825 */ /* 0x004fc600078e029c */
[----:B------:R-:W2:Y:S01]  /*15d20*/  LDL.LU.64 R156, [R1+0x90] ;  /* 0x00009000019c7983 */ /* 0x000ea20000300a00 */
[----:B----4-:R-:W-:-:S03]  /*15d30*/  IMAD.WIDE R10, R152, 0x4, R10 ;  /* 0x00000004980a7825 */ /* 0x010fc600078e020a */
[----:B------:R1:W-:Y:S04]  /*15d40*/  STL.64 [R1+0x310], R12 ;  /* 0x0003100c01007387 */ /* 0x0003e80000100a00 */
[----:B------:R-:W-:Y:S04]  /*15d50*/  LDGSTS.E [R242+0x48000], desc[UR60][R12.64], !P1 ;  /* 0x480000000cf27fae */ /* 0x000fe8000c92187c */
[----:B------:R4:W-:Y:S04]  /*15d60*/  STL.64 [R1+0x308], R10 ;  /* 0x0003080a01007387 */ /* 0x0009e80000100a00 */
[----:B------:R-:W-:Y:S04]  /*15d70*/  LDGSTS.E [R242+0x48004], desc[UR60][R10.64], !P2 ;  /* 0x480040000af27fae */ /* 0x000fe8000d12187c */
[----:B-1----:R-:W2:Y:S04]  /*15d80*/  LDL.LU.64 R12, [R1+0x80] ;  /* 0x00008000010c7983 */ /* 0x002ea80000300a00 */
[----:B----4-:R-:W4:Y:S01]  /*15d90*/  LDL.LU.64 R10, [R1+0x70] ;  /* 0x00007000010a7983 */ /* 0x010f220000300a00 */
[----:B------:R-:W-:-:S02]  /*15da0*/  VIADD R155, R227, 0xfffffdbd ;  /* 0xfffffdbde39b7836 */ /* 0x000fc40000000000 */
[----:B------:R-:W1:Y:S03]  /*15db0*/  LDC R227, c[0x0][0x230] ;  /* 0x00008c00ffe37b82 */ /* 0x000e660000000800 */
[----:B------:R-:W-:Y:S01]  /*15dc0*/  ISETP.GE.U32.AND P6, PT, R155, 0x7ffffd3e, PT ;  /* 0x7ffffd3e9b00780c */ /* 0x000fe20003fc6070 */
[----:B------:R-:W-:-:S04]  /*15dd0*/  VIADD R155, R252, 0xfffffd9f ;  /* 0xfffffd9ffc9b7836 */ /* 0x000fc80000000000 */
[----:B------:R-:W1:Y:S01]  /*15de0*/  LDC R252, c[0x0][0x230] ;  /* 0x00008c00fffc7b82 */ /* 0x000e620000000800 */
[----:B------:R-:W-:-:S04]  /*15df0*/  IADD3 R153, R235, -0x244, RZ ;  /* 0xfffffdbceb997810 */ /* 0x000fc80007ffe0ff */
[----:B------:R-:W-:Y:S01]  /*15e00*/  ISETP.GE.U32.AND P5, PT, R153, 0x7ffffd3d, PT ;  /* 0x7ffffd3d9900780c */ /* 0x000fe20003fa6070 */
[----:B------:R-:W-:Y:S02]  /*15e10*/  VIADD R153, R250, 0xfffffd9e ;  /* 0xfffffd9efa997836 */ /* 0x000fe40000000000 */
[----:B------:R-:W3:Y:S01]  /*15e20*/  LDC R235, c[0x0][0x230] ;  /* 0x00008c00ffeb7b82 */ /* 0x000ee20000000800 */
[----:B------:R-:W-:Y:S01]  /*15e30*/  ISETP.GE.U32.AND P4, PT, R155, 0x7ffffd20, PT ;  /* 0x7ffffd209b00780c */ /* 0x000fe20003f86070 */
[----:B------:R-:W-:Y:S01]  /*15e40*/  VIADD R155, R251, 0xfffffd9d ;  /* 0xfffffd9dfb9b7836 */ /* 0x000fe20000000000 */
[----:B------:R-:W-:-:S05]  /*15e50*/  ISETP.GE.U32.AND P3, PT, R153, 0x7ffffd1f, PT ;  /* 0x7ffffd1f9900780c */ /* 0x000fca0003f66070 */
[----:B------:R-:W3:Y:S01]  /*15e60*/  LDC R250, c[0x0][0x230] ;  /* 0x00008c00fffa7b82 */ /* 0x000ee20000000800 */
[----:B------:R-:W-:Y:S01]  /*15e70*/  ISETP.GE.U32.AND P1, PT, R155, 0x7ffffd1e, PT ;  /* 0x7ffffd1e9b00780c */ /* 0x000fe20003f26070 */
[----:B-1----:R-:W-:Y:S01]  /*15e80*/  VIADD R155, R227, 0xfffffdfa ;  /* 0xfffffdfae39b7836 */ /* 0x002fe20000000000 */
[----:B------:R-:W-:-:S05]  /*15e90*/  IADD3 R153, R252, -0x264, RZ ;  /* 0xfffffd9cfc997810 */ /* 0x000fca0007ffe0ff */
[----:B------:R-:W1:Y:S01]  /*15ea0*/  LDC R251, c[0x0][0x230] ;  /* 0x00008c00fffb7b82 */ /* 0x000e620000000800 */
[----:B------:R-:W-:-:S07]  /*15eb0*/  ISETP.GE.U32.AND P2, PT, R153, 0x7ffffd1d, PT ;  /* 0x7ffffd1d9900780c */ /* 0x000fce0003f46070 */
[----:B------:R-:W1:Y:S01]  /*15ec0*/  LDC R252, c[0x0][0x230] ;  /* 0x00008c00fffc7b82 */ /* 0x000e620000000800 */
[----:B------:R-:W-:-:S07]  /*15ed0*/  VIADD R153, R226, 0xfffffdfb ;  /* 0xfffffdfbe2997836 */ /* 0x000fce0000000000 */
[----:B------:R-:W4:Y:S08]  /*15ee0*/  LDC R226, c[0x0][0x230] ;  /* 0x00008c00ffe27b82 */ /* 0x000f300000000800 */
[----:B------:R-:W4:Y:S01]  /*15ef0*/  LDC R227, c[0x0][0x230] ;  /* 0x00008c00ffe37b82 */ /* 0x000f220000000800 */
[----:B------:R-:W-:-:S04]  /*15f00*/  IMAD.WIDE R224, R152, 0x4, R224 ;  /* 0x0000000498e07825 */ /* 0x000fc800078e02e0 */
[C---:B------:R-:W-:Y:S01]  /*15f10*/  IMAD.WIDE R232, R152.reuse, 0x4, R232 ;  /* 0x0000000498e87825 */ /* 0x040fe200078e02e8 */
[----:B------:R-:W-:Y:S01]  /*15f20*/  LDGSTS.E [R242+0x48008], desc[UR60][R224.64], !P6 ;  /* 0x48008000e0f27fae */ /* 0x000fe2000f12187c */
[----:B------:R-:W-:Y:S02]  /*15f30*/  ISETP.GE.U32.AND P6, PT, R153, 0x7ffffd7c, PT ;  /* 0x7ffffd7c9900780c */ /* 0x000fe40003fc6070 */
[----:B---3--:R-:W-:Y:S01]  /*15f40*/  IMAD.WIDE R14, R152, 0x4, R14 ;  /* 0x00000004980e7825 */ /* 0x008fe200078e020e */
[----:B------:R3:W-:Y:S03]  /*15f50*/  STL.64 [R1+0x2f8], R224 ;  /* 0x0002f8e001007387 */ /* 0x0007e60000100a00 */
[----:B------:R-:W-:Y:S01]  /*15f60*/  VIADD R153, R234, 0xfffffdf9 ;  /* 0xfffffdf9ea997836 */ /* 0x000fe20000000000 */
[----:B------:R-:W-:Y:S01]  /*15f70*/  LDGSTS.E [R242+0x4800c], desc[UR60][R232.64], !P5 ;  /* 0x4800c000e8f27fae */ /* 0x000fe2000e92187c */
[----:B------:R-:W-:Y:S01]  /*15f80*/  ISETP.GE.U32.AND P5, PT, R155, 0x7ffffd7b, PT ;  /* 0x7ffffd7b9b00780c */ /* 0x000fe20003fa6070 */
[----:B------:R-:W4:Y:S02]  /*15f90*/  LDC R234, c[0x0][0x230] ;  /* 0x00008c00ffea7b82 */ /* 0x000f240000000800 */
[----:B------:R2:W-:Y:S01]  /*15fa0*/  LDGSTS.E [R242+0x4c000], desc[UR60][R14.64], !P4 ;  /* 0x4c0000000ef27fae */ /* 0x0005e2000e12187c */
[----:B------:R-:W-:-:S03]  /*15fb0*/  ISETP.GE.U32.AND P4, PT, R153, 0x7ffffd7a, PT ;  /* 0x7ffffd7a9900780c */ /* 0x000fc60003f86070 */
[----:B---3--:R-:W3:Y:S01]  /*15fc0*/  LDL.LU.64 R224, [R1+0x60] ;  /* 0x0000600001e07983 */ /* 0x008ee20000300a00 */
[----:B------:R-:W-:Y:S01]  /*15fd0*/  VIADD R153, R235, 0xfffffddb ;  /* 0xfffffddbeb997836 */ /* 0x000fe20000000000 */
[----:B------:R-:W-:Y:S01]  /*15fe0*/  IADD3 R155, R250, -0x208, RZ ;  /* 0xfffffdf8fa9b7810 */ /* 0x000fe20007ffe0ff */
[----:B------:R-:W3:Y:S01]  /*15ff0*/  LDC R235, c[0x0][0x230] ;  /* 0x00008c00ffeb7b82 */ /* 0x000ee20000000800 */
[----:B------:R1:W-:Y:S04]  /*16000*/  STL.64 [R1+0x2e8], R232 ;  /* 0x0002e8e801007387 */ /* 0x0003e80000100a00 */
[----:B------:R2:W-:Y:S01]  /*16010*/  STL.64 [R1+0x2d8], R14 ;  /* 0x0002d80e01007387 */ /* 0x0005e20000100a00 */
[C---:B------:R-:W-:Y:S02]  /*16020*/  IMAD.WIDE R2, R152.reuse, 0x4, R2 ;  /* 0x0000000498027825 */ /* 0x040fe400078e0202 */
[----:B------:R-:W3:Y:S01]  /*16030*/  LDC R250, c[0x0][0x230] ;  /* 0x00008c00fffa7b82 */ /* 0x000ee20000000800 */
[----:B-1----:R-:W3:Y:S04]  /*16040*/  LDL.LU.64 R232, [R1+0x50] ;  /* 0x0000500001e87983 */ /* 0x002ee80000300a00 */
[----:B------:R1:W-:Y:S01]  /*16050*/  LDGSTS.E [R242+0x4c004], desc[UR60][R2.64], !P3 ;  /* 0x4c00400002f27fae */ /* 0x0003e2000d92187c */
[----:B------:R-:W-:Y:S01]  /*16060*/  ISETP.GE.U32.AND P3, PT, R155, 0x7ffffd79, PT ;  /* 0x7ffffd799b00780c */ /* 0x000fe20003f66070 */
[----:B--2---:R-:W-:-:S02]  /*16070*/  IMAD.WIDE R14, R152, 0x4, R156 ;  /* 0x00000004980e7825 */ /* 0x004fc400078e029c */
[----:B------:R2:W-:Y:S04]  /*16080*/  STL.64 [R1+0x2c8], R2 ;  /* 0x0002c80201007387 */ /* 0x0005e80000100a00 */
[----:B------:R-:W-:Y:S01]  /*16090*/  LDGSTS.E [R242+0x4c008], desc[UR60][R14.64], !P1 ;  /* 0x4c0080000ef27fae */ /* 0x000fe2000c92187c */
[----:B------:R-:W-:Y:S01]  /*160a0*/  ISETP.GE.U32.AND P1, PT, R153, 0x7ffffd5c, PT ;  /* 0x7ffffd5c9900780c */ /* 0x000fe20003f26070 */
[----:B------:R-:W-:Y:S02]  /*160b0*/  VIADD R155, R251, 0xfffffdda ;  /* 0xfffffddafb9b7836 */ /* 0x000fe40000000000 */
[----:B------:R1:W-:Y:S01]  /*160c0*/  STL.64 [R1+0x2c0], R14 ;  /* 0x0002c00e01007387 */ /* 0x0003e20000100a00 */
[----:B------:R-:W-:Y:S01]  /*160d0*/  VIADD R153, R252, 0xfffffdd9 ;  /* 0xfffffdd9fc997836 */ /* 0x000fe20000000000 */
[----:B------:R-:W3:Y:S02]  /*160e0*/  LDC R251, c[0x0][0x230] ;  /* 0x00008c00fffb7b82 */ /* 0x000ee40000000800 */
[----:B--2---:R-:W2:Y:S04]  /*160f0*/  LDL.LU.64 R2, [R1+0x30] ;  /* 0x0000300001027983 */ /* 0x004ea80000300a00 */
[----:B------:R-:W2:Y:S02]  /*16100*/  LDL.LU.64 R156, [R1+0x20] ;  /* 0x00002000019c7983 */ /* 0x000ea40000300a00 */
[----:B------:R-:W2:Y:S02]  /*16110*/  LDC R252, c[0x0][0x230] ;  /* 0x00008c00fffc7b82 */ /* 0x000ea40000000800 */
[----:B-1----:R-:W2:Y:S01]  /*16120*/  LDL.LU.64 R14, [R1+0x758] ;  /* 0x00075800010e7983 */ /* 0x002ea20000300a00 */
[----:B------:R-:W-:-:S04]  /*16130*/  IMAD.WIDE R12, R152, 0x4, R12 ;  /* 0x00000004980c7825 */ /* 0x000fc800078e020c */
[----:B----4-:R-:W-:Y:S01]  /*16140*/  IMAD.WIDE R10, R152, 0x4, R10 ;  /* 0x00000004980a7825 */ /* 0x010fe200078e020a */
[----:B------:R1:W-:Y:S04]  /*16150*/  STL.64 [R1+0x2b8], R12 ;  /* 0x0002b80c01007387 */ /* 0x0003e80000100a00 */
[----:B------:R-:W-:Y:S01]  /*16160*/  LDGSTS.E [R242+0x4c00c], desc[UR60][R12.64], !P2 ;  /* 0x4c00c0000cf27fae */ /* 0x000fe2000d12187c */
[----:B------:R-:W-:Y:S01]  /*16170*/  ISETP.GE.U32.AND P2, PT, R155, 0x7ffffd5b, PT ;  /* 0x7ffffd5b9b00780c */ /* 0x000fe20003f46070 */
[----:B------:R-:W-:Y:S02]  /*16180*/  VIADD R155, R227, 0xfffffdbb ;  /* 0xfffffdbbe39b7836 */ /* 0x000fe40000000000 */
[----:B------:R-:W-:Y:S01]  /*16190*/  LDGSTS.E [R241+0x40000], desc[UR60][R10.64], !P6 ;  /* 0x400000000af17fae */ /* 0x000fe2000f12187c */
[----:B------:R-:W-:-:S02]  /*161a0*/  ISETP.GE.U32.AND P6, PT, R153, 0x7ffffd5a, PT ;  /* 0x7ffffd5a9900780c */ /* 0x000fc40003fc6070 */
[----:B------:R-:W-:Y:S01]  /*161b0*/  IADD3 R153, R226, -0x228, RZ ;  /* 0xfffffdd8e2997810 */ /* 0x000fe20007ffe0ff */
[----:B-1----:R-:W4:Y:S04]  /*161c0*/  LDL.LU.64 R12, [R1+0x750] ;  /* 0x00075000010c7983 */ /* 0x002f280000300a00 */
[----:B------:R1:W-:Y:S04]  /*161d0*/  STL.64 [R1+0x2b0], R10 ;  /* 0x0002b00a01007387 */ /* 0x0003e80000100a00 */
[----:B-1----:R-:W4:Y:S04]  /*161e0*/  LDL.LU.64 R10, [R1+0x748] ;  /* 0x00074800010a7983 */ /* 0x002f280000300a00 */
[----:B------:R-:W4:Y:S01]  /*161f0*/  LDL.LU.64 R226, [R1+0x40] ;  /* 0x0000400001e27983 */ /* 0x000f220000300a00 */
[----:B---3--:R-:W-:-:S05]  /*16200*/  IMAD.WIDE R224, R152, 0x4, R224 ;  /* 0x0000000498e07825 */ /* 0x008fca00078e02e0 */
[----:B------:R1:W-:Y:S04]  /*16210*/  STL.64 [R1+0x2a8], R224 ;  /* 0x0002a8e001007387 */ /* 0x0003e80000100a00 */
[----:B------:R-:W-:Y:S01]  /*16220*/  LDGSTS.E [R241+0x40004], desc[UR60][R224.64], !P5 ;  /* 0x40004000e0f17fae */ /* 0x000fe2000e92187c */
[----:B------:R-:W-:-:S03]  /*16230*/  IMAD.WIDE R232, R152, 0x4, R232 ;  /* 0x0000000498e87825 */ /* 0x000fc600078e02e8 */
[----:B-1----:R-:W3:Y:S04]  /*16240*/  LDL.LU.64 R224, [R1+0x740] ;  /* 0x0007400001e07983 */ /* 0x002ee80000300a00 */
[----:B------:R1:W-:Y:S04]  /*16250*/  STL.64 [R1+0x2a0], R232 ;  /* 0x0002a0e801007387 */ /* 0x0003e80000100a00 */
[----:B------:R-:W-:Y:S01]  /*16260*/  LDGSTS.E [R241+0x40008], desc[UR60][R232.64], !P4 ;  /* 0x40008000e8f17fae */ /* 0x000fe2000e12187c */
[----:B--2---:R-:W-:-:S04]  /*16270*/  IMAD.WIDE R2, R152, 0x4, R2 ;  /* 0x0000000498027825 */ /* 0x004fc800078e0202 */
[----:B------:R-:W-:-:S04]  /*16280*/  IMAD.WIDE R156, R152, 0x4, R156 ;  /* 0x00000004989c7825 */ /* 0x000fc800078e029c */
[----:B----4-:R-:W-:-:S05]  /*16290*/  IMAD.WIDE R226, R152, 0x4, R226 ;  /* 0x0000000498e27825 */ /* 0x010fca00078e02e2 */
[----:B------:R2:W-:Y:S04]  /*162a0*/  STL.64 [R1+0x298], R226 ;  /* 0x000298e201007387 */ /* 0x0005e80000100a00 */
[----:B-1----:R-:W4:Y:S04]  /*162b0*/  LDL.LU.64 R232, [R1+0x738] ;  /* 0x0007380001e87983 */ /* 0x002f280000300a00 */
[----:B------:R2:W-:Y:S04]  /*162c0*/  LDGSTS.E [R241+0x4000c], desc[UR60][R226.64], !P3 ;  /* 0x4000c000e2f17fae */ /* 0x0005e8000d92187c */
[----:B------:R1:W-:Y:S04]  /*162d0*/  STL.64 [R1+0xa8], R2 ;  /* 0x0000a80201007387 */ /* 0x0003e80000100a00 */
[----:B------:R4:W-:Y:S04]  /*162e0*/  LDGSTS.E [R241+0x44000], desc[UR60][R2.64], !P1 ;  /* 0x4400000002f17fae */ /* 0x0009e8000c92187c */
[----:B------:R4:W-:Y:S01]  /*162f0*/  LDGSTS.E [R241+0x44004], desc[UR60][R156.64], !P2 ;  /* 0x440040009cf17fae */ /* 0x0009e2000d12187c */
[----:B------:R-:W-:Y:S01]  /*16300*/  ISETP.GE.U32.AND P5, PT, R153, 0x7ffffd59, PT ;  /* 0x7ffffd599900780c */ /* 0x000fe20003fa6070 */
[----:B--2---:R-:W2:Y:S02]  /*16310*/  LDC R226, c[0x0][0x230] ;  /* 0x00008c00ffe27b82 */ /* 0x004ea40000000800 */
[----:B-1----:R-:W2:Y:S01]  /*16320*/  LDL.LU.64 R2, [R1+0x730] ;  /* 0x0007300001027983 */ /* 0x002ea20000300a00 */
[----:B------:R-:W-:-:S05]  /*16330*/  ISETP.GE.U32.AND P4, PT, R155, 0x7ffffd3c, PT ;  /* 0x7ffffd3c9b00780c */ /* 0x000fca0003f86070 */
[----:B------:R-:W1:Y:S01]  /*16340*/  LDC R227, c[0x0][0x230] ;  /* 0x00008c00ffe37b82 */ /* 0x000e620000000800 */
[----:B------:R1:W-:Y:S04]  /*16350*/  STL.64 [R1+0xb8], R156 ;  /* 0x0000b89c01007387 */ /* 0x0003e80000100a00 */
[----:B-1----:R-:W3:Y:S01]  /*16360*/  LDL.LU.64 R156, [R1+0x728] ;  /* 0x00072800019c7983 */ /* 0x002ee20000300a00 */
[----:B------:R-:W-:Y:S02]  /*16370*/  VIADD R153, R234, 0xfffffdba ;  /* 0xfffffdbaea997836 */ /* 0x000fe40000000000 */
[----:B------:R-:W1:Y:S01]  /*16380*/  LDC R234, c[0x0][0x230] ;  /* 0x00008c00ffea7b82 */ /* 0x000e620000000800 */
[----:B------:R-:W-:Y:S02]  /*16390*/  VIADD R155, R250, 0xfffffdb9 ;  /* 0xfffffdb9fa9b7836 */ /* 0x000fe40000000000 */
[----:B------:R-:W-:-:S02]  /*163a0*/  ISETP.GE.U32.AND P3, PT, R153, 0x7ffffd3b, PT ;  /* 0x7ffffd3b9900780c */ /* 0x000fc40003f66070 */
[----:B------:R-:W-:Y:S02]  /*163b0*/  IADD3 R153, R235, -0x248, RZ ;  /* 0xfffffdb8eb997810 */ /* 0x000fe40007ffe0ff */
[----:B------:R-:W-:Y:S01]  /*163c0*/  ISETP.GE.U32.AND P1, PT, R155, 0x7ffffd3a, PT ;  /* 0x7ffffd3a9b00780c */ /* 0x000fe20003f26070 */
[----:B------:R-:W1:Y:S01]  /*163d0*/  LDC R235, c[0x0][0x230] ;  /* 0x00008c00ffeb7b82 */ /* 0x000e620000000800 */
[----:B------:R-:W-:Y:S01]  /*163e0*/  VIADD R155, R251, 0xfffffd9b ;  /* 0xfffffd9bfb9b7836 */ /* 0x000fe20000000000 */
[----:B------:R-:W-:Y:S01]  /*163f0*/  ISETP.GE.U32.AND P2, PT, R153, 0x7ffffd39, PT ;  /* 0x7ffffd399900780c */ /* 0x000fe20003f46070 */
[----:B------:R-:W-:-:S05]  /*16400*/  VIADD R153, R252, 0xfffffd9a ;  /* 0xfffffd9afc997836 */ /* 0x000fca0000000000 */
[----:B------:R-:W1:Y:S08]  /*16410*/  LDC R251, c[0x0][0x230] ;  /* 0x00008c00fffb7b82 */ /* 0x000e700000000800 */
[----:B------:R-:W1:Y:S08]  /*16420*/  LDC R250, c[0x0][0x230] ;  /* 0x00008c00fffa7b82 */ /* 0x000e700000000800 */
[----:B------:R-:W1:Y:S01]  /*16430*/  LDC R252, c[0x0][0x230] ;  /* 0x00008c00fffc7b82 */ /* 0x000e620000000800 */
[----:B------:R-:W-:-:S04]  /*16440*/  IMAD.WIDE R12, R152, 0x4, R12 ;  /* 0x00000004980c7825 */ /* 0x000fc800078e020c */
[----:B------:R-:W-:-:S04]  /*16450*/  IMAD.WIDE R16, R152, 0x4, R16 ;  /* 0x0000000498107825 */ /* 0x000fc800078e0210 */
[----:B------:R-:W-:-:S04]  /*16460*/  IMAD.WIDE R96, R152, 0x4, R96 ;  /* 0x0000000498607825 */ /* 0x000fc800078e0260 */
[----:B----4-:R-:W-:-:S04]  /*16470*/  IMAD.WIDE R232, R152, 0x4, R232 ;  /* 0x0000000498e87825 */ /* 0x010fc800078e02e8 */
[----:B--2---:R-:W-:-:S04]  /*16480*/  IMAD.WIDE R2, R152, 0x4, R2 ;  /* 0x0000000498027825 */ /* 0x004fc800078e0202 */
[----:B---3--:R-:W-:-:S05]  /*16490*/  IMAD.WIDE R156, R152, 0x4, R156 ;  /* 0x00000004989c7825 */ /* 0x008fca00078e029c */
[----:B------:R2:W-:Y:S04]  /*164a0*/  STL.64 [R1+0xc8], R156 ;  /* 0x0000c89c01007387 */ /* 0x0005e80000100a00 */
[----:B------:R2:W-:Y:S04]  /*164b0*/  LDGSTS.E [R241+0x44008], desc[UR60][R156.64], !P6 ;  /* 0x440080009cf17fae */ /* 0x0005e8000f12187c */
[----:B------:R3:W-:Y:S04]  /*164c0*/  STL.64 [R1+0xd8], R2 ;  /* 0x0000d80201007387 */ /* 0x0007e80000100a00 */
[----:B------:R3:W-:Y:S01]  /*164d0*/  LDGSTS.E [R241+0x4400c], desc[UR60][R2.64], !P5 ;  /* 0x4400c00002f17fae */ /* 0x0007e2000e92187c */
[----:B--2---:R-:W-:Y:S01]  /*164e0*/  IMAD.WIDE R156, R152, 0x4, R224 ;  /* 0x00000004989c7825 */ /* 0x004fe200078e02e0 */
[----:B------:R-:W-:-:S02]  /*164f0*/  ISETP.GE.U32.AND P6, PT, R155, 0x7ffffd1c, PT ;  /* 0x7ffffd1c9b00780c */ /* 0x000fc40003fc6070 */
[----:B------:R-:W-:Y:S01]  /*16500*/  LDGSTS.E [R241+0x48000], desc[UR60][R232.64], !P4 ;  /* 0x48000000e8f17fae */ /* 0x000fe2000e12187c */
[----:B---3--:R-:W-:-:S03]  /*16510*/  IMAD.WIDE R2, R152, 0x4, R72 ;  /* 0x0000000498027825 */ /* 0x008fc600078e0248 */
[----:B------:R2:W-:Y:S01]  /*16520*/  LDGSTS.E [R241+0x48004], desc[UR60][R156.64], !P3 ;  /* 0x480040009cf17fae */ /* 0x0005e2000d92187c */
[----:B------:R-:W-:Y:S01]  /*16530*/  ISETP.GE.U32.AND P5, PT, R153, 0x7ffffd1b, PT ;  /* 0x7ffffd1b9900780c */ /* 0x000fe20003fa6070 */
[----:B------:R-:W3:Y:S01]  /*16540*/  LDC R73, c[0x0][0x230] ;  /* 0x00008c00ff497b82 */ /* 0x000ee20000000800 */
[----:B-1----:R-:W-:Y:S01]  /*16550*/  VIADD R72, R234, 0xfffffdf7 ;  /* 0xfffffdf7ea487836 */ /* 0x002fe20000000000 */
[----:B------:R1:W-:Y:S01]  /*16560*/  LDGSTS.E [R241+0x48008], desc[UR60][R2.64], !P1 ;  /* 0x4800800002f17fae */ /* 0x0003e2000c92187c */
[----:B------:R-:W-:-:S03]  /*16570*/  VIADD R153, R226, 0xfffffd99 ;  /* 0xfffffd99e2997836 */ /* 0x000fc60000000000 */
[----:B------:R-:W-:Y:S01]  /*16580*/  ISETP.GE.U32.AND P1, PT, R72, 0x7ffffd78, PT ;  /* 0x7ffffd784800780c */ /* 0x000fe20003f26070 */
[----:B------:R-:W-:Y:S01]  /*16590*/  STL.64 [R1+0x290], R232 ;  /* 0x000290e801007387 */ /* 0x000fe20000100a00 */
[----:B------:R-:W4:Y:S01]  /*165a0*/  LDC R72, c[0x0][0x230] ;  /* 0x00008c00ff487b82 */ /* 0x000f220000000800 */
[----:B------:R-:W-:Y:S02]  /*165b0*/  IADD3 R155, R227, -0x268, RZ ;  /* 0xfffffd98e39b7810 */ /* 0x000fe40007ffe0ff */
[----:B------:R2:W-:Y:S01]  /*165c0*/  STL.64 [R1+0x288], R156 ;  /* 0x0002889c01007387 */ /* 0x0005e20000100a00 */
[----:B------:R-:W-:-:S03]  /*165d0*/  ISETP.GE.U32.AND P4, PT, R153, 0x7ffffd1a, PT ;  /* 0x7ffffd1a9900780c */ /* 0x000fc60003f86070 */
[----:B------:R1:W-:Y:S01]  /*165e0*/  STL.64 [R1+0x280], R2 ;  /* 0x0002800201007387 */ /* 0x0003e20000100a00 */
[----:B------:R-:W-:Y:S01]  /*165f0*/  ISETP.GE.U32.AND P3, PT, R155, 0x7ffffd19, PT ;  /* 0x7ffffd199b00780c */ /* 0x000fe20003f66070 */
[C---:B------:R-:W-:Y:S01]  /*16600*/  IMAD.WIDE R224, R152.reuse, 0x4, R136 ;  /* 0x0000000498e07825 */ /* 0x040fe200078e0288 */
[----:B------:R-:W3:Y:S03]  /*16610*/  LDC R155, c[0x0][0x230] ;  /* 0x00008c00ff9b7b82 */ /* 0x000ee60000000800 */
[----:B--2---:R-:W-:-:S04]  /*16620*/  IMAD.WIDE R156, R152, 0x4, R70 ;  /* 0x00000004989c7825 */ /* 0x004fc800078e0246 */
[C---:B-1----:R-:W-:Y:S01]  /*16630*/  IMAD.WIDE R2, R152.reuse, 0x4, R68 ;  /* 0x0000000498027825 */ /* 0x042fe200078e0244 */
[----:B------:R1:W-:Y:S01]  /*16640*/  LDGSTS.E [R241+0x4800c], desc[UR60][R156.64], !P2 ;  /* 0x4800c0009cf17fae */ /* 0x0003e2000d12187c */
[----:B------:R-:W2:Y:S02]  /*16650*/  LDC R69, c[0x0][0x230] ;  /* 0x00008c00ff457b82 */ /* 0x000ea40000000800 */
[----:B------:R-:W-:Y:S01]  /*16660*/  VIADD R68, R235, 0xfffffdf5 ;  /* 0xfffffdf5eb447836 */ /* 0x000fe20000000000 */
[----:B------:R1:W-:Y:S04]  /*16670*/  STL.64 [R1+0x278], R156 ;  /* 0x0002789c01007387 */ /* 0x0003e80000100a00 */
[----:B------:R1:W-:Y:S04]  /*16680*/  STL.64 [R1+0x270], R2 ;  /* 0x0002700201007387 */ /* 0x0003e80000100a00 */
[----:B------:R4:W-:Y:S01]  /*16690*/  LDGSTS.E [R241+0x4c000], desc[UR60][R2.64], !P6 ;  /* 0x4c00000002f17fae */ /* 0x0009e2000f12187c */
[----:B-1----:R-:W-:Y:S01]  /*166a0*/  IMAD.WIDE R156, R152, 0x4, R66 ;  /* 0x00000004989c7825 */ /* 0x002fe200078e0242 */
[----:B------:R-:W-:-:S02]  /*166b0*/  IADD3 R66, R251, -0x20c, RZ ;  /* 0xfffffdf4fb427810 */ /* 0x000fc40007ffe0ff */
[----:B------:R-:W-:Y:S01]  /*166c0*/  ISETP.GE.U32.AND P6, PT, R68, 0x7ffffd76, PT ;  /* 0x7ffffd764400780c */ /* 0x000fe20003fc6070 */
[----:B------:R-:W-:Y:S01]  /*166d0*/  VIADD R70, R250, 0xfffffdf6 ;  /* 0xfffffdf6fa467836 */ /* 0x000fe20000000000 */
[----:B------:R-:W1:Y:S01]  /*166e0*/  LDC R68, c[0x0][0x230] ;  /* 0x00008c00ff447b82 */ /* 0x000e620000000800 */
[----:B----4-:R-:W-:Y:S01]  /*166f0*/  IMAD.WIDE R2, R152, 0x4, R64 ;  /* 0x0000000498027825 */ /* 0x010fe200078e0240 */
[----:B------:R4:W-:Y:S06]  /*16700*/  STL.64 [R1+0x268], R156 ;  /* 0x0002689c01007387 */ /* 0x0009ec0000100a00 */
[----:B------:R-:W1:Y:S01]  /*16710*/  LDC R65, c[0x0][0x230] ;  /* 0x00008c00ff417b82 */ /* 0x000e620000000800 */
[----:B------:R-:W-:Y:S01]  /*16720*/  VIADD R64, R252, 0xfffffdd7 ;  /* 0xfffffdd7fc407836 */ /* 0x000fe20000000000 */
[----:B------:R4:W-:Y:S01]  /*16730*/  LDGSTS.E [R241+0x4c004], desc[UR60][R156.64], !P5 ;  /* 0x4c0040009cf17fae */ /* 0x0009e2000e92187c */
[----:B------:R-:W-:-:S02]  /*16740*/  ISETP.GE.U32.AND P5, PT, R66, 0x7ffffd75, PT ;  /* 0x7ffffd754200780c */ /* 0x000fc40003fa6070 */
[----:B------:R-:W-:Y:S01]  /*16750*/  ISETP.GE.U32.AND P2, PT, R70, 0x7ffffd77, PT ;  /* 0x7ffffd774600780c */ /* 0x000fe20003f46070 */
[----:B------:R3:W-:Y:S02]  /*16760*/  LDGSTS.E [R241+0x4c008], desc[UR60][R2.64], !P4 ;  /* 0x4c00800002f17fae */ /* 0x0007e4000e12187c */
[----:B------:R-:W1:Y:S01]  /*16770*/  LDC R66, c[0x0][0x230] ;  /* 0x00008c00ff427b82 */ /* 0x000e620000000800 */
[----:B------:R-:W-:Y:S01]  /*16780*/  ISETP.GE.U32.AND P4, PT, R64, 0x7ffffd58, PT ;  /* 0x7ffffd584000780c */ /* 0x000fe20003f86070 */
[----:B------:R3:W-:Y:S01]  /*16790*/  STL.64 [R1+0x260], R2 ;  /* 0x0002600201007387 */ /* 0x0007e20000100a00 */
[----:B----4-:R-:W-:-:S05]  /*167a0*/  IMAD.WIDE R156, R152, 0x4, R10 ;  /* 0x00000004989c7825 */ /* 0x010fca00078e020a */
[----:B------:R-:W4:Y:S01]  /*167b0*/  LDC R64, c[0x0][0x230] ;  /* 0x00008c00ff407b82 */ /* 0x000f220000000800 */
[----:B------:R-:W-:Y:S04]  /*167c0*/  STL.64 [R1+0x258], R156 ;  /* 0x0002589c01007387 */ /* 0x000fe80000100a00 */
[----:B------:R-:W-:Y:S01]  /*167d0*/  LDGSTS.E [R241+0x4c00c], desc[UR60][R156.64], !P3 ;  /* 0x4c00c0009cf17fae */ /* 0x000fe2000d92187c */
[----:B------:R-:W-:Y:S02]  /*167e0*/  VIADD R10, R72, 0xfffffdd6 ;  /* 0xfffffdd6480a7836 */ /* 0x000fe40000000000 */
[----:B------:R-:W4:Y:S01]  /*167f0*/  LDC R252, c[0x0][0x230] ;  /* 0x00008c00fffc7b82 */ /* 0x000f220000000800 */
[----:B------:R2:W-:Y:S04]  /*16800*/  STL.64 [R1+0x250], R12 ;  /* 0x0002500c01007387 */ /* 0x0005e80000100a00 */
[----:B------:R2:W-:Y:S01]  /*16810*/  LDGSTS.E [R9+0x40000], desc[UR60][R12.64], !P1 ;  /* 0x400000000c097fae */ /* 0x0005e2000c92187c */
[----:B---3--:R-:W-:Y:S01]  /*16820*/  IMAD.WIDE R2, R152, 0x4, R14 ;  /* 0x0000000498027825 */ /* 0x008fe200078e020e */
[----:B------:R-:W-:Y:S01]  /*16830*/  ISETP.GE.U32.AND P3, PT, R10, 0x7ffffd57, PT ;  /* 0x7ffffd570a00780c */ /* 0x000fe20003f66070 */
[----:B------:R-:W3:Y:S01]  /*16840*/  LDC R14, c[0x0][0x230] ;  /* 0x00008c00ff0e7b82 */ /* 0x000ee20000000800 */
[----:B--2---:R-:W-:-:S07]  /*16850*/  IADD3 R10, R69, -0x22c, RZ ;  /* 0xfffffdd4450a7810 */ /* 0x004fce0007ffe0ff */
[----:B------:R-:W2:Y:S01]  /*16860*/  LDC R12, c[0x0][0x230] ;  /* 0x00008c00ff0c7b82 */ /* 0x000ea20000000800 */
[----:B------:R-:W-:Y:S01]  /*16870*/  VIADD R11, R73, 0xfffffdd5 ;  /* 0xfffffdd5490b7836 */ /* 0x000fe20000000000 */
[----:B------:R1:W-:Y:S04]  /*16880*/  STL.64 [R1+0x248], R2 ;  /* 0x0002480201007387 */ /* 0x0003e80000100a00 */
[----:B------:R1:W-:Y:S02]  /*16890*/  LDGSTS.E [R9+0x40004], desc[UR60][R2.64], !P2 ;  /* 0x4000400002097fae */ /* 0x0003e4000d12187c */
[----:B------:R-:W3:Y:S01]  /*168a0*/  LDC R13, c[0x0][0x230] ;  /* 0x00008c00ff0d7b82 */ /* 0x000ee20000000800 */
[----:B------:R-:W-:Y:S01]  /*168b0*/  ISETP.GE.U32.AND P2, PT, R10, 0x7ffffd55, PT ;  /* 0x7ffffd550a00780c */ /* 0x000fe20003f46070 */
[----:B------:R4:W-:Y:S01]  /*168c0*/  STL.64 [R1+0x240], R16 ;  /* 0x0002401001007387 */ /* 0x0009e20000100a00 */
[----:B-1----:R-:W-:-:S03]  /*168d0*/  VIADD R10, R65, 0xfffffdb6 ;  /* 0xfffffdb6410a7836 */ /* 0x002fc60000000000 */
[----:B------:R4:W-:Y:S02]  /*168e0*/  LDGSTS.E [R9+0x40008], desc[UR60][R16.64], !P6 ;  /* 0x4000800010097fae */ /* 0x0009e4000f12187c */
[----:B------:R-:W1:Y:S01]  /*168f0*/  LDC R15, c[0x0][0x230] ;  /* 0x00008c00ff0f7b82 */ /* 0x000e620000000800 */
[----:B------:R-:W-:Y:S01]  /*16900*/  IMAD.WIDE R2, R152, 0x4, R18 ;  /* 0x0000000498027825 */ /* 0x000fe200078e0212 */
[----:B------:R-:W-:-:S03]  /*16910*/  ISETP.GE.U32.AND P1, PT, R11, 0x7ffffd56, PT ;  /* 0x7ffffd560b00780c */ /* 0x000fc60003f26070 */
[----:B------:R-:W-:-:S03]  /*16920*/  IMAD.WIDE R18, R152, 0x4, R20 ;  /* 0x0000000498127825 */ /* 0x000fc600078e0214 */
[----:B----4-:R-:W4:Y:S01]  /*16930*/  LDC R16, c[0x0][0x230] ;  /* 0x00008c00ff107b82 */ /* 0x010f220000000800 */
[----:B------:R-:W-:Y:S01]  /*16940*/  VIADD R11, R68, 0xfffffdb7 ;  /* 0xfffffdb7440b7836 */ /* 0x000fe20000000000 */
[----:B------:R2:W-:Y:S04]  /*16950*/  STL.64 [R1+0x238], R2 ;  /* 0x0002380201007387 */ /* 0x0005e80000100a00 */
[----:B------:R2:W-:Y:S01]  /*16960*/  LDGSTS.E [R9+0x4000c], desc[UR60][R2.64], !P5 ;  /* 0x4000c00002097fae */ /* 0x0005e2000e92187c */
[----:B------:R-:W-:Y:S01]  /*16970*/  ISETP.GE.U32.AND P5, PT, R10, 0x7ffffd37, PT ;  /* 0x7ffffd370a00780c */ /* 0x000fe20003fa6070 */
[----:B------:R-:W4:Y:S02]  /*16980*/  LDC R17, c[0x0][0x230] ;  /* 0x00008c00ff117b82 */ /* 0x000f240000000800 */
[----:B------:R2:W-:Y:S01]  /*16990*/  STL.64 [R1+0xe0], R18 ;  /* 0x0000e01201007387 */ /* 0x0005e20000100a00 */
[----:B------:R-:W-:-:S03]  /*169a0*/  IADD3 R10, R66, -0x24c, RZ ;  /* 0xfffffdb4420a7810 */ /* 0x000fc60007ffe0ff */
[----:B------:R3:W-:Y:S01]  /*169b0*/  LDGSTS.E [R9+0x44000], desc[UR60][R18.64], !P4 ;  /* 0x4400000012097fae */ /* 0x0007e2000e12187c */
[----:B--2---:R-:W-:Y:S01]  /*169c0*/  IMAD.WIDE R2, R152, 0x4, R22 ;  /* 0x0000000498027825 */ /* 0x004fe200078e0216 */
[----:B------:R-:W-:-:S03]  /*169d0*/  ISETP.GE.U32.AND P6, PT, R11, 0x7ffffd38, PT ;  /* 0x7ffffd380b00780c */ /* 0x000fc60003fc6070 */
[----:B------:R-:W-:Y:S01]  /*169e0*/  VIADD R11, R64, 0xfffffdb5 ;  /* 0xfffffdb5400b7836 */ /* 0x000fe20000000000 */
[----:B------:R2:W-:Y:S01]  /*169f0*/  LDGSTS.E [R9+0x44004], desc[UR60][R2.64], !P3 ;  /* 0x4400400002097fae */ /* 0x0005e2000d92187c */
[----:B---3--:R-:W3:Y:S01]  /*16a00*/  LDC R18, c[0x0][0x230] ;  /* 0x00008c00ff127b82 */ /* 0x008ee20000000800 */
[----:B------:R-:W-:Y:S01]  /*16a10*/  ISETP.GE.U32.AND P3, PT, R10, 0x7ffffd35, PT ;  /* 0x7ffffd350a00780c */ /* 0x000fe20003f66070 */
[----:B------:R-:W-:Y:S01]  /*16a20*/  IMAD.WIDE R22, R152, 0x4, R24 ;  /* 0x0000000498167825 */ /* 0x000fe200078e0218 */
[----:B------:R-:W-:-:S03]  /*16a30*/  ISETP.GE.U32.AND P4, PT, R11, 0x7ffffd36, PT ;  /* 0x7ffffd360b00780c */ /* 0x000fc60003f86070 */
[----:B------:R-:W-:Y:S01]  /*16a40*/  VIADD R10, R12, 0xfffffd97 ;  /* 0xfffffd970c0a7836 */ /* 0x000fe20000000000 */
[----:B------:R2:W-:Y:S01]  /*16a50*/  STL.64 [R1+0x118], R2 ;  /* 0x0001180201007387 */ /* 0x0005e20000100a00 */
[----:B------:R-:W3:Y:S01]  /*16a60*/  LDC R12, c[0x0][0x230] ;  /* 0x00008c00ff0c7b82 */ /* 0x000ee20000000800 */
[----:B------:R-:W-:Y:S02]  /*16a70*/  IMAD.WIDE R20, R152, 0x4, R26 ;  /* 0x0000000498147825 */ /* 0x000fe400078e021a */
[----:B------:R-:W-:Y:S01]  /*16a80*/  LDGSTS.E [R9+0x44008], desc[UR60][R22.64], !P1 ;  /* 0x4400800016097fae */ /* 0x000fe2000c92187c */
[----:B------:R-:W-:Y:S01]  /*16a90*/  ISETP.GE.U32.AND P1, PT, R10, 0x7ffffd18, PT ;  /* 0x7ffffd180a00780c */ /* 0x000fe20003f26070 */
[----:B------:R-:W-:Y:S02]  /*16aa0*/  VIADD R11, R13, 0xfffffd96 ;  /* 0xfffffd960d0b7836 */ /* 0x000fe40000000000 */
[----:B------:R-:W-:Y:S01]  /*16ab0*/  VIADD R10, R14, 0xfffffd95 ;  /* 0xfffffd950e0a7836 */ /* 0x000fe20000000000 */
[----:B------:R-:W3:Y:S01]  /*16ac0*/  LDC R13, c[0x0][0x230] ;  /* 0x00008c00ff0d7b82 */ /* 0x000ee20000000800 */
[C---:B--2---:R-:W-:Y:S01]  /*16ad0*/  IMAD.WIDE R2, R152.reuse, 0x4, R28 ;  /* 0x0000000498027825 */ /* 0x044fe200078e021c */
[----:B------:R-:W-:Y:S06]  /*16ae0*/  STL.64 [R1+0x130], R22 ;  /* 0x0001301601007387 */ /* 0x000fec0000100a00 */
[----:B------:R-:W2:Y:S01]  /*16af0*/  LDC R14, c[0x0][0x230] ;  /* 0x00008c00ff0e7b82 */ /* 0x000ea20000000800 */
[----:B------:R4:W-:Y:S04]  /*16b00*/  STL.64 [R1+0x148], R20 ;  /* 0x0001481401007387 */ /* 0x0009e80000100a00 */
[----:B------:R4:W-:Y:S01]  /*16b10*/  LDGSTS.E [R9+0x4400c], desc[UR60][R20.64], !P2 ;  /* 0x4400c00014097fae */ /* 0x0009e2000d12187c */
[----:B------:R-:W-:Y:S01]  /*16b20*/  ISETP.GE.U32.AND P2, PT, R11, 0x7ffffd17, PT ;  /* 0x7ffffd170b00780c */ /* 0x000fe20003f46070 */
[----:B------:R-:W-:Y:S01]  /*16b30*/  IMAD.WIDE R232, R152, 0x4, R170 ;  /* 0x0000000498e87825 */ /* 0x000fe200078e02aa */
[----:B------:R-:W2:Y:S01]  /*16b40*/  LDC R19, c[0x0][0x230] ;  /* 0x00008c00ff137b82 */ /* 0x000ea20000000800 */
[----:B------:R4:W-:Y:S01]  /*16b50*/  STL.64 [R1+0x230], R2 ;  /* 0x0002300201007387 */ /* 0x0009e20000100a00 */
[----:B-1----:R-:W-:-:S03]  /*16b60*/  IADD3 R11, R15, -0x26c, RZ ;  /* 0xfffffd940f0b7810 */ /* 0x002fc60007ffe0ff */
[----:B------:R1:W-:Y:S01]  /*16b70*/  LDGSTS.E [R9+0x48000], desc[UR60][R2.64], !P6 ;  /* 0x4800000002097fae */ /* 0x0003e2000f12187c */
[----:B------:R-:W-:Y:S01]  /*16b80*/  ISETP.GE.U32.AND P6, PT, R10, 0x7ffffd16, PT ;  /* 0x7ffffd160a00780c */ /* 0x000fe20003fc6070 */
[----:B----4-:R-:W-:Y:S01]  /*16b90*/  VIADD R10, R16, 0xfffffdf3 ;  /* 0xfffffdf3100a7836 */ /* 0x010fe20000000000 */
[----:B------:R-:W4:Y:S01]  /*16ba0*/  LDC R15, c[0x0][0x230] ;  /* 0x00008c00ff0f7b82 */ /* 0x000f220000000800 */
[----:B------:R-:W-:-:S05]  /*16bb0*/  IMAD.WIDE R20, R152, 0x4, R30 ;  /* 0x0000000498147825 */ /* 0x000fca00078e021e */
[----:B------:R3:W-:Y:S02]  /*16bc0*/  LDGSTS.E [R9+0x48004], desc[UR60][R20.64], !P5 ;  /* 0x4800400014097fae */ /* 0x0007e4000e92187c */
[----:B------:R-:W4:Y:S01]  /*16bd0*/  LDC R16, c[0x0][0x230] ;  /* 0x00008c00ff107b82 */ /* 0x000f220000000800 */
[----:B-1----:R-:W-:Y:S01]  /*16be0*/  IMAD.WIDE R2, R152, 0x4, R74 ;  /* 0x0000000498027825 */ /* 0x002fe200078e024a */
[----:B------:R1:W-:Y:S01]  /*16bf0*/  STL.64 [R1+0x228], R20 ;  /* 0x0002281401007387 */ /* 0x0003e20000100a00 */
[----:B------:R-:W-:-:S03]  /*16c00*/  ISETP.GE.U32.AND P5, PT, R11, 0x7ffffd15, PT ;  /* 0x7ffffd150b00780c */ /* 0x000fc60003fa6070 */
[----:B------:R1:W-:Y:S01]  /*16c10*/  LDGSTS.E [R9+0x48008], desc[UR60][R2.64], !P4 ;  /* 0x4800800002097fae */ /* 0x0003e2000e12187c */
[----:B------:R-:W-:Y:S01]  /*16c20*/  ISETP.GE.U32.AND P4, PT, R10, 0x7ffffd74, PT ;  /* 0x7ffffd740a00780c */ /* 0x000fe20003f86070 */
[----:B------:R-:W-:Y:S02]  /*16c30*/  VIADD R11, R17, 0xfffffdf2 ;  /* 0xfffffdf2110b7836 */ /* 0x000fe40000000000 */
[----:B------:R1:W-:Y:S01]  /*16c40*/  STL.64 [R1+0x220], R2 ;  /* 0x0002200201007387 */ /* 0x0003e20000100a00 */
[----:B---3--:R-:W-:Y:S01]  /*16c50*/  VIADD R10, R18, 0xfffffdf1 ;  /* 0xfffffdf1120a7836 */ /* 0x008fe20000000000 */
[----:B------:R-:W3:Y:S01]  /*16c60*/  LDC R17, c[0x0][0x230] ;  /* 0x00008c00ff117b82 */ /* 0x000ee20000000800 */
[----:B-1----:R-:W-:-:S05]  /*16c70*/  IMAD.WIDE R20, R152, 0x4, R78 ;  /* 0x0000000498147825 */ /* 0x002fca00078e024e */
[----:B------:R1:W-:Y:S02]  /*16c80*/  LDGSTS.E [R9+0x4800c], desc[UR60][R20.64], !P3 ;  /* 0x4800c00014097fae */ /* 0x0003e4000d92187c */
[----:B------:R-:W3:Y:S01]  /*16c90*/  LDC R18, c[0x0][0x230] ;  /* 0x00008c00ff127b82 */ /* 0x000ee20000000800 */
[C---:B------:R-:W-:Y:S01]  /*16ca0*/  IMAD.WIDE R2, R152.reuse, 0x4, R82 ;  /* 0x0000000498027825 */ /* 0x040fe200078e0252 */
[----:B------:R1:W-:Y:S03]  /*16cb0*/  STL.64 [R1+0x218], R20 ;  /* 0x0002181401007387 */ /* 0x0003e60000100a00 */
[----:B------:R-:W-:Y:S01]  /*16cc0*/  IMAD.WIDE R22, R152, 0x4, R108 ;  /* 0x0000000498167825 */ /* 0x000fe200078e026c */
[----:B------:R2:W-:Y:S01]  /*16cd0*/  LDGSTS.E [R9+0x4c000], desc[UR60][R2.64], !P1 ;  /* 0x4c00000002097fae */ /* 0x0005e2000c92187c */
[----:B------:R-:W-:Y:S02]  /*16ce0*/  ISETP.GE.U32.AND P1, PT, R10, 0x7ffffd72, PT ;  /* 0x7ffffd720a00780c */ /* 0x000fe40003f26070 */
[----:B------:R-:W-:Y:S01]  /*16cf0*/  IADD3 R10, R12, -0x210, RZ ;  /* 0xfffffdf00c0a7810 */ /* 0x000fe20007ffe0ff */
[----:B------:R2:W-:Y:S01]  /*16d00*/  STL.64 [R1+0x210], R2 ;  /* 0x0002100201007387 */ /* 0x0005e20000100a00 */
[----:B------:R-:W3:Y:S01]  /*16d10*/  LDC R12, c[0x0][0x230] ;  /* 0x00008c00ff0c7b82 */ /* 0x000ee20000000800 */
[----:B------:R-:W-:Y:S01]  /*16d20*/  ISETP.GE.U32.AND P3, PT, R11, 0x7ffffd73, PT ;  /* 0x7ffffd730b00780c */ /* 0x000fe20003f66070 */
[----:B-1----:R-:W-:Y:S01]  /*16d30*/  IMAD.WIDE R20, R152, 0x4, R86 ;  /* 0x0000000498147825 */ /* 0x002fe200078e0256 */
[----:B------:R-:W-:Y:S01]  /*16d40*/  LDGSTS.E [R9+0x4c004], desc[UR60][R22.64], !P2 ;  /* 0x4c00400016097fae */ /* 0x000fe2000d12187c */
[----:B------:R-:W-:-:S02]  /*16d50*/  ISETP.GE.U32.AND P2, PT, R10, 0x7ffffd71, PT ;  /* 0x7ffffd710a00780c */ /* 0x000fc40003f46070 */
[----:B------:R-:W-:Y:S01]  /*16d60*/  VIADD R11, R13, 0xfffffdd3 ;  /* 0xfffffdd30d0b7836 */ /* 0x000fe20000000000 */
[----:B------:R-:W-:Y:S01]  /*16d70*/  STL.64 [R1+0x208], R22 ;  /* 0x0002081601007387 */ /* 0x000fe20000100a00 */
[----:B--2---:R-:W-:Y:S01]  /*16d80*/  VIADD R10, R14, 0xfffffdd2 ;  /* 0xfffffdd20e0a7836 */ /* 0x004fe20000000000 */
[----:B------:R-:W1:Y:S01]  /*16d90*/  LDC R13, c[0x0][0x230] ;  /* 0x00008c00ff0d7b82 */ /* 0x000e620000000800 */
[----:B------:R-:W-:Y:S01]  /*16da0*/  IMAD.WIDE R2, R152, 0x4, R88 ;  /* 0x0000000498027825 */ /* 0x000fe200078e0258 */
[----:B------:R-:W-:Y:S04]  /*16db0*/  STL.64 [R1+0x200], R20 ;  /* 0x0002001401007387 */ /* 0x000fe80000100a00 */
[----:B------:R-:W-:Y:S02]  /*16dc0*/  LDGSTS.E [R9+0x4c008], desc[UR60][R20.64], !P6 ;  /* 0x4c00800014097fae */ /* 0x000fe4000f12187c */
[----:B------:R-:W2:Y:S02]  /*16dd0*/  LDC R14, c[0x0][0x230] ;  /* 0x00008c00ff0e7b82 */ /* 0x000ea40000000800 */
[----:B------:R4:W-:Y:S01]  /*16de0*/  STL.64 [R1+0x1f8], R2 ;  /* 0x0001f80201007387 */ /* 0x0009e20000100a00 */
[----:B------:R-:W-:-:S03]  /*16df0*/  ISETP.GE.U32.AND P6, PT, R11, 0x7ffffd54, PT ;  /* 0x7ffffd540b00780c */ /* 0x000fc60003fc6070 */
[----:B------:R4:W-:Y:S01]  /*16e00*/  LDGSTS.E [R9+0x4c00c], desc[UR60][R2.64], !P5 ;  /* 0x4c00c00002097fae */ /* 0x0009e2000e92187c */
[----:B------:R-:W-:Y:S01]  /*16e10*/  ISETP.GE.U32.AND P5, PT, R10, 0x7ffffd53, PT ;  /* 0x7ffffd530a00780c */ /* 0x000fe20003fa6070 */
[----:B----4-:R-:W-:Y:S01]  /*16e20*/  VIADD R11, R16, 0xfffffdd1 ;  /* 0xfffffdd1100b7836 */ /* 0x010fe20000000000 */
[----:B------:R-:W-:Y:S01]  /*16e30*/  IADD3 R10, R15, -0x230, RZ ;  /* 0xfffffdd00f0a7810 */ /* 0x000fe20007ffe0ff */
[----:B------:R-:W4:Y:S01]  /*16e40*/  LDC R16, c[0x0][0x230] ;  /* 0x00008c00ff107b82 */ /* 0x000f220000000800 */
[----:B------:R-:W-:-:S07]  /*16e50*/  IMAD.WIDE R2, R152, 0x4, R94 ;  /* 0x0000000498027825 */ /* 0x000fce00078e025e */
[----:B------:R-:W4:Y:S01]  /*16e60*/  LDC R15, c[0x0][0x230] ;  /* 0x00008c00ff0f7b82 */ /* 0x000f220000000800 */
[----:B------:R-:W-:Y:S01]  /*16e70*/  IMAD.WIDE R94, R152, 0x4, R92 ;  /* 0x00000004985e7825 */ /* 0x000fe200078e025c */
[----:B------:R1:W-:Y:S01]  /*16e80*/  LDGSTS.E [R8+0x40000], desc[UR60][R2.64], !P4 ;  /* 0x4000000002087fae */ /* 0x0003e2000e12187c */
[----:B------:R-:W-:-:S03]  /*16e90*/  ISETP.GE.U32.AND P4, PT, R11, 0x7ffffd52, PT ;  /* 0x7ffffd520b00780c */ /* 0x000fc60003f86070 */
[----:B------:R1:W-:Y:S01]  /*16ea0*/  STL.64 [R1+0x1f0], R2 ;  /* 0x0001f00201007387 */ /* 0x0003e20000100a00 */
[----:B---3--:R-:W-:Y:S02]  /*16eb0*/  VIADD R11, R17, 0xfffffdb3 ;  /* 0xfffffdb3110b7836 */ /* 0x008fe40000000000 */
[----:B------:R-:W3:Y:S01]  /*16ec0*/  LDC R17, c[0x0][0x230] ;  /* 0x00008c00ff117b82 */ /* 0x000ee20000000800 */
[----:B------:R-:W-:Y:S01]  /*16ed0*/  LDGSTS.E [R8+0x40004], desc[UR60][R94.64], !P3 ;  /* 0x400040005e087fae */ /* 0x000fe2000d92187c */
[----:B------:R-:W-:Y:S01]  /*16ee0*/  ISETP.GE.U32.AND P3, PT, R10, 0x7ffffd51, PT ;  /* 0x7ffffd510a00780c */ /* 0x000fe20003f66070 */
[----:B------:R-:W-:-:S05]  /*16ef0*/  VIADD R10, R18, 0xfffffdb2 ;  /* 0xfffffdb2120a7836 */ /* 0x000fca0000000000 */
[----:B------:R-:W3:Y:S01]  /*16f00*/  LDC R18, c[0x0][0x230] ;  /* 0x00008c00ff127b82 */ /* 0x000ee20000000800 */
[----:B-1----:R-:W-:-:S05]  /*16f10*/  IMAD.WIDE R2, R152, 0x4, R112 ;  /* 0x0000000498027825 */ /* 0x002fca00078e0270 */
[----:B------:R1:W-:Y:S01]  /*16f20*/  LDGSTS.E [R8+0x40008], desc[UR60][R2.64], !P1 ;  /* 0x4000800002087fae */ /* 0x0003e2000c92187c */
[----:B------:R-:W-:-:S03]  /*16f30*/  IMAD.WIDE R22, R152, 0x4, R140 ;  /* 0x0000000498167825 */ /* 0x000fc600078e028c */
[----:B------:R-:W-:Y:S01]  /*16f40*/  LDGSTS.E [R8+0x4000c], desc[UR60][R96.64], !P2 ;  /* 0x4000c00060087fae */ /* 0x000fe2000d12187c */
[----:B------:R-:W-:Y:S01]  /*16f50*/  ISETP.GE.U32.AND P2, PT, R10, 0x7ffffd33, PT ;  /* 0x7ffffd330a00780c */ /* 0x000fe20003f46070 */
[----:B------:R-:W-:Y:S02]  /*16f60*/  VIADD R10, R12, 0xfffffdb1 ;  /* 0xfffffdb10c0a7836 */ /* 0x000fe40000000000 */
[----:B------:R-:W3:Y:S01]  /*16f70*/  LDC R12, c[0x0][0x230] ;  /* 0x00008c00ff0c7b82 */ /* 0x000ee20000000800 */
[----:B------:R-:W-:Y:S01]  /*16f80*/  ISETP.GE.U32.AND P1, PT, R11, 0x7ffffd34, PT ;  /* 0x7ffffd340b00780c */ /* 0x000fe20003f26070 */
[----:B------:R1:W-:Y:S01]  /*16f90*/  STL.64 [R1+0x1e8], R2 ;  /* 0x0001e80201007387 */ /* 0x0003e20000100a00 */
[----:B------:R-:W-:Y:S01]  /*16fa0*/  IMAD.WIDE R20, R152, 0x4, R90 ;  /* 0x0000000498147825 */ /* 0x000fe200078e025a */
[----:B------:R-:W-:Y:S02]  /*16fb0*/  IADD3 R11, R13, -0x250, RZ ;  /* 0xfffffdb00d0b7810 */ /* 0x000fe40007ffe0ff */
[----:B------:R-:W-:Y:S01]  /*16fc0*/  LDGSTS.E [R8+0x44000], desc[UR60][R22.64], !P6 ;  /* 0x4400000016087fae */ /* 0x000fe2000f12187c */
[----:B------:R-:W-:Y:S01]  /*16fd0*/  ISETP.GE.U32.AND P6, PT, R10, 0x7ffffd32, PT ;  /* 0x7ffffd320a00780c */ /* 0x000fe20003fc6070 */
[----:B--2---:R-:W-:Y:S01]  /*16fe0*/  VIADD R10, R14, 0xfffffd93 ;  /* 0xfffffd930e0a7836 */ /* 0x004fe20000000000 */
[----:B------:R-:W2:Y:S01]  /*16ff0*/  LDC R13, c[0x0][0x230] ;  /* 0x00008c00ff0d7b82 */ /* 0x000ea20000000800 */
[----:B------:R-:W-:Y:S01]  /*17000*/  STL.64 [R1+0x158], R22 ;  /* 0x0001581601007387 */ /* 0x000fe20000100a00 */
[----:B-1----:R-:W-:-:S03]  /*17010*/  IMAD.WIDE R2, R152, 0x4, R110 ;  /* 0x0000000498027825 */ /* 0x002fc600078e026e */
[----:B------:R1:W-:Y:S03]  /*17020*/  STL.64 [R1+0x170], R20 ;  /* 0x0001701401007387 */ /* 0x0003e60000100a00 */
[----:B------:R-:W2:Y:S01]  /*17030*/  LDC R14, c[0x0][0x230] ;  /* 0x00008c00ff0e7b82 */ /* 0x000ea20000000800 */
[----:B------:R1:W-:Y:S01]  /*17040*/  LDGSTS.E [R8+0x44004], desc[UR60][R20.64], !P5 ;  /* 0x4400400014087fae */ /* 0x0003e2000e92187c */
[----:B------:R-:W-:Y:S01]  /*17050*/  ISETP.GE.U32.AND P5, PT, R11, 0x7ffffd31, PT ;  /* 0x7ffffd310b00780c */ /* 0x000fe20003fa6070 */
[----:B----4-:R-:W-:Y:S02]  /*17060*/  VIADD R11, R16, 0xfffffd92 ;  /* 0xfffffd92100b7836 */ /* 0x010fe40000000000 */
[----:B------:R4:W-:Y:S03]  /*17070*/  STL.64 [R1+0x188], R2 ;  /* 0x0001880201007387 */ /* 0x0009e60000100a00 */
[----:B------:R-:W2:Y:S01]  /*17080*/  LDC R16, c[0x0][0x230] ;  /* 0x00008c00ff107b82 */ /* 0x000ea20000000800 */
[----:B------:R4:W-:Y:S01]  /*17090*/  LDGSTS.E [R8+0x44008], desc[UR60][R2.64], !P4 ;  /* 0x4400800002087fae */ /* 0x0009e2000e12187c */
[----:B------:R-:W-:Y:S01]  /*170a0*/  ISETP.GE.U32.AND P4, PT, R10, 0x7ffffd14, PT ;  /* 0x7ffffd140a00780c */ /* 0x000fe20003f86070 */
[----:B------:R-:W-:-:S02]  /*170b0*/  VIADD R10, R15, 0xfffffd91 ;  /* 0xfffffd910f0a7836 */ /* 0x000fc40000000000 */
[----:B-1----:R-:W-:-:S03]  /*170c0*/  IMAD.WIDE R20, R152, 0x4, R102 ;  /* 0x0000000498147825 */ /* 0x002fc600078e0266 */
[----:B------:R-:W1:Y:S02]  /*170d0*/  LDC R15, c[0x0][0x230] ;  /* 0x00008c00ff0f7b82 */ /* 0x000e640000000800 */
[----:B------:R3:W-:Y:S01]  /*170e0*/  LDGSTS.E [R8+0x4400c], desc[UR60][R20.64], !P3 ;  /* 0x4400c00014087fae */ /* 0x0007e2000d92187c */
[----:B----4-:R-:W-:-:S03]  /*170f0*/  IMAD.WIDE R2, R152, 0x4, R208 ;  /* 0x0000000498027825 */ /* 0x010fc600078e02d0 */
[----:B------:R4:W-:Y:S01]  /*17100*/  STL.64 [R1+0x1a0], R20 ;  /* 0x0001a01401007387 */ /* 0x0009e20000100a00 */
[----:B------:R-:W-:-:S03]  /*17110*/  ISETP.GE.U32.AND P3, PT, R11, 0x7ffffd13, PT ;  /* 0x7ffffd130b00780c */ /* 0x000fc60003f66070 */
[----:B------:R4:W-:Y:S01]  /*17120*/  LDGSTS.E [R8+0x48000], desc[UR60][R2.64], !P1 ;  /* 0x4800000002087fae */ /* 0x0009e2000c92187c */
[----:B------:R-:W-:Y:S01]  /*17130*/  ISETP.GE.U32.AND P1, PT, R10, 0x7ffffd12, PT ;  /* 0x7ffffd120a00780c */ /* 0x000fe20003f26070 */
[----:B---3--:R-:W-:Y:S01]  /*17140*/  VIADD R10, R18, 0xfffffdef ;  /* 0xfffffdef120a7836 */ /* 0x008fe20000000000 */
[----:B------:R-:W-:Y:S01]  /*17150*/  IADD3 R11, R17, -0x270, RZ ;  /* 0xfffffd90110b7810 */ /* 0x000fe20007ffe0ff */
[----:B------:R3:W-:Y:S01]  /*17160*/  STL.64 [R1+0x1e0], R2 ;  /* 0x0001e00201007387 */ /* 0x0007e20000100a00 */
[----:B------:R-:W1:Y:S01]  /*17170*/  LDC R17, c[0x0][0x230] ;  /* 0x00008c00ff117b82 */ /* 0x000e620000000800 */
[----:B----4-:R-:W-:-:S07]  /*17180*/  IMAD.WIDE R20, R152, 0x4, R104 ;  /* 0x0000000498147825 */ /* 0x010fce00078e0268 */
[----:B------:R-:W4:Y:S01]  /*17190*/  LDC R18, c[0x0][0x230] ;  /* 0x00008c00ff127b82 */ /* 0x000f220000000800 */
[----:B------:R2:W-:Y:S01]  /*171a0*/  LDGSTS.E [R8+0x48004], desc[UR60][R20.64], !P2 ;  /* 0x4800400014087fae */ /* 0x0005e2000d12187c */
[----:B---3--:R-:W-:-:S04]  /*171b0*/  IMAD.WIDE R2, R152, 0x4, R124 ;  /* 0x0000000498027825 */ /* 0x008fc800078e027c */
[----:B------:R-:W-:Y:S01]  /*171c0*/  IMAD.WIDE R22, R152, 0x4, R132 ;  /* 0x0000000498167825 */ /* 0x000fe200078e0284 */
[----:B------:R3:W-:Y:S01]  /*171d0*/  LDGSTS.E [R8+0x48008], desc[UR60][R2.64], !P6 ;  /* 0x4800800002087fae */ /* 0x0007e2000f12187c */
[----:B------:R-:W-:Y:S02]  /*171e0*/  ISETP.GE.U32.AND P6, PT, R10, 0x7ffffd70, PT ;  /* 0x7ffffd700a00780c */ /* 0x000fe40003fc6070 */
[----:B------:R-:W-:Y:S01]  /*171f0*/  VIADD R10, R12, 0xfffffdee ;  /* 0xfffffdee0c0a7836 */ /* 0x000fe20000000000 */
[----:B------:R3:W-:Y:S01]  /*17200*/  STL.64 [R1+0x1d8], R20 ;  /* 0x0001d81401007387 */ /* 0x0007e20000100a00 */
[----:B------:R-:W4:Y:S01]  /*17210*/  LDC R12, c[0x0][0x230] ;  /* 0x00008c00ff0c7b82 */ /* 0x000f220000000800 */
[----:B------:R-:W-:Y:S02]  /*17220*/  ISETP.GE.U32.AND P2, PT, R11, 0x7ffffd11, PT ;  /* 0x7ffffd110b00780c */ /* 0x000fe40003f46070 */
[----:B------:R3:W-:Y:S01]  /*17230*/  STL.64 [R1+0x1d0], R2 ;  /* 0x0001d00201007387 */ /* 0x0007e20000100a00 */
[----:B--2---:R-:W-:-:S03]  /*17240*/  VIADD R11, R13, 0xfffffded ;  /* 0xfffffded0d0b7836 */ /* 0x004fc60000000000 */
[----:B------:R-:W-:Y:S01]  /*17250*/  LDGSTS.E [R8+0x4800c], desc[UR60][R22.64], !P5 ;  /* 0x4800c00016087fae */ /* 0x000fe2000e92187c */
[----:B------:R-:W-:Y:S01]  /*17260*/  ISETP.GE.U32.AND P5, PT, R10, 0x7ffffd6f, PT ;  /* 0x7ffffd6f0a00780c */ /* 0x000fe20003fa6070 */
[----:B------:R-:W2:Y:S01]  /*17270*/  LDC R13, c[0x0][0x230] ;  /* 0x00008c00ff0d7b82 */ /* 0x000ea20000000800 */
[----:B---3--:R-:W-:Y:S01]  /*17280*/  IMAD.WIDE R20, R152, 0x4, R98 ;  /* 0x0000000498147825 */ /* 0x008fe200078e0262 */
[----:B------:R-:W-:-:S03]  /*17290*/  IADD3 R10, R14, -0x214, RZ ;  /* 0xfffffdec0e0a7810 */ /* 0x000fc60007ffe0ff */
[----:B------:R-:W-:Y:S01]  /*172a0*/  IMAD.WIDE R2, R152, 0x4, R100 ;  /* 0x0000000498027825 */ /* 0x000fe200078e0264 */
[----:B------:R-:W-:Y:S02]  /*172b0*/  STL.64 [R1+0x1c8], R22 ;  /* 0x0001c81601007387 */ /* 0x000fe40000100a00 */
[----:B------:R-:W3:Y:S02]  /*172c0*/  LDC R14, c[0x0][0x230] ;  /* 0x00008c00ff0e7b82 */ /* 0x000ee40000000800 */
[----:B------:R1:W-:Y:S04]  /*172d0*/  STL.64 [R1+0x1c0], R20 ;  /* 0x0001c01401007387 */ /* 0x0003e80000100a00 */
[----:B------:R1:W-:Y:S01]  /*172e0*/  LDGSTS.E [R8+0x4c000], desc[UR60][R20.64], !P4 ;  /* 0x4c00000014087fae */ /* 0x0003e2000e12187c */
[----:B------:R-:W-:Y:S01]  /*172f0*/  ISETP.GE.U32.AND P4, PT, R11, 0x7ffffd6e, PT ;  /* 0x7ffffd6e0b00780c */ /* 0x000fe20003f86070 */
[----:B------:R-:W-:-:S02]  /*17300*/  VIADD R11, R16, 0xfffffdcf ;  /* 0xfffffdcf100b7836 */ /* 0x000fc40000000000 */
[----:B------:R4:W-:Y:S01]  /*17310*/  STL.64 [R1+0x1b8], R2 ;  /* 0x0001b80201007387 */ /* 0x0009e20000100a00 */
[----:B------:R-:W3:Y:S03]  /*17320*/  LDC R16, c[0x0][0x230] ;  /* 0x00008c00ff107b82 */ /* 0x000ee60000000800 */
[----:B------:R4:W-:Y:S01]  /*17330*/  LDGSTS.E [R8+0x4c004], desc[UR60][R2.64], !P3 ;  /* 0x4c00400002087fae */ /* 0x0009e2000d92187c */
[----:B------:R-:W-:Y:S01]  /*17340*/  ISETP.GE.U32.AND P3, PT, R10, 0x7ffffd6d, PT ;  /* 0x7ffffd6d0a00780c */ /* 0x000fe20003f66070 */
[----:B-1----:R-:W-:Y:S02]  /*17350*/  VIADD R10, R15, 0xfffffdce ;  /* 0xfffffdce0f0a7836 */ /* 0x002fe40000000000 */
[C---:B------:R-:W-:Y:S01]  /*17360*/  IMAD.WIDE R20, R152.reuse, 0x4, R114 ;  /* 0x0000000498147825 */ /* 0x040fe200078e0272 */
[----:B------:R-:W1:Y:S04]  /*17370*/  LDC R15, c[0x0][0x230] ;  /* 0x00008c00ff0f7b82 */ /* 0x000e680000000800 */
[----:B------:R3:W-:Y:S01]  /*17380*/  LDGSTS.E [R8+0x4c008], desc[UR60][R20.64], !P1 ;  /* 0x4c00800014087fae */ /* 0x0007e2000c92187c */
[----:B----4-:R-:W-:Y:S01]  /*17390*/  IMAD.WIDE R2, R152, 0x4, R106 ;  /* 0x0000000498027825 */ /* 0x010fe200078e026a */
[----:B------:R-:W-:-:S03]  /*173a0*/  ISETP.GE.U32.AND P1, PT, R11, 0x7ffffd50, PT ;  /* 0x7ffffd500b00780c */ /* 0x000fc60003f26070 */
[----:B------:R-:W-:Y:S01]  /*173b0*/  IMAD.WIDE R100, R152, 0x4, R138 ;  /* 0x0000000498647825 */ /* 0x000fe200078e028a */
[----:B------:R4:W-:Y:S01]  /*173c0*/  LDGSTS.E [R8+0x4c00c], desc[UR60][R2.64], !P2 ;  /* 0x4c00c00002087fae */ /* 0x0009e2000d12187c */
[----:B------:R-:W-:Y:S02]  /*173d0*/  ISETP.GE.U32.AND P2, PT, R10, 0x7ffffd4f, PT ;  /* 0x7ffffd4f0a00780c */ /* 0x000fe40003f46070 */
[----:B------:R-:W-:Y:S01]  /*173e0*/  VIADD R11, R17, 0xfffffdcd ;  /* 0xfffffdcd110b7836 */ /* 0x000fe20000000000 */
[----:B------:R-:W-:Y:S01]  /*173f0*/  IADD3 R10, R18, -0x234, RZ ;  /* 0xfffffdcc120a7810 */ /* 0x000fe20007ffe0ff */
[C---:B------:R-:W-:Y:S01]  /*17400*/  IMAD.WIDE R104, R152.reuse, 0x4, R116 ;  /* 0x0000000498687825 */ /* 0x040fe200078e0274 */
[----:B------:R-:W1:Y:S01]  /*17410*/  LDC R17, c[0x0][0x230] ;  /* 0x00008c00ff117b82 */ /* 0x000e620000000800 */
[----:B------:R-:W-:Y:S02]  /*17420*/  LDGSTS.E [R7+0x40000], desc[UR60][R100.64], !P6 ;  /* 0x4000000064077fae */ /* 0x000fe4000f12187c */
[----:B------:R-:W-:-:S02]  /*17430*/  IMAD.WIDE R102, R152, 0x4, R174 ;  /* 0x0000000498667825 */ /* 0x000fc400078e02ae */
[----:B------:R-:W-:Y:S03]  /*17440*/  LDGSTS.E [R7+0x40004], desc[UR60][R104.64], !P5 ;  /* 0x4000400068077fae */ /* 0x000fe6000e92187c */
[----:B------:R-:W1:Y:S01]  /*17450*/  LDC R18, c[0x0][0x230] ;  /* 0x00008c00ff127b82 */ /* 0x000e620000000800 */
[----:B------:R-:W-:Y:S01]  /*17460*/  ISETP.GE.U32.AND P5, PT, R10, 0x7ffffd4d, PT ;  /* 0x7ffffd4d0a00780c */ /* 0x000fe20003fa6070 */
[----:B------:R-:W-:Y:S01]  /*17470*/  VIADD R10, R12, 0xfffffdaf ;  /* 0xfffffdaf0c0a7836 */ /* 0x000fe20000000000 */
[----:B------:R4:W-:Y:S01]  /*17480*/  STL.64 [R1+0x1b0], R20 ;  /* 0x0001b01401007387 */ /* 0x0009e20000100a00 */
[----:B------:R-:W-:Y:S01]  /*17490*/  ISETP.GE.U32.AND P6, PT, R11, 0x7ffffd4e, PT ;  /* 0x7ffffd4e0b00780c */ /* 0x000fe20003fc6070 */
[----:B------:R-:W-:Y:S02]  /*174a0*/  IMAD.WIDE R106, R152, 0x4, R142 ;  /* 0x00000004986a7825 */ /* 0x000fe400078e028e */
[----:B------:R-:W-:Y:S01]  /*174b0*/  LDGSTS.E [R7+0x40008], desc[UR60][R102.64], !P4 ;  /* 0x4000800066077fae */ /* 0x000fe2000e12187c */
[----:B------:R-:W1:Y:S01]  /*174c0*/  LDC R12, c[0x0][0x230] ;  /* 0x00008c00ff0c7b82 */ /* 0x000e620000000800 */
[----:B------:R-:W-:-:S02]  /*174d0*/  ISETP.GE.U32.AND P4, PT, R10, 0x7ffffd30, PT ;  /* 0x7ffffd300a00780c */ /* 0x000fc40003f86070 */
[----:B------:R4:W-:Y:S01]  /*174e0*/  STL.64 [R1+0x1a8], R2 ;  /* 0x0001a80201007387 */ /* 0x0009e20000100a00 */
[----:B--2---:R-:W-:Y:S02]  /*174f0*/  VIADD R11, R13, 0xfffffdae ;  /* 0xfffffdae0d0b7836 */ /* 0x004fe40000000000 */
[----:B---3--:R-:W-:Y:S01]  /*17500*/  VIADD R10, R14, 0xfffffdad ;  /* 0xfffffdad0e0a7836 */ /* 0x008fe20000000000 */
[----:B------:R-:W-:Y:S01]  /*17510*/  LDGSTS.E [R7+0x4000c], desc[UR60][R106.64], !P3 ;  /* 0x4000c0006a077fae */ /* 0x000fe2000d92187c */
[----:B------:R-:W2:Y:S01]  /*17520*/  LDC R13, c[0x0][0x230] ;  /* 0x00008c00ff0d7b82 */ /* 0x000ea20000000800 */
[----:B----4-:R-:W-:-:S04]  /*17530*/  IMAD.WIDE R20, R152, 0x4, R126 ;  /* 0x0000000498147825 */ /* 0x010fc800078e027e */
[----:B------:R-:W-:-:S03]  /*17540*/  IMAD.WIDE R2, R152, 0x4, R120 ;  /* 0x0000000498027825 */ /* 0x000fc600078e0278 */
[----:B------:R-:W3:Y:S01]  /*17550*/  LDC R14, c[0x0][0x230] ;  /* 0x00008c00ff0e7b82 */ /* 0x000ee20000000800 */
[----:B------:R-:W-:Y:S01]  /*17560*/  ISETP.GE.U32.AND P3, PT, R11, 0x7ffffd2f, PT ;  /* 0x7ffffd2f0b00780c */ /* 0x000fe20003f66070 */
[----:B------:R4:W-:Y:S01]  /*17570*/  STL.64 [R1+0x198], R2 ;  /* 0x0001980201007387 */ /* 0x0009e20000100a00 */
[----:B------:R-:W-:-:S03]  /*17580*/  IADD3 R11, R16, -0x254, RZ ;  /* 0xfffffdac100b7810 */ /* 0x000fc60007ffe0ff */
[----:B------:R4:W-:Y:S01]  /*17590*/  LDGSTS.E [R7+0x44000], desc[UR60][R2.64], !P1 ;  /* 0x4400000002077fae */ /* 0x0009e2000c92187c */
[----:B------:R-:W-:Y:S01]  /*175a0*/  ISETP.GE.U32.AND P1, PT, R10, 0x7ffffd2e, PT ;  /* 0x7ffffd2e0a00780c */ /* 0x000fe20003f26070 */
[----:B-1----:R-:W-:Y:S01]  /*175b0*/  VIADD R10, R15, 0xfffffd8f ;  /* 0xfffffd8f0f0a7836 */ /* 0x002fe20000000000 */
[----:B------:R-:W1:Y:S01]  /*175c0*/  LDC R16, c[0x0][0x230] ;  /* 0x00008c00ff107b82 */ /* 0x000e620000000800 */
[----:B------:R2:W-:Y:S01]  /*175d0*/  LDGSTS.E [R7+0x44004], desc[UR60][R20.64], !P2 ;  /* 0x4400400014077fae */ /* 0x0005e2000d12187c */
[----:B------:R-:W-:Y:S01]  /*175e0*/  ISETP.GE.U32.AND P2, PT, R11, 0x7ffffd2d, PT ;  /* 0x7ffffd2d0b00780c */ /* 0x000fe20003f46070 */
[----:B----4-:R-:W-:-:S05]  /*175f0*/  IMAD.WIDE R2, R152, 0x4, R118 ;  /* 0x0000000498027825 */ /* 0x010fca00078e0276 */
[----:B------:R-:W4:Y:S01]  /*17600*/  LDC R15, c[0x0][0x230] ;  /* 0x00008c00ff0f7b82 */ /* 0x000f220000000800 */
[----:B------:R2:W-:Y:S01]  /*17610*/  STL.64 [R1+0x190], R20 ;  /* 0x0001901401007387 */ /* 0x0005e20000100a00 */
[----:B------:R-:W-:-:S03]  /*17620*/  VIADD R11, R17, 0xfffffd8e ;  /* 0xfffffd8e110b7836 */ /* 0x000fc60000000000 */
[----:B------:R2:W-:Y:S01]  /*17630*/  LDGSTS.E [R7+0x44008], desc[UR60][R2.64], !P6 ;  /* 0x4400800002077fae */ /* 0x0005e2000f12187c */
[----:B------:R-:W-:Y:S01]  /*17640*/  ISETP.GE.U32.AND P6, PT, R10, 0x7ffffd10, PT ;  /* 0x7ffffd100a00780c */ /* 0x000fe20003fc6070 */
[----:B------:R-:W-:Y:S01]  /*17650*/  VIADD R10, R18, 0xfffffd8d ;  /* 0xfffffd8d120a7836 */ /* 0x000fe20000000000 */
[----:B------:R-:W4:Y:S01]  /*17660*/  LDC R17, c[0x0][0x230] ;  /* 0x00008c00ff117b82 */ /* 0x000f220000000800 */
[----:B------:R3:W-:Y:S01]  /*17670*/  STL.64 [R1+0x180], R2 ;  /* 0x0001800201007387 */ /* 0x0007e20000100a00 */
[----:B--2---:R-:W-:-:S06]  /*17680*/  IMAD.WIDE R20, R152, 0x4, R128 ;  /* 0x0000000498147825 */ /* 0x004fcc00078e0280 */
[----:B------:R-:W2:Y:S01]  /*17690*/  LDC R18, c[0x0][0x230] ;  /* 0x00008c00ff127b82 */ /* 0x000ea20000000800 */
[----:B------:R1:W-:Y:S01]  /*176a0*/  LDGSTS.E [R7+0x4400c], desc[UR60][R20.64], !P5 ;  /* 0x4400c00014077fae */ /* 0x0003e2000e92187c */
[----:B---3--:R-:W-:-:S04]  /*176b0*/  IMAD.WIDE R2, R152, 0x4, R220 ;  /* 0x0000000498027825 */ /* 0x008fc800078e02dc */
[----:B------:R-:W-:Y:S01]  /*176c0*/  IMAD.WIDE R22, R152, 0x4, R164 ;  /* 0x0000000498167825 */ /* 0x000fe200078e02a4 */
[----:B------:R3:W-:Y:S01]  /*176d0*/  LDGSTS.E [R7+0x48000], desc[UR60][R2.64], !P4 ;  /* 0x4800000002077fae */ /* 0x0007e2000e12187c */
[----:B------:R-:W-:Y:S02]  /*176e0*/  ISETP.GE.U32.AND P4, PT, R10, 0x7ffffd0e, PT ;  /* 0x7ffffd0e0a00780c */ /* 0x000fe40003f86070 */
[----:B------:R-:W-:Y:S01]  /*176f0*/  IADD3 R10, R12, -0x274, RZ ;  /* 0xfffffd8c0c0a7810 */ /* 0x000fe20007ffe0ff */
[----:B------:R1:W-:Y:S01]  /*17700*/  STL.64 [R1+0x178], R20 ;  /* 0x0001781401007387 */ /* 0x0003e20000100a00 */
[----:B------:R-:W2:Y:S01]  /*17710*/  LDC R12, c[0x0][0x230] ;  /* 0x00008c00ff0c7b82 */ /* 0x000ea20000000800 */
[----:B------:R-:W-:Y:S02]  /*17720*/  ISETP.GE.U32.AND P5, PT, R11, 0x7ffffd0f, PT ;  /* 0x7ffffd0f0b00780c */ /* 0x000fe40003fa6070 */
[----:B------:R3:W-:Y:S01]  /*17730*/  STL.64 [R1+0x168], R2 ;  /* 0x0001680201007387 */ /* 0x0007e20000100a00 */
[----:B------:R-:W-:-:S03]  /*17740*/  VIADD R11, R13, 0xfffffdeb ;  /* 0xfffffdeb0d0b7836 */ /* 0x000fc60000000000 */
[----:B------:R-:W-:Y:S01]  /*17750*/  LDGSTS.E [R7+0x48004], desc[UR60][R22.64], !P3 ;  /* 0x4800400016077fae */ /* 0x000fe2000d92187c */
[----:B------:R-:W-:Y:S01]  /*17760*/  ISETP.GE.U32.AND P3, PT, R10, 0x7ffffd0d, PT ;  /* 0x7ffffd0d0a00780c */ /* 0x000fe20003f66070 */
[----:B------:R-:W-:Y:S01]  /*17770*/  VIADD R10, R14, 0xfffffdea ;  /* 0xfffffdea0e0a7836 */ /* 0x000fe20000000000 */
[----:B------:R-:W2:Y:S01]  /*17780*/  LDC R13, c[0x0][0x230] ;  /* 0x00008c00ff0d7b82 */ /* 0x000ea20000000800 */
[C---:B-1----:R-:W-:Y:S01]  /*17790*/  IMAD.WIDE R20, R152.reuse, 0x4, R122 ;  /* 0x0000000498147825 */ /* 0x042fe200078e027a */
[----:B------:R-:W-:Y:S03]  /*177a0*/  STL.64 [R1+0x160], R22 ;  /* 0x0001601601007387 */ /* 0x000fe60000100a00 */
[----:B---3--:R-:W-:Y:S01]  /*177b0*/  IMAD.WIDE R2, R152, 0x4, R160 ;  /* 0x0000000498027825 */ /* 0x008fe200078e02a0 */
[----:B------:R1:W-:Y:S02]  /*177c0*/  STL.64 [R1+0x150], R20 ;  /* 0x0001501401007387 */ /* 0x0003e40000100a00 */
[----:B------:R-:W3:Y:S02]  /*177d0*/  LDC R14, c[0x0][0x230] ;  /* 0x00008c00ff0e7b82 */ /* 0x000ee40000000800 */
[----:B------:R1:W-:Y:S01]  /*177e0*/  LDGSTS.E [R7+0x48008], desc[UR60][R20.64], !P1 ;  /* 0x4800800014077fae */ /* 0x0003e2000c92187c */
[----:B------:R-:W-:Y:S01]  /*177f0*/  ISETP.GE.U32.AND P1, PT, R11, 0x7ffffd6c, PT ;  /* 0x7ffffd6c0b00780c */ /* 0x000fe20003f26070 */
[----:B------:R-:W-:-:S02]  /*17800*/  VIADD R11, R16, 0xfffffde9 ;  /* 0xfffffde9100b7836 */ /* 0x000fc40000000000 */
[----:B------:R4:W-:Y:S02]  /*17810*/  STL.64 [R1+0x140], R2 ;  /* 0x0001400201007387 */ /* 0x0009e40000100a00 */
[----:B------:R-:W3:Y:S02]  /*17820*/  LDC R16, c[0x0][0x230] ;  /* 0x00008c00ff107b82 */ /* 0x000ee40000000800 */
[----:B------:R4:W-:Y:S01]  /*17830*/  LDGSTS.E [R7+0x4800c], desc[UR60][R2.64], !P2 ;  /* 0x4800c00002077fae */ /* 0x0009e2000d12187c */
[----:B------:R-:W-:Y:S01]  /*17840*/  ISETP.GE.U32.AND P2, PT, R10, 0x7ffffd6b, PT ;  /* 0x7ffffd6b0a00780c */ /* 0x000fe20003f46070 */
[----:B-1----:R-:W-:Y:S01]  /*17850*/  IMAD.WIDE R20, R152, 0x4, R184 ;  /* 0x0000000498147825 */ /* 0x002fe200078e02b8 */
[----:B----4-:R-:W-:-:S03]  /*17860*/  IADD3 R10, R15, -0x218, RZ ;  /* 0xfffffde80f0a7810 */ /* 0x010fc60007ffe0ff */
[----:B------:R-:W1:Y:S01]  /*17870*/  LDC R15, c[0x0][0x230] ;  /* 0x00008c00ff0f7b82 */ /* 0x000e620000000800 */
[----:B------:R4:W-:Y:S01]  /*17880*/  LDGSTS.E [R7+0x4c000], desc[UR60][R20.64], !P6 ;  /* 0x4c00000014077fae */ /* 0x0009e2000f12187c */
[----:B------:R-:W-:-:S03]  /*17890*/  IMAD.WIDE R2, R152, 0x4, R130 ;  /* 0x0000000498027825 */ /* 0x000fc600078e0282 */
[----:B------:R4:W-:Y:S01]  /*178a0*/  STL.64 [R1+0x138], R20 ;  /* 0x0001381401007387 */ /* 0x0009e20000100a00 */
[----:B------:R-:W-:-:S03]  /*178b0*/  ISETP.GE.U32.AND P6, PT, R11, 0x7ffffd6a, PT ;  /* 0x7ffffd6a0b00780c */ /* 0x000fc60003fc6070 */
[----:B------:R4:W-:Y:S01]  /*178c0*/  LDGSTS.E [R7+0x4c004], desc[UR60][R2.64], !P5 ;  /* 0x4c00400002077fae */ /* 0x0009e2000e92187c */
[----:B------:R-:W-:Y:S01]  /*178d0*/  ISETP.GE.U32.AND P5, PT, R10, 0x7ffffd69, PT ;  /* 0x7ffffd690a00780c */ /* 0x000fe20003fa6070 */
[----:B------:R-:W-:Y:S02]  /*178e0*/  VIADD R11, R17, 0xfffffdcb ;  /* 0xfffffdcb110b7836 */ /* 0x000fe40000000000 */
[----:B------:R4:W-:Y:S01]  /*178f0*/  STL.64 [R1+0x128], R2 ;  /* 0x0001280201007387 */ /* 0x0009e20000100a00 */
[----:B--2---:R-:W-:Y:S01]  /*17900*/  VIADD R10, R18, 0xfffffdca ;  /* 0xfffffdca120a7836 */ /* 0x004fe20000000000 */
[----:B------:R-:W2:Y:S01]  /*17910*/  LDC R17, c[0x0][0x230] ;  /* 0x00008c00ff117b82 */ /* 0x000ea20000000800 */
[----:B----4-:R-:W-:-:S05]  /*17920*/  IMAD.WIDE R20, R152, 0x4, R150 ;  /* 0x0000000498147825 */ /* 0x010fca00078e0296 */
[----:B------:R4:W-:Y:S02]  /*17930*/  LDGSTS.E [R7+0x4c008], desc[UR60][R20.64], !P4 ;  /* 0x4c00800014077fae */ /* 0x0009e4000e12187c */
[----:B------:R-:W2:Y:S01]  /*17940*/  LDC R18, c[0x0][0x230] ;  /* 0x00008c00ff127b82 */ /* 0x000ea20000000800 */
[----:B------:R-:W-:Y:S01]  /*17950*/  IMAD.WIDE R2, R152, 0x4, R134 ;  /* 0x0000000498027825 */ /* 0x000fe200078e0286 */
[----:B------:R4:W-:Y:S04]  /*17960*/  STL.64 [R1+0x120], R20 ;  /* 0x0001201401007387 */ /* 0x0009e80000100a00 */
[----:B------:R1:W-:Y:S01]  /*17970*/  LDGSTS.E [R7+0x4c00c], desc[UR60][R2.64], !P3 ;  /* 0x4c00c00002077fae */ /* 0x0003e2000d92187c */
[----:B------:R-:W-:Y:S01]  /*17980*/  ISETP.GE.U32.AND P3, PT, R10, 0x7ffffd4b, PT ;  /* 0x7ffffd4b0a00780c */ /* 0x000fe20003f66070 */
[----:B------:R-:W-:-:S02]  /*17990*/  VIADD R10, R12, 0xfffffdc9 ;  /* 0xfffffdc90c0a7836 */ /* 0x000fc40000000000 */
[----:B------:R-:W2:Y:S01]  /*179a0*/  LDC R12, c[0x0][0x230] ;  /* 0x00008c00ff0c7b82 */ /* 0x000ea20000000800 */
[----:B----4-:R-:W-:Y:S01]  /*179b0*/  IMAD.WIDE R20, R152, 0x4, R188 ;  /* 0x0000000498147825 */ /* 0x010fe200078e02bc */
[----:B------:R-:W-:Y:S01]  /*179c0*/  ISETP.GE.U32.AND P4, PT, R11, 0x7ffffd4c, PT ;  /* 0x7ffffd4c0b00780c */ /* 0x000fe20003f86070 */
[----:B------:R1:W-:Y:S01]  /*179d0*/  STL.64 [R1+0x110], R2 ;  /* 0x0001100201007387 */ /* 0x0003e20000100a00 */
[----:B------:R-:W-:-:S04]  /*179e0*/  IADD3 R11, R13, -0x238, RZ ;  /* 0xfffffdc80d0b7810 */ /* 0x000fc80007ffe0ff */
[----:B------:R-:W4:Y:S01]  /*179f0*/  LDC R13, c[0x0][0x230] ;  /* 0x00008c00ff0d7b82 */ /* 0x000f220000000800 */
[----:B------:R1:W-:Y:S01]  /*17a00*/  LDGSTS.E [R6+0x40000], desc[UR60][R20.64], !P1 ;  /* 0x4000000014067fae */ /* 0x0003e2000c92187c */
[----:B------:R-:W-:Y:S01]  /*17a10*/  ISETP.GE.U32.AND P1, PT, R10, 0x7ffffd4a, PT ;  /* 0x7ffffd4a0a00780c */ /* 0x000fe20003f26070 */
[----:B---3--:R-:W-:Y:S02]  /*17a20*/  VIADD R10, R14, 0xfffffdab ;  /* 0xfffffdab0e0a7836 */ /* 0x008fe40000000000 */
[----:B------:R3:W-:Y:S03]  /*17a30*/  STL.64 [R1+0x108], R20 ;  /* 0x0001081401007387 */ /* 0x0007e60000100a00 */
[----:B------:R-:W4:Y:S01]  /*17a40*/  LDC R14, c[0x0][0x230] ;  /* 0x00008c00ff0e7b82 */ /* 0x000f220000000800 */
[----:B-1----:R-:W-:Y:S01]  /*17a50*/  IMAD.WIDE R2, R152, 0x4, R146 ;  /* 0x0000000498027825 */ /* 0x002fe200078e0292 */
[----:B------:R-:W-:Y:S01]  /*17a60*/  LDGSTS.E [R6+0x40004], desc[UR60][R224.64], !P2 ;  /* 0x40004000e0067fae */ /* 0x000fe2000d12187c */
[----:B------:R-:W-:-:S03]  /*17a70*/  ISETP.GE.U32.AND P2, PT, R11, 0x7ffffd49, PT ;  /* 0x7ffffd490b00780c */ /* 0x000fc60003f46070 */
[----:B------:R1:W-:Y:S01]  /*17a80*/  STL.64 [R1+0x100], R2 ;  /* 0x0001000201007387 */ /* 0x0003e20000100a00 */
[----:B------:R-:W-:Y:S02]  /*17a90*/  VIADD R11, R16, 0xfffffdaa ;  /* 0xfffffdaa100b7836 */ /* 0x000fe40000000000 */
[----:B---3--:R-:W-:Y:S01]  /*17aa0*/  IMAD.WIDE R20, R152, 0x4, R158 ;  /* 0x0000000498147825 */ /* 0x008fe200078e029e */
[----:B------:R1:W-:Y:S01]  /*17ab0*/  LDGSTS.E [R6+0x40008], desc[UR60][R2.64], !P6 ;  /* 0x4000800002067fae */ /* 0x0003e2000f12187c */
[----:B------:R-:W-:Y:S01]  /*17ac0*/  ISETP.GE.U32.AND P6, PT, R10, 0x7ffffd2c, PT ;  /* 0x7ffffd2c0a00780c */ /* 0x000fe20003fc6070 */
[----:B------:R-:W3:Y:S01]  /*17ad0*/  LDC R16, c[0x0][0x230] ;  /* 0x00008c00ff107b82 */ /* 0x000ee20000000800 */
[----:B------:R-:W-:Y:S01]  /*17ae0*/  VIADD R10, R15, 0xfffffda9 ;  /* 0xfffffda90f0a7836 */ /* 0x000fe20000000000 */
[----:B------:R2:W-:Y:S01]  /*17af0*/  LDGSTS.E [R6+0x4000c], desc[UR60][R20.64], !P5 ;  /* 0x4000c00014067fae */ /* 0x0005e2000e92187c */
[----:B------:R-:W-:-:S05]  /*17b00*/  ISETP.GE.U32.AND P5, PT, R11, 0x7ffffd2b, PT ;  /* 0x7ffffd2b0b00780c */ /* 0x000fca0003fa6070 */
[----:B------:R-:W3:Y:S01]  /*17b10*/  LDC R15, c[0x0][0x230] ;  /* 0x00008c00ff0f7b82 */ /* 0x000ee20000000800 */
[----:B-1----:R-:W-:Y:S01]  /*17b20*/  IMAD.WIDE R2, R152, 0x4, R144 ;  /* 0x0000000498027825 */ /* 0x002fe200078e0290 */
[----:B------:R1:W-:Y:S01]  /*17b30*/  STL.64 [R1+0xf8], R20 ;  /* 0x0000f81401007387 */ /* 0x0003e20000100a00 */
[----:B--2---:R-:W-:-:S03]  /*17b40*/  IADD3 R11, R17, -0x258, RZ ;  /* 0xfffffda8110b7810 */ /* 0x004fc60007ffe0ff */
[----:B------:R2:W-:Y:S01]  /*17b50*/  LDGSTS.E [R6+0x44000], desc[UR60][R2.64], !P4 ;  /* 0x4400000002067fae */ /* 0x0005e2000e12187c */
[----:B------:R-:W-:Y:S01]  /*17b60*/  ISETP.GE.U32.AND P4, PT, R10, 0x7ffffd2a, PT ;  /* 0x7ffffd2a0a00780c */ /* 0x000fe20003f86070 */
[----:B------:R-:W-:Y:S01]  /*17b70*/  VIADD R10, R18, 0xfffffd8b ;  /* 0xfffffd8b120a7836 */ /* 0x000fe20000000000 */
[----:B------:R-:W3:Y:S01]  /*17b80*/  LDC R17, c[0x0][0x230] ;  /* 0x00008c00ff117b82 */ /* 0x000ee20000000800 */
[----:B------:R2:W-:Y:S01]  /*17b90*/  STL.64 [R1+0xf0], R2 ;  /* 0x0000f00201007387 */ /* 0x0005e20000100a00 */
[----:B-1----:R-:W-:-:S06]  /*17ba0*/  IMAD.WIDE R20, R152, 0x4, R214 ;  /* 0x0000000498147825 */ /* 0x002fcc00078e02d6 */
[----:B------:R-:W1:Y:S01]  /*17bb0*/  LDC R18, c[0x0][0x230] ;  /* 0x00008c00ff127b82 */ /* 0x000e620000000800 */
[----:B------:R4:W-:Y:S01]  /*17bc0*/  LDGSTS.E [R6+0x44004], desc[UR60][R20.64], !P3 ;  /* 0x4400400014067fae */ /* 0x0009e2000d92187c */
[----:B--2---:R-:W-:-:S04]  /*17bd0*/  IMAD.WIDE R2, R152, 0x4, R148 ;  /* 0x0000000498027825 */ /* 0x004fc800078e0294 */
[----:B------:R-:W-:Y:S01]  /*17be0*/  IMAD.WIDE R22, R152, 0x4, R210 ;  /* 0x0000000498167825 */ /* 0x000fe200078e02d2 */
[----:B------:R2:W-:Y:S01]  /*17bf0*/  LDGSTS.E [R6+0x44008], desc[UR60][R2.64], !P1 ;  /* 0x4400800002067fae */ /* 0x0005e2000c92187c */
[----:B------:R-:W-:Y:S02]  /*17c00*/  ISETP.GE.U32.AND P1, PT, R10, 0x7ffffd0c, PT ;  /* 0x7ffffd0c0a00780c */ /* 0x000fe40003f26070 */
[----:B------:R-:W-:Y:S01]  /*17c10*/  VIADD R10, R12, 0xfffffd8a ;  /* 0xfffffd8a0c0a7836 */ /* 0x000fe20000000000 */
[----:B------:R2:W-:Y:S01]  /*17c20*/  STL.64 [R1+0xe8], R20 ;  /* 0x0000e81401007387 */ /* 0x0005e20000100a00 */
[----:B------:R-:W1:Y:S01]  /*17c30*/  LDC R12, c[0x0][0x230] ;  /* 0x00008c00ff0c7b82 */ /* 0x000e620000000800 */
[----:B------:R-:W-:Y:S02]  /*17c40*/  ISETP.GE.U32.AND P3, PT, R11, 0x7ffffd29, PT ;  /* 0x7ffffd290b00780c */ /* 0x000fe40003f66070 */
[----:B------:R2:W-:Y:S01]  /*17c50*/  STL.64 [R1+0xd0], R2 ;  /* 0x0000d00201007387 */ /* 0x0005e20000100a00 */
[----:B----4-:R-:W-:-:S03]  /*17c60*/  VIADD R11, R13, 0xfffffd89 ;  /* 0xfffffd890d0b7836 */ /* 0x010fc60000000000 */
[----:B------:R-:W-:Y:S01]  /*17c70*/  LDGSTS.E [R6+0x4400c], desc[UR60][R22.64], !P2 ;  /* 0x4400c00016067fae */ /* 0x000fe2000d12187c */
[----:B------:R-:W-:Y:S01]  /*17c80*/  ISETP.GE.U32.AND P2, PT, R10, 0x7ffffd0b, PT ;  /* 0x7ffffd0b0a00780c */ /* 0x000fe20003f46070 */
[----:B------:R-:W4:Y:S01]  /*17c90*/  LDC R13, c[0x0][0x230] ;  /* 0x00008c00ff0d7b82 */ /* 0x000f220000000800 */
[----:B--2---:R-:W-:Y:S01]  /*17ca0*/  IMAD.WIDE R20, R152, 0x4, R178 ;  /* 0x0000000498147825 */ /* 0x004fe200078e02b2 */
[----:B------:R-:W-:-:S03]  /*17cb0*/  IADD3 R10, R14, -0x278, RZ ;  /* 0xfffffd880e0a7810 */ /* 0x000fc60007ffe0ff */
[----:B------:R-:W-:Y:S01]  /*17cc0*/  IMAD.WIDE R2, R152, 0x4, R218 ;  /* 0x0000000498027825 */ /* 0x000fe200078e02da */
[----:B------:R-:W-:Y:S02]  /*17cd0*/  STL.64 [R1+0xc0], R22 ;  /* 0x0000c01601007387 */ /* 0x000fe40000100a00 */
[----:B------:R-:W2:Y:S02]  /*17ce0*/  LDC R14, c[0x0][0x230] ;  /* 0x00008c00ff0e7b82 */ /* 0x000ea40000000800 */
[----:B------:R3:W-:Y:S04]  /*17cf0*/  STL.64 [R1+0xb0], R20 ;  /* 0x0000b01401007387 */ /* 0x0007e80000100a00 */
[----:B------:R3:W-:Y:S01]  /*17d00*/  LDGSTS.E [R6+0x48000], desc[UR60][R20.64], !P6 ;  /* 0x4800000014067fae */ /* 0x0007e2000f12187c */
[----:B------:R-:W-:Y:S01]  /*17d10*/  ISETP.GE.U32.AND P6, PT, R11, 0x7ffffd0a, PT ;  /* 0x7ffffd0a0b00780c */ /* 0x000fe20003fc6070 */
[----:B---3--:R-:W-:-:S02]  /*17d20*/  VIADD R11, R16, 0xfffffde7 ;  /* 0xfffffde7100b7836 */ /* 0x008fc40000000000 */
[----:B------:R3:W-:Y:S01]  /*17d30*/  STL.64 [R1+0xa0], R2 ;  /* 0x0000a00201007387 */ /* 0x0007e20000100a00 */
[----:B------:R-:W2:Y:S03]  /*17d40*/  LDC R16, c[0x0][0x230] ;  /* 0x00008c00ff107b82 */ /* 0x000ea60000000800 */
[----:B------:R3:W-:Y:S01]  /*17d50*/  LDGSTS.E [R6+0x48004], desc[UR60][R2.64], !P5 ;  /* 0x4800400002067fae */ /* 0x0007e2000e92187c */
[----:B------:R-:W-:Y:S01]  /*17d60*/  ISETP.GE.U32.AND P5, PT, R10, 0x7ffffd09, PT ;  /* 0x7ffffd090a00780c */ /* 0x000fe20003fa6070 */
[----:B------:R-:W-:Y:S02]  /*17d70*/  VIADD R10, R15, 0xfffffde6 ;  /* 0xfffffde60f0a7836 */ /* 0x000fe40000000000 */
[C---:B------:R-:W-:Y:S01]  /*17d80*/  IMAD.WIDE R20, R152.reuse, 0x4, R200 ;  /* 0x0000000498147825 */ /* 0x040fe200078e02c8 */
[----:B------:R-:W2:Y:S04]  /*17d90*/  LDC R15, c[0x0][0x230] ;  /* 0x00008c00ff0f7b82 */ /* 0x000ea80000000800 */
[----:B------:R4:W-:Y:S01]  /*17da0*/  LDGSTS.E [R6+0x48008], desc[UR60][R20.64], !P4 ;  /* 0x4800800014067fae */ /* 0x0009e2000e12187c */
[----:B---3--:R-:W-:-:S03]  /*17db0*/  IMAD.WIDE R2, R152, 0x4, R162 ;  /* 0x0000000498027825 */ /* 0x008fc600078e02a2 */
[----:B------:R4:W-:Y:S01]  /*17dc0*/  STL.64 [R1+0x88], R20 ;  /* 0x0000881401007387 */ /* 0x0009e20000100a00 */
[----:B------:R-:W-:-:S03]  /*17dd0*/  ISETP.GE.U32.AND P4, PT, R11, 0x7ffffd68, PT ;  /* 0x7ffffd680b00780c */ /* 0x000fc60003f86070 */
[----:B------:R3:W-:Y:S01]  /*17de0*/  LDGSTS.E [R6+0x4800c], desc[UR60][R2.64], !P3 ;  /* 0x4800c00002067fae */ /* 0x0007e2000d92187c */
[----:B------:R-:W-:Y:S01]  /*17df0*/  ISETP.GE.U32.AND P3, PT, R10, 0x7ffffd67, PT ;  /* 0x7ffffd670a00780c */ /* 0x000fe20003f66070 */
[----:B------:R-:W-:Y:S01]  /*17e00*/  VIADD R11, R17, 0xfffffde5 ;  /* 0xfffffde5110b7836 */ /* 0x000fe20000000000 */
[----:B-1----:R-:W-:Y:S01]  /*17e10*/  IADD3 R10, R18, -0x21c, RZ ;  /* 0xfffffde4120a7810 */ /* 0x002fe20007ffe0ff */
[----:B------:R3:W-:Y:S01]  /*17e20*/  STL.64 [R1+0x80], R2 ;  /* 0x0000800201007387 */ /* 0x0007e20000100a00 */
[----:B------:R-:W1:Y:S01]  /*17e30*/  LDC R17, c[0x0][0x230] ;  /* 0x00008c00ff117b82 */ /* 0x000e620000000800 */
[----:B----4-:R-:W-:-:S07]  /*17e40*/  IMAD.WIDE R20, R152, 0x4, R176 ;  /* 0x0000000498147825 */ /* 0x010fce00078e02b0 */
[----:B------:R-:W4:Y:S01]  /*17e50*/  LDC R18, c[0x0][0x230] ;  /* 0x00008c00ff127b82 */ /* 0x000f220000000800 */
[----:B------:R2:W-:Y:S01]  /*17e60*/  LDGSTS.E [R6+0x4c000], desc[UR60][R20.64], !P1 ;  /* 0x4c00000014067fae */ /* 0x0005e2000c92187c */
[----:B---3--:R-:W-:-:S03]  /*17e70*/  IMAD.WIDE R2, R152, 0x4, R166 ;  /* 0x0000000498027825 */ /* 0x008fc600078e02a6 */
[----:B------:R2:W-:Y:S04]  /*17e80*/  STL.64 [R1+0x68], R20 ;  /* 0x0000681401007387 */ /* 0x0005e80000100a00 */
[----:B------:R3:W-:Y:S01]  /*17e90*/  LDGSTS.E [R6+0x4c004], desc[UR60][R2.64], !P2 ;  /* 0x4c00400002067fae */ /* 0x0007e2000d12187c */
[----:B------:R-:W-:Y:S01]  /*17ea0*/  ISETP.GE.U32.AND P2, PT, R10, 0x7ffffd65, PT ;  /* 0x7ffffd650a00780c */ /* 0x000fe20003f46070 */
[----:B------:R-:W-:Y:S02]  /*17eb0*/  VIADD R10, R12, 0xfffffdc7 ;  /* 0xfffffdc70c0a7836 */ /* 0x000fe40000000000 */
[----:B------:R-:W4:Y:S01]  /*17ec0*/  LDC R12, c[0x0][0x230] ;  /* 0x00008c00ff0c7b82 */ /* 0x000f220000000800 */
[----:B--2---:R-:W-:Y:S01]  /*17ed0*/  IMAD.WIDE R20, R152, 0x4, R212 ;  /* 0x0000000498147825 */ /* 0x004fe200078e02d4 */
[----:B------:R3:W-:Y:S01]  /*17ee0*/  STL.64 [R1+0x60], R2 ;  /* 0x0000600201007387 */ /* 0x0007e20000100a00 */
[----:B------:R-:W-:-:S03]  /*17ef0*/  ISETP.GE.U32.AND P1, PT, R11, 0x7ffffd66, PT ;  /* 0x7ffffd660b00780c */ /* 0x000fc60003f26070 */
[----:B------:R2:W-:Y:S01]  /*17f00*/  LDGSTS.E [R6+0x4c008], desc[UR60][R20.64], !P6 ;  /* 0x4c00800014067fae */ /* 0x0005e2000f12187c */
[----:B------:R-:W-:Y:S01]  /*17f10*/  ISETP.GE.U32.AND P6, PT, R10, 0x7ffffd48, PT ;  /* 0x7ffffd480a00780c */ /* 0x000fe20003fc6070 */
[----:B------:R-:W-:Y:S02]  /*17f20*/  VIADD R11, R13, 0xfffffdc6 ;  /* 0xfffffdc60d0b7836 */ /* 0x000fe40000000000 */
[----:B------:R-:W-:Y:S01]  /*17f30*/  VIADD R10, R14, 0xfffffdc5 ;  /* 0xfffffdc50e0a7836 */ /* 0x000fe20000000000 */
[----:B------:R-:W4:Y:S01]  /*17f40*/  LDC R13, c[0x0][0x230] ;  /* 0x00008c00ff0d7b82 */ /* 0x000f220000000800 */
[----:B---3--:R-:W-:Y:S01]  /*17f50*/  IMAD.WIDE R2, R152, 0x4, R168 ;  /* 0x0000000498027825 */ /* 0x008fe200078e02a8 */
[----:B------:R2:W-:Y:S06]  /*17f60*/  STL.64 [R1+0x58], R20 ;  /* 0x0000581401007387 */ /* 0x0005ec0000100a00 */
[----:B------:R-:W3:Y:S01]  /*17f70*/  LDC R14, c[0x0][0x230] ;  /* 0x00008c00ff0e7b82 */ /* 0x000ee20000000800 */
[----:B------:R1:W-:Y:S01]  /*17f80*/  LDGSTS.E [R6+0x4c00c], desc[UR60][R2.64], !P5 ;  /* 0x4c00c00002067fae */ /* 0x0003e2000e92187c */
[----:B------:R-:W-:-:S03]  /*17f90*/  ISETP.GE.U32.AND P5, PT, R11, 0x7ffffd47, PT ;  /* 0x7ffffd470b00780c */ /* 0x000fc60003fa6070 */
[----:B------:R1:W-:Y:S01]  /*17fa0*/  STL.64 [R1+0x50], R2 ;  /* 0x0000500201007387 */ /* 0x0003e20000100a00 */
[----:B------:R-:W-:Y:S01]  /*17fb0*/  IADD3 R11, R16, -0x23c, RZ ;  /* 0xfffffdc4100b7810 */ /* 0x000fe20007ffe0ff */
[----:B--2---:R-:W-:Y:S02]  /*17fc0*/  IMAD.WIDE R20, R152, 0x4, R182 ;  /* 0x0000000498147825 */ /* 0x004fe400078e02b6 */
[----:B------:R-:W-:Y:S01]  /*17fd0*/  LDGSTS.E [R5+0x40000], desc[UR60][R232.64], !P4 ;  /* 0x40000000e8057fae */ /* 0x000fe2000e12187c */
[----:B------:R-:W-:Y:S01]  /*17fe0*/  ISETP.GE.U32.AND P4, PT, R10, 0x7ffffd46, PT ;  /* 0x7ffffd460a00780c */ /* 0x000fe20003f86070 */
[----:B------:R-:W2:Y:S01]  /*17ff0*/  LDC R16, c[0x0][0x230] ;  /* 0x00008c00ff107b82 */ /* 0x000ea20000000800 */
[----:B------:R-:W-:Y:S01]  /*18000*/  VIADD R10, R15, 0xfffffda7 ;  /* 0xfffffda70f0a7836 */ /* 0x000fe20000000000 */
[----:B------:R-:W-:Y:S01]  /*18010*/  STL.64 [R1+0x708], R232 ;  /* 0x000708e801007387 */ /* 0x000fe20000100a00 */
[----:B-1----:R-:W-:-:S03]  /*18020*/  IMAD.WIDE R2, R152, 0x4, R172 ;  /* 0x0000000498027825 */ /* 0x002fc600078e02ac */
[----:B------:R1:W-:Y:S02]  /*18030*/  LDGSTS.E [R5+0x40004], desc[UR60][R20.64], !P3 ;  /* 0x4000400014057fae */ /* 0x0003e4000d92187c */
[----:B------:R-:W2:Y:S01]  /*18040*/  LDC R15, c[0x0][0x230] ;  /* 0x00008c00ff0f7b82 */ /* 0x000ea20000000800 */
[----:B------:R-:W-:Y:S01]  /*18050*/  ISETP.GE.U32.AND P3, PT, R11, 0x7ffffd45, PT ;  /* 0x7ffffd450b00780c */ /* 0x000fe20003f66070 */
[----:B------:R1:W-:Y:S01]  /*18060*/  STL.64 [R1+0x48], R20 ;  /* 0x0000481401007387 */ /* 0x0003e20000100a00 */
[----:B------:R-:W-:-:S03]  /*18070*/  VIADD R11, R17, 0xfffffda6 ;  /* 0xfffffda6110b7836 */ /* 0x000fc60000000000 */
[----:B------:R1:W-:Y:S01]  /*18080*/  LDGSTS.E [R5+0x40008], desc[UR60][R2.64], !P1 ;  /* 0x4000800002057fae */ /* 0x0003e2000c92187c */
[----:B------:R-:W-:Y:S01]  /*18090*/  ISETP.GE.U32.AND P1, PT, R10, 0x7ffffd28, PT ;  /* 0x7ffffd280a00780c */ /* 0x000fe20003f26070 */
[----:B----4-:R-:W-:Y:S01]  /*180a0*/  VIADD R10, R18, 0xfffffda5 ;  /* 0xfffffda5120a7836 */ /* 0x010fe20000000000 */
[----:B------:R-:W4:Y:S01]  /*180b0*/  LDC R17, c[0x0][0x230] ;  /* 0x00008c00ff117b82 */ /* 0x000f220000000800 */
[----:B------:R3:W-:Y:S01]  /*180c0*/  STL.64 [R1+0x40], R2 ;  /* 0x0000400201007387 */ /* 0x0007e20000100a00 */
[----:B-1----:R-:W-:-:S06]  /*180d0*/  IMAD.WIDE R20, R152, 0x4, R190 ;  /* 0x0000000498147825 */ /* 0x002fcc00078e02be */
[----:B------:R-:W1:Y:S01]  /*180e0*/  LDC R18, c[0x0][0x230] ;  /* 0x00008c00ff127b82 */ /* 0x000e620000000800 */
[----:B------:R2:W-:Y:S01]  /*180f0*/  LDGSTS.E [R5+0x4000c], desc[UR60][R20.64], !P2 ;  /* 0x4000c00014057fae */ /* 0x0005e2000d12187c */
[----:B---3--:R-:W-:-:S04]  /*18100*/  IMAD.WIDE R2, R152, 0x4, R180 ;  /* 0x0000000498027825 */ /* 0x008fc800078e02b4 */
[----:B------:R-:W-:Y:S01]  /*18110*/  IMAD.WIDE R22, R152, 0x4, R202 ;  /* 0x0000000498167825 */ /* 0x000fe200078e02ca */
[----:B------:R3:W-:Y:S01]  /*18120*/  LDGSTS.E [R5+0x44000], desc[UR60][R2.64], !P6 ;  /* 0x4400000002057fae */ /* 0x0007e2000f12187c */
[----:B------:R-:W-:Y:S02]  /*18130*/  ISETP.GE.U32.AND P6, PT, R10, 0x7ffffd26, PT ;  /* 0x7ffffd260a00780c */ /* 0x000fe40003fc6070 */
[----:B------:R-:W-:Y:S01]  /*18140*/  IADD3 R10, R12, -0x25c, RZ ;  /* 0xfffffda40c0a7810 */ /* 0x000fe20007ffe0ff */
[----:B------:R2:W-:Y:S01]  /*18150*/  STL.64 [R1+0x10], R20 ;  /* 0x0000101401007387 */ /* 0x0005e20000100a00 */
[----:B------:R-:W1:Y:S01]  /*18160*/  LDC R12, c[0x0][0x230] ;  /* 0x00008c00ff0c7b82 */ /* 0x000e620000000800 */
[----:B------:R-:W-:Y:S02]  /*18170*/  ISETP.GE.U32.AND P2, PT, R11, 0x7ffffd27, PT ;  /* 0x7ffffd270b00780c */ /* 0x000fe40003f46070 */
[----:B------:R3:W-:Y:S01]  /*18180*/  STL.64 [R1+0x38], R2 ;  /* 0x0000380201007387 */ /* 0x0007e20000100a00 */
[----:B------:R-:W-:-:S03]  /*18190*/  VIADD R11, R13, 0xfffffd87 ;  /* 0xfffffd870d0b7836 */ /* 0x000fc60000000000 */
[----:B------:R-:W-:Y:S01]  /*181a0*/  LDGSTS.E [R5+0x44004], desc[UR60][R22.64], !P5 ;  /* 0x4400400016057fae */ /* 0x000fe2000e92187c */
[----:B------:R-:W-:Y:S01]  /*181b0*/  ISETP.GE.U32.AND P5, PT, R10, 0x7ffffd25, PT ;  /* 0x7ffffd250a00780c */ /* 0x000fe20003fa6070 */
[----:B------:R-:W-:Y:S01]  /*181c0*/  VIADD R10, R14, 0xfffffd86 ;  /* 0xfffffd860e0a7836 */ /* 0x000fe20000000000 */
[----:B------:R-:W1:Y:S01]  /*181d0*/  LDC R13, c[0x0][0x230] ;  /* 0x00008c00ff0d7b82 */ /* 0x000e620000000800 */
[C---:B--2---:R-:W-:Y:S01]  /*181e0*/  IMAD.WIDE R20, R152.reuse, 0x4, R204 ;  /* 0x0000000498147825 */ /* 0x044fe200078e02cc */
[----:B------:R-:W-:Y:S03]  /*181f0*/  STL.64 [R1+0x30], R22 ;  /* 0x0000301601007387 */ /* 0x000fe60000100a00 */
[C---:B---3--:R-:W-:Y:S01]  /*18200*/  IMAD.WIDE R2, R152.reuse, 0x4, R186 ;  /* 0x0000000498027825 */ /* 0x048fe200078e02ba */
[----:B------:R-:W-:Y:S02]  /*18210*/  STL.64 [R1+0x28], R20 ;  /* 0x0000281401007387 */ /* 0x000fe40000100a00 */
[----:B------:R-:W2:Y:S01]  /*18220*/  LDC R14, c[0x0][0x230] ;  /* 0x00008c00ff0e7b82 */ /* 0x000ea20000000800 */
[----:B------:R-:W-:Y:S01]  /*18230*/  IMAD.WIDE R156, R152, 0x4, R196 ;  /* 0x00000004989c7825 */ /* 0x000fe200078e02c4 */
[----:B------:R-:W-:Y:S01]  /*18240*/  LDGSTS.E [R5+0x44008], desc[UR60][R20.64], !P4 ;  /* 0x4400800014057fae */ /* 0x000fe2000e12187c */
[----:B------:R-:W-:-:S03]  /*18250*/  ISETP.GE.U32.AND P4, PT, R11, 0x7ffffd08, PT ;  /* 0x7ffffd080b00780c */ /* 0x000fc60003f86070 */
[----:B------:R3:W-:Y:S01]  /*18260*/  STL.64 [R1+0x20], R2 ;  /* 0x0000200201007387 */ /* 0x0007e20000100a00 */
[----:B------:R-:W-:Y:S02]  /*18270*/  VIADD R11, R16, 0xfffffd85 ;  /* 0xfffffd85100b7836 */ /* 0x000fe40000000000 */
[----:B------:R-:W2:Y:S01]  /*18280*/  LDC R16, c[0x0][0x230] ;  /* 0x00008c00ff107b82 */ /* 0x000ea20000000800 */
[----:B------:R3:W-:Y:S01]  /*18290*/  LDGSTS.E [R5+0x4400c], desc[UR60][R2.64], !P3 ;  /* 0x4400c00002057fae */ /* 0x0007e2000d92187c */
[----:B------:R-:W-:Y:S02]  /*182a0*/  ISETP.GE.U32.AND P3, PT, R10, 0x7ffffd07, PT ;  /* 0x7ffffd070a00780c */ /* 0x000fe40003f66070 */
[----:B------:R-:W-:Y:S01]  /*182b0*/  IADD3 R10, R15, -0x27c, RZ ;  /* 0xfffffd840f0a7810 */ /* 0x000fe20007ffe0ff */
[----:B------:R-:W-:Y:S03]  /*182c0*/  LDGSTS.E [R5+0x48000], desc[UR60][R156.64], !P1 ;  /* 0x480000009c057fae */ /* 0x000fe6000c92187c */
[----:B------:R-:W2:Y:S01]  /*182d0*/  LDC R15, c[0x0][0x230] ;  /* 0x00008c00ff0f7b82 */ /* 0x000ea20000000800 */
[----:B---3--:R-:W-:Y:S01]  /*182e0*/  IMAD.WIDE R2, R152, 0x4, R216 ;  /* 0x0000000498027825 */ /* 0x008fe200078e02d8 */
[----:B------:R-:W-:-:S03]  /*182f0*/  ISETP.GE.U32.AND P1, PT, R11, 0x7ffffd06, PT ;  /* 0x7ffffd060b00780c */ /* 0x000fc60003f26070 */
[----:B------:R-:W-:Y:S01]  /*18300*/  IMAD.WIDE R250, R152, 0x4, R198 ;  /* 0x0000000498fa7825 */ /* 0x000fe200078e02c6 */
[----:B------:R-:W-:Y:S01]  /*18310*/  LDGSTS.E [R5+0x48004], desc[UR60][R2.64], !P2 ;  /* 0x4800400002057fae */ /* 0x000fe2000d12187c */
[----:B------:R-:W-:Y:S02]  /*18320*/  ISETP.GE.U32.AND P2, PT, R10, 0x7ffffd05, PT ;  /* 0x7ffffd050a00780c */ /* 0x000fe40003f46070 */
[----:B----4-:R-:W-:Y:S01]  /*18330*/  VIADD R11, R17, 0xfffffde3 ;  /* 0xfffffde3110b7836 */ /* 0x010fe20000000000 */
[----:B------:R-:W-:Y:S01]  /*18340*/  LDGSTS.E [R5+0x48008], desc[UR60][R250.64], !P6 ;  /* 0x48008000fa057fae */ /* 0x000fe2000f12187c */
[----:B------:R-:W-:Y:S01]  /*18350*/  IMAD.WIDE R234, R152, 0x4, R192 ;  /* 0x0000000498ea7825 */ /* 0x000fe200078e02c0 */
[----:B------:R-:W3:Y:S03]  /*18360*/  LDC R17, c[0x0][0x230] ;  /* 0x00008c00ff117b82 */ /* 0x000ee60000000800 */
[----:B-1----:R-:W-:Y:S01]  /*18370*/  VIADD R10, R18, 0xfffffde2 ;  /* 0xfffffde2120a7836 */ /* 0x002fe20000000000 */
[----:B------:R-:W-:Y:S04]  /*18380*/  LDGSTS.E [R5+0x4800c], desc[UR60][R234.64], !P5 ;  /* 0x4800c000ea057fae */ /* 0x000fe8000e92187c */
[----:B------:R-:W1:Y:S01]  /*18390*/  LDC R18, c[0x0][0x230] ;  /* 0x00008c00ff127b82 */ /* 0x000e620000000800 */
[----:B------:R-:W-:Y:S01]  /*183a0*/  ISETP.GE.U32.AND P5, PT, R10, 0x7ffffd63, PT ;  /* 0x7ffffd630a00780c */ /* 0x000fe20003fa6070 */
[----:B------:R-:W-:Y:S01]  /*183b0*/  IMAD.WIDE R226, R152, 0x4, R206 ;  /* 0x0000000498e27825 */ /* 0x000fe200078e02ce */
[----:B------:R-:W-:-:S03]  /*183c0*/  ISETP.GE.U32.AND P6, PT, R11, 0x7ffffd64, PT ;  /* 0x7ffffd640b00780c */ /* 0x000fc60003fc6070 */
[----:B------:R-:W-:Y:S01]  /*183d0*/  VIADD R10, R12, 0xfffffde1 ;  /* 0xfffffde10c0a7836 */ /* 0x000fe20000000000 */
[----:B------:R-:W-:Y:S01]  /*183e0*/  LDGSTS.E [R5+0x4c000], desc[UR60][R226.64], !P4 ;  /* 0x4c000000e2057fae */ /* 0x000fe2000e12187c */
[----:B------:R-:W-:Y:S01]  /*183f0*/  IMAD.WIDE R24, R152, 0x4, R194 ;  /* 0x0000000498187825 */ /* 0x000fe200078e02c2 */
[----:B------:R-:W-:Y:S01]  /*18400*/  IADD3 R11, R13, -0x220, RZ ;  /* 0xfffffde00d0b7810 */ /* 0x000fe20007ffe0ff */
[----:B------:R-:W4:Y:S01]  /*18410*/  LDC R12, c[0x0][0x230] ;  /* 0x00008c00ff0c7b82 */ /* 0x000f220000000800 */
[----:B------:R-:W-:Y:S01]  /*18420*/  ISETP.GE.U32.AND P4, PT, R10, 0x7ffffd62, PT ;  /* 0x7ffffd620a00780c */ /* 0x000fe20003f86070 */
[----:B------:R-:W-:Y:S01]  /*18430*/  IMAD.WIDE R26, R152, 0x4, R84 ;  /* 0x00000004981a7825 */ /* 0x000fe200078e0254 */
[----:B------:R-:W-:Y:S03]  /*18440*/  LDGSTS.E [R5+0x4c004], desc[UR60][R24.64], !P3 ;  /* 0x4c00400018057fae */ /* 0x000fe6000d92187c */
[----:B--2---:R-:W-:Y:S01]  /*18450*/  VIADD R10, R14, 0xfffffdc3 ;  /* 0xfffffdc30e0a7836 */ /* 0x004fe20000000000 */
[----:B------:R-:W-:Y:S01]  /*18460*/  LDGSTS.E [R5+0x4c008], desc[UR60][R26.64], !P1 ;  /* 0x4c0080001a057fae */ /* 0x000fe2000c92187c */
[----:B------:R-:W-:Y:S01]  /*18470*/  IMAD.WIDE R28, R152, 0x4, R80 ;  /* 0x00000004981c7825 */ /* 0x000fe200078e0250 */
[----:B------:R-:W-:Y:S01]  /*18480*/  ISETP.GE.U32.AND P3, PT, R11, 0x7ffffd61, PT ;  /* 0x7ffffd610b00780c */ /* 0x000fe20003f66070 */
[----:B------:R-:W2:Y:S01]  /*18490*/  LDC R13, c[0x0][0x230] ;  /* 0x00008c00ff0d7b82 */ /* 0x000ea20000000800 */
[----:B------:R-:W-:Y:S01]  /*184a0*/  ISETP.GE.U32.AND P1, PT, R10, 0x7ffffd44, PT ;  /* 0x7ffffd440a00780c */ /* 0x000fe20003f26070 */
[----:B------:R-:W-:Y:S01]  /*184b0*/  IMAD.WIDE R30, R152, 0x4, R76 ;  /* 0x00000004981e7825 */ /* 0x000fe200078e024c */
[----:B------:R-:W-:Y:S03]  /*184c0*/  LDGSTS.E [R5+0x4c00c], desc[UR60][R28.64], !P2 ;  /* 0x4c00c0001c057fae */ /* 0x000fe6000d12187c */
[----:B------:R-:W-:Y:S01]  /*184d0*/  VIADD R11, R16, 0xfffffdc2 ;  /* 0xfffffdc2100b7836 */ /* 0x000fe20000000000 */
[----:B------:R-:W-:Y:S01]  /*184e0*/  LDGSTS.E [R4+0x40000], desc[UR60][R30.64], !P6 ;  /* 0x400000001e047fae */ /* 0x000fe2000f12187c */
[----:B------:R-:W-:Y:S01]  /*184f0*/  VIADD R10, R15, 0xfffffdc1 ;  /* 0xfffffdc10f0a7836 */ /* 0x000fe20000000000 */
[----:B------:R-:W2:Y:S01]  /*18500*/  LDC R14, c[0x0][0x230] ;  /* 0x00008c00ff0e7b82 */ /* 0x000ea20000000800 */
[----:B------:R-:W-:Y:S01]  /*18510*/  IMAD.WIDE R32, R152, 0x4, R32 ;  /* 0x0000000498207825 */ /* 0x000fe200078e0220 */
[----:B------:R-:W-:-:S02]  /*18520*/  ISETP.GE.U32.AND P2, PT, R11, 0x7ffffd43, PT ;  /* 0x7ffffd430b00780c */ /* 0x000fc40003f46070 */
[----:B------:R-:W-:Y:S01]  /*18530*/  ISETP.GE.U32.AND P6, PT, R10, 0x7ffffd42, PT ;  /* 0x7ffffd420a00780c */ /* 0x000fe20003fc6070 */
[----:B------:R-:W-:Y:S01]  /*18540*/  IMAD.WIDE R34, R152, 0x4, R34 ;  /* 0x0000000498227825 */ /* 0x000fe200078e0222 */
[----:B---3--:R-:W-:Y:S01]  /*18550*/  IADD3 R11, R17, -0x240, RZ ;  /* 0xfffffdc0110b7810 */ /* 0x008fe20007ffe0ff */
[----:B------:R-:W-:Y:S01]  /*18560*/  LDGSTS.E [R4+0x40004], desc[UR60][R32.64], !P5 ;  /* 0x4000400020047fae */ /* 0x000fe2000e92187c */
[----:B------:R-:W3:Y:S01]  /*18570*/  LDC R16, c[0x0][0x230] ;  /* 0x00008c00ff107b82 */ /* 0x000ee20000000800 */
[----:B-1----:R-:W-:Y:S01]  /*18580*/  VIADD R10, R18, 0xfffffda3 ;  /* 0xfffffda3120a7836 */ /* 0x002fe20000000000 */
[----:B------:R-:W-:Y:S01]  /*18590*/  ISETP.GE.U32.AND P5, PT, R11, 0x7ffffd41, PT ;  /* 0x7ffffd410b00780c */ /* 0x000fe20003fa6070 */
[----:B------:R-:W-:Y:S03]  /*185a0*/  LDGSTS.E [R4+0x40008], desc[UR60][R34.64], !P4 ;  /* 0x4000800022047fae */ /* 0x000fe6000e12187c */
[----:B------:R-:W-:Y:S01]  /*185b0*/  ISETP.GE.U32.AND P4, PT, R10, 0x7ffffd24, PT ;  /* 0x7ffffd240a00780c */ /* 0x000fe20003f86070 */
[----:B------:R-:W-:-:S04]  /*185c0*/  IMAD.WIDE R36, R152, 0x4, R36 ;  /* 0x0000000498247825 */ /* 0x000fc800078e0224 */
[C---:B------:R-:W-:Y:S01]  /*185d0*/  IMAD.WIDE R38, R152.reuse, 0x4, R38 ;  /* 0x0000000498267825 */ /* 0x040fe200078e0226 */
[----:B------:R-:W-:Y:S01]  /*185e0*/  LDGSTS.E [R4+0x4000c], desc[UR60][R36.64], !P3 ;  /* 0x4000c00024047fae */ /* 0x000fe2000d92187c */
[----:B------:R-:W1:Y:S02]  /*185f0*/  LDC R15, c[0x0][0x230] ;  /* 0x00008c00ff0f7b82 */ /* 0x000e640000000800 */
[C---:B------:R-:W-:Y:S01]  /*18600*/  IMAD.WIDE R40, R152.reuse, 0x4, R40 ;  /* 0x0000000498287825 */ /* 0x040fe200078e0228 */
[----:B------:R-:W-:Y:S03]  /*18610*/  LDGSTS.E [R4+0x44000], desc[UR60][R38.64], !P1 ;  /* 0x4400000026047fae */ /* 0x000fe6000c92187c */
[C---:B------:R-:W-:Y:S01]  /*18620*/  IMAD.WIDE R42, R152.reuse, 0x4, R42 ;  /* 0x00000004982a7825 */ /* 0x040fe200078e022a */
[----:B------:R1:W-:Y:S01]  /*18630*/  STL.64 [R1+0x6f0], R156 ;  /* 0x0006f09c01007387 */ /* 0x0003e20000100a00 */
[----:B------:R-:W1:Y:S02]  /*18640*/  LDC R17, c[0x0][0x230] ;  /* 0x00008c00ff117b82 */ /* 0x000e640000000800 */
[C---:B------:R-:W-:Y:S01]  /*18650*/  IMAD.WIDE R44, R152.reuse, 0x4, R44 ;  /* 0x00000004982c7825 */ /* 0x040fe200078e022c */
[----:B------:R-:W-:Y:S03]  /*18660*/  LDGSTS.E [R4+0x44004], desc[UR60][R40.64], !P2 ;  /* 0x4400400028047fae */ /* 0x000fe6000d12187c */
[----:B------:R-:W-:Y:S01]  /*18670*/  IMAD.WIDE R46, R152, 0x4, R46 ;  /* 0x00000004982e7825 */ /* 0x000fe200078e022e */
[----:B------:R1:W-:Y:S01]  /*18680*/  STL.64 [R1+0x6f8], R2 ;  /* 0x0006f80201007387 */ /* 0x0003e20000100a00 */
[----:B------:R-:W1:Y:S03]  /*18690*/  LDC R18, c[0x0][0x230] ;  /* 0x00008c00ff127b82 */ /* 0x000e660000000800 */
[----:B------:R-:W-:Y:S04]  /*186a0*/  LDGSTS.E [R4+0x44008], desc[UR60][R42.64], !P6 ;  /* 0x440080002a047fae */ /* 0x000fe8000f12187c */
[----:B------:R-:W-:Y:S04]  /*186b0*/  STL.64 [R1+0x700], R250 ;  /* 0x000700fa01007387 */ /* 0x000fe80000100a00 */
[----:B------:R-:W-:Y:S04]  /*186c0*/  LDGSTS.E [R4+0x4400c], desc[UR60][R44.64], !P5 ;  /* 0x4400c0002c047fae */ /* 0x000fe8000e92187c */
[----:B------:R-:W-:Y:S04]  /*186d0*/  STL.64 [R1+0x710], R234 ;  /* 0x000710ea01007387 */ /* 0x000fe80000100a00 */
[----:B------:R-:W-:Y:S01]  /*186e0*/  LDGSTS.E [R4+0x48000], desc[UR60][R46.64], !P4 ;  /* 0x480000002e047fae */ /* 0x000fe2000e12187c */
[----:B------:R-:W-:-:S03]  /*186f0*/  ISETP.GT.AND P4, PT, R0, 0x2ff, PT ;  /* 0x000002ff0000780c */ /* 0x000fc60003f84270 */
[----:B------:R-:W-:Y:S04]  /*18700*/  STL.64 [R1+0x718], R226 ;  /* 0x000718e201007387 */ /* 0x000fe80000100a00 */
[----:B------:R-:W5:Y:S04]  /*18710*/  LDL.LU R0, [R1+0x720] ;  /* 0x0007200001007983 */ /* 0x000f680000300800 */
[----:B------:R-:W4:Y:S04]  /*18720*/  LDL.LU.64 R22, [R1+0x520] ;  /* 0x0005200001167983 */ /* 0x000f280000300a00 */
[----:B------:R-:W2:Y:S04]  /*18730*/  LDL.LU.64 R20, [R1] ;  /* 0x0000000001147983 */ /* 0x000ea80000300a00 */
[----:B------:R-:W3:Y:S04]  /*18740*/  LDL.LU.64 R110, [R1+0x4e8] ;  /* 0x0004e800016e7983 */ /* 0x000ee80000300a00 */
[----:B------:R-:W3:Y:S04]  /*18750*/  LDL.LU.64 R112, [R1+0x4c8] ;  /* 0x0004c80001707983 */ /* 0x000ee80000300a00 */
[----:B------:R-:W3:Y:S04]  /*18760*/  LDL.LU.64 R90, [R1+0x78] ;  /* 0x00007800015a7983 */ /* 0x000ee80000300a00 */
[----:B------:R-:W3:Y:S04]  /*18770*/  LDL.LU.64 R92, [R1+0x98] ;  /* 0x00009800015c7983 */ /* 0x000ee80000300a00 */
[----:B------:R-:W3:Y:S04]  /*18780*/  LDL.LU.64 R88, [R1+0x2d0] ;  /* 0x0002d00001587983 */ /* 0x000ee80000300a00 */
[----:B------:R-:W3:Y:S04]  /*18790*/  LDL.LU.64 R108, [R1+0x2e0] ;  /* 0x0002e000016c7983 */ /* 0x000ee80000300a00 */
        /* <DEDUP_REMOVED lines=16> */
[----:B------:R-:W-:Y:S01]  /*188a0*/  STL.64 [R1+0x6d8], R114 ;  /* 0x0006d87201007387 */ /* 0x000fe20000100a00 */
[----:B----4-:R-:W-:-:S03]  /*188b0*/  IMAD.WIDE R118, R154, 0x4, R22 ;  /* 0x000000049a767825 */ /* 0x010fc600078e0216 */
[----:B------:R-:W4:Y:S01]  /*188c0*/  LDL.LU.64 R22, [R1+0x3b0] ;  /* 0x0003b00001167983 */ /* 0x000f220000300a00 */
[----:B--2---:R-:W-:-:S03]  /*188d0*/  IMAD.WIDE R120, R154, 0x4, R20 ;  /* 0x000000049a787825 */ /* 0x004fc600078e0214 */
[----:B------:R-:W2:Y:S04]  /*188e0*/  LDL.LU.64 R20, [R1+0x380] ;  /* 0x0003800001147983 */ /* 0x000ea80000300a00 */
[----:B------:R-:W2:Y:S01]  /*188f0*/  LDL.LU.64 R140, [R1+0x4d8] ;  /* 0x0004d800018c7983 */ /* 0x000ea20000300a00 */
[----:B---3--:R-:W-:-:S03]  /*18900*/  IMAD.WIDE R122, R154, 0x4, R112 ;  /* 0x000000049a7a7825 */ /* 0x008fc600078e0270 */
[----:B------:R-:W3:Y:S04]  /*18910*/  LDL.LU.64 R112, [R1+0x4a0] ;  /* 0x0004a00001707983 */ /* 0x000ee80000300a00 */
[----:B------:R-:W-:Y:S01]  /*18920*/  STL.64 [R1+0x6e0], R116 ;  /* 0x0006e07401007387 */ /* 0x000fe20000100a00 */
[----:B------:R-:W-:-:S03]  /*18930*/  IMAD.WIDE R124, R154, 0x4, R92 ;  /* 0x000000049a7c7825 */ /* 0x000fc600078e025c */
[----:B------:R-:W-:Y:S04]  /*18940*/  STL.64 [R1+0x6e8], R118 ;  /* 0x0006e87601007387 */ /* 0x000fe80000100a00 */
[----:B------:R-:W3:Y:S01]  /*18950*/  LDL.LU.64 R92, [R1+0x470] ;  /* 0x00047000015c7983 */ /* 0x000ee20000300a00 */
[----:B------:R-:W-:-:S03]  /*18960*/  IMAD.WIDE R126, R154, 0x4, R88 ;  /* 0x000000049a7e7825 */ /* 0x000fc600078e0258 */
[----:B------:R-:W3:Y:S01]  /*18970*/  LDL.LU.64 R88, [R1+0x440] ;  /* 0x0004400001587983 */ /* 0x000ee20000300a00 */
[----:B------:R-:W-:-:S03]  /*18980*/  IMAD.WIDE R130, R154, 0x4, R108 ;  /* 0x000000049a827825 */ /* 0x000fc600078e026c */
[----:B------:R-:W3:Y:S04]  /*18990*/  LDL.LU.64 R208, [R1+0x410] ;  /* 0x0004100001d07983 */ /* 0x000ee80000300a00 */
[----:B------:R-:W3:Y:S01]  /*189a0*/  LDL.LU.64 R108, [R1+0x3e0] ;  /* 0x0003e000016c7983 */ /* 0x000ee20000300a00 */
[----:B------:R-:W-:-:S04]  /*189b0*/  IMAD.WIDE R128, R154, 0x4, R90 ;  /* 0x000000049a807825 */ /* 0x000fc800078e025a */
[C---:B----4-:R-:W-:Y:S02]  /*189c0*/  IMAD.WIDE R132, R154.reuse, 0x4, R22 ;  /* 0x000000049a847825 */ /* 0x050fe400078e0216 */
[----:B------:R-:W4:Y:S02]  /*189d0*/  LDL.LU.64 R22, [R1+0x3a8] ;  /* 0x0003a80001167983 */ /* 0x000f240000300a00 */
[C---:B--2---:R-:W-:Y:S02]  /*189e0*/  IMAD.WIDE R134, R154.reuse, 0x4, R20 ;  /* 0x000000049a867825 */ /* 0x044fe400078e0214 */
[----:B------:R-:W2:Y:S02]  /*189f0*/  LDL.LU.64 R90, [R1+0x378] ;  /* 0x00037800015a7983 */ /* 0x000ea40000300a00 */
[C---:B------:R-:W-:Y:S02]  /*18a00*/  IMAD.WIDE R136, R154.reuse, 0x4, R140 ;  /* 0x000000049a887825 */ /* 0x040fe400078e028c */
[----:B------:R-:W2:Y:S02]  /*18a10*/  LDL.LU.64 R20, [R1+0x4d0] ;  /* 0x0004d00001147983 */ /* 0x000ea40000300a00 */
[----:B---3--:R-:W-:-:S02]  /*18a20*/  IMAD.WIDE R138, R154, 0x4, R112 ;  /* 0x000000049a8a7825 */ /* 0x008fc400078e0270 */
[----:B------:R-:W3:Y:S02]  /*18a30*/  LDL.LU.64 R112, [R1+0x498] ;  /* 0x0004980001707983 */ /* 0x000ee40000300a00 */
[C---:B------:R-:W-:Y:S02]  /*18a40*/  IMAD.WIDE R140, R154.reuse, 0x4, R92 ;  /* 0x000000049a8c7825 */ /* 0x040fe400078e025c */
[----:B------:R-:W3:Y:S02]  /*18a50*/  LDL.LU.64 R92, [R1+0x468] ;  /* 0x00046800015c7983 */ /* 0x000ee40000300a00 */
[C---:B------:R-:W-:Y:S02]  /*18a60*/  IMAD.WIDE R78, R154.reuse, 0x4, R110 ;  /* 0x000000049a4e7825 */ /* 0x040fe400078e026e */
[----:B------:R-:W3:Y:S02]  /*18a70*/  LDL.LU.64 R110, [R1+0x438] ;  /* 0x00043800016e7983 */ /* 0x000ee40000300a00 */
[----:B------:R-:W-:-:S02]  /*18a80*/  IMAD.WIDE R142, R154, 0x4, R88 ;  /* 0x000000049a8e7825 */ /* 0x000fc400078e0258 */
[----:B------:R-:W3:Y:S02]  /*18a90*/  LDL.LU.64 R88, [R1+0x408] ;  /* 0x0004080001587983 */ /* 0x000ee40000300a00 */
[C---:B------:R-:W-:Y:S02]  /*18aa0*/  IMAD.WIDE R146, R154.reuse, 0x4, R108 ;  /* 0x000000049a927825 */ /* 0x040fe400078e026c */
[----:B------:R-:W3:Y:S02]  /*18ab0*/  LDL.LU.64 R108, [R1+0x3d8] ;  /* 0x0003d800016c7983 */ /* 0x000ee40000300a00 */
[C---:B----4-:R-:W-:Y:S02]  /*18ac0*/  IMAD.WIDE R148, R154.reuse, 0x4, R22 ;  /* 0x000000049a947825 */ /* 0x050fe400078e0216 */
[----:B------:R-:W4:Y:S02]  /*18ad0*/  LDL.LU.64 R22, [R1+0x3a0] ;  /* 0x0003a00001167983 */ /* 0x000f240000300a00 */
[----:B--2---:R-:W-:-:S02]  /*18ae0*/  IMAD.WIDE R150, R154, 0x4, R90 ;  /* 0x000000049a967825 */ /* 0x004fc400078e025a */
[----:B------:R-:W2:Y:S02]  /*18af0*/  LDL.LU.64 R90, [R1+0x370] ;  /* 0x00037000015a7983 */ /* 0x000ea40000300a00 */
[C---:B------:R-:W-:Y:S02]  /*18b00*/  IMAD.WIDE R158, R154.reuse, 0x4, R20 ;  /* 0x000000049a9e7825 */ /* 0x040fe400078e0214 */
[----:B------:R-:W2:Y:S02]  /*18b10*/  LDL.LU.64 R20, [R1+0x4c0] ;  /* 0x0004c00001147983 */ /* 0x000ea40000300a00 */
[C---:B---3--:R-:W-:Y:S02]  /*18b20*/  IMAD.WIDE R160, R154.reuse, 0x4, R112 ;  /* 0x000000049aa07825 */ /* 0x048fe400078e0270 */
[----:B------:R-:W3:Y:S02]  /*18b30*/  LDL.LU.64 R112, [R1+0x490] ;  /* 0x0004900001707983 */ /* 0x000ee40000300a00 */
[----:B------:R-:W-:-:S02]  /*18b40*/  IMAD.WIDE R162, R154, 0x4, R92 ;  /* 0x000000049aa27825 */ /* 0x000fc400078e025c */
[----:B------:R-:W3:Y:S02]  /*18b50*/  LDL.LU.64 R92, [R1+0x460] ;  /* 0x00046000015c7983 */ /* 0x000ee40000300a00 */
[----:B------:R-:W-:-:S04]  /*18b60*/  IMAD.WIDE R144, R154, 0x4, R208 ;  /* 0x000000049a907825 */ /* 0x000fc800078e02d0 */
[C---:B------:R-:W-:Y:S02]  /*18b70*/  IMAD.WIDE R166, R154.reuse, 0x4, R88 ;  /* 0x000000049aa67825 */ /* 0x040fe400078e0258 */
[----:B------:R-:W3:Y:S02]  /*18b80*/  LDL.LU.64 R88, [R1+0x430] ;  /* 0x0004300001587983 */ /* 0x000ee40000300a00 */
[C---:B------:R-:W-:Y:S02]  /*18b90*/  IMAD.WIDE R168, R154.reuse, 0x4, R108 ;  /* 0x000000049aa87825 */ /* 0x040fe400078e026c */
[----:B------:R-:W3:Y:S04]  /*18ba0*/  LDL.LU.64 R208, [R1+0x400] ;  /* 0x0004000001d07983 */ /* 0x000ee80000300a00 */
[----:B------:R-:W3:Y:S01]  /*18bb0*/  LDL.LU.64 R108, [R1+0x3d0] ;  /* 0x0003d000016c7983 */ /* 0x000ee20000300a00 */
[----:B------:R-:W-:-:S03]  /*18bc0*/  IMAD.WIDE R164, R154, 0x4, R110 ;  /* 0x000000049aa47825 */ /* 0x000fc600078e026e */
[----:B------:R-:W3:Y:S01]  /*18bd0*/  LDL.LU.64 R110, [R1+0x398] ;  /* 0x00039800016e7983 */ /* 0x000ee20000300a00 */
[----:B----4-:R-:W-:-:S03]  /*18be0*/  IMAD.WIDE R170, R154, 0x4, R22 ;  /* 0x000000049aaa7825 */ /* 0x010fc600078e0216 */
[----:B------:R-:W4:Y:S01]  /*18bf0*/  LDL.LU.64 R22, [R1+0x368] ;  /* 0x0003680001167983 */ /* 0x000f220000300a00 */
[----:B--2---:R-:W-:-:S04]  /*18c00*/  IMAD.WIDE R172, R154, 0x4, R90 ;  /* 0x000000049aac7825 */ /* 0x004fc800078e025a */
[C---:B------:R-:W-:Y:S02]  /*18c10*/  IMAD.WIDE R174, R154.reuse, 0x4, R20 ;  /* 0x000000049aae7825 */ /* 0x040fe400078e0214 */
[----:B------:R-:W2:Y:S02]  /*18c20*/  LDL.LU.64 R20, [R1+0x4b8] ;  /* 0x0004b80001147983 */ /* 0x000ea40000300a00 */
[C---:B---3--:R-:W-:Y:S02]  /*18c30*/  IMAD.WIDE R176, R154.reuse, 0x4, R112 ;  /* 0x000000049ab07825 */ /* 0x048fe400078e0270 */
[----:B------:R-:W3:Y:S04]  /*18c40*/  LDL.LU.64 R90, [R1+0x488] ;  /* 0x00048800015a7983 */ /* 0x000ee80000300a00 */
        /* <DEDUP_REMOVED lines=9> */
[----:B------:R-:W-:-:S04]  /*18ce0*/  IMAD.WIDE R186, R154, 0x4, R110 ;  /* 0x000000049aba7825 */ /* 0x000fc800078e026e */
        /* <DEDUP_REMOVED lines=8> */
[----:B------:R-:W2:Y:S01]  /*18d70*/  LDL.LU.64 R112, [R1+0x420] ;  /* 0x0004200001707983 */ /* 0x000ea20000300a00 */
[----:B------:R-:W-:-:S03]  /*18d80*/  IMAD.WIDE R196, R154, 0x4, R92 ;  /* 0x000000049ac47825 */ /* 0x000fc600078e025c */
[----:B------:R-:W3:Y:S01]  /*18d90*/  LDL.LU.64 R92, [R1+0x3f0] ;  /* 0x0003f000015c7983 */ /* 0x000ee20000300a00 */
[----:B------:R-:W-:-:S03]  /*18da0*/  IMAD.WIDE R198, R154, 0x4, R88 ;  /* 0x000000049ac67825 */ /* 0x000fc600078e0258 */
[----:B------:R-:W2:Y:S01]  /*18db0*/  LDL.LU.64 R88, [R1+0x3b8] ;  /* 0x0003b80001587983 */ /* 0x000ea20000300a00 */
[----:B------:R-:W-:-:S03]  /*18dc0*/  IMAD.WIDE R200, R154, 0x4, R108 ;  /* 0x000000049ac87825 */ /* 0x000fc600078e026c */
[----:B------:R-:W2:Y:S01]  /*18dd0*/  LDL.LU.64 R108, [R1+0x388] ;  /* 0x00038800016c7983 */ /* 0x000ea20000300a00 */
[----:B----4-:R-:W-:-:S03]  /*18de0*/  IMAD.WIDE R204, R154, 0x4, R22 ;  /* 0x000000049acc7825 */ /* 0x010fc600078e0216 */
        /* <DEDUP_REMOVED lines=9> */
[----:B------:R-:W1:Y:S03]  /*18e80*/  S2R R153, SR_TID.X ;  /* 0x0000000000997919 */ /* 0x000e660000002100 */
[----:B------:R-:W-:Y:S02]  /*18e90*/  VIADD R10, R12, 0xfffffda2 ;  /* 0xfffffda20c0a7836 */ /* 0x000fe40000000000 */
[----:B------:R-:W-:-:S03]  /*18ea0*/  VIADD R11, R13, 0xfffffda1 ;  /* 0xfffffda10d0b7836 */ /* 0x000fc60000000000 */
[----:B------:R-:W-:Y:S02]  /*18eb0*/  ISETP.GE.U32.AND P3, PT, R10, 0x7ffffd23, PT ;  /* 0x7ffffd230a00780c */ /* 0x000fe40003f66070 */
[----:B------:R-:W-:Y:S02]  /*18ec0*/  IADD3 R10, R14, -0x260, RZ ;  /* 0xfffffda00e0a7810 */ /* 0x000fe40007ffe0ff */
[----:B------:R-:W-:Y:S01]  /*18ed0*/  ISETP.GE.U32.AND P1, PT, R11, 0x7ffffd22, PT ;  /* 0x7ffffd220b00780c */ /* 0x000fe20003f26070 */
[----:B------:R-:W-:Y:S01]  /*18ee0*/  VIADD R11, R16, 0xfffffd80 ;  /* 0xfffffd80100b7836 */ /* 0x000fe20000000000 */
[----:B------:R-:W-:Y:S01]  /*18ef0*/  ISETP.GE.U32.AND P2, PT, R10, 0x7ffffd21, PT ;  /* 0x7ffffd210a00780c */ /* 0x000fe20003f46070 */
[----:B-1----:R-:W-:Y:S02]  /*18f00*/  VIADD R10, R15, 0xfffffd83 ;  /* 0xfffffd830f0a7836 */ /* 0x002fe40000000000 */
[----:B------:R-:W-:Y:S01]  /*18f10*/  IMAD.WIDE R48, R152, 0x4, R48 ;  /* 0x0000000498307825 */ /* 0x000fe200078e0230 */
[----:B------:R-:W-:Y:S01]  /*18f20*/  IADD3 R12, R18, -0x27f, RZ ;  /* 0xfffffd81120c7810 */ /* 0x000fe20007ffe0ff */
[----:B------:R-:W1:Y:S01]  /*18f30*/  LDC R14, c[0x0][0x230] ;  /* 0x00008c00ff0e7b82 */ /* 0x000e620000000800 */
[----:B------:R-:W-:Y:S01]  /*18f40*/  ISETP.GE.U32.AND P6, PT, R10, 0x7ffffd04, PT ;  /* 0x7ffffd040a00780c */ /* 0x000fe20003fc6070 */
[----:B------:R-:W-:Y:S01]  /*18f50*/  VIADD R13, R17, 0xfffffd82 ;  /* 0xfffffd82110d7836 */ /* 0x000fe20000000000 */
[----:B------:R-:W-:Y:S01]  /*18f60*/  LDGSTS.E [R4+0x48004], desc[UR60][R48.64], !P3 ;  /* 0x4800400030047fae */ /* 0x000fe2000d92187c */
[----:B------:R-:W-:Y:S01]  /*18f70*/  LOP3.LUT R153, R153, 0x7f, RZ, 0xc0, !PT ;  /* 0x0000007f99997812 */ /* 0x000fe200078ec0ff */
[----:B------:R-:W-:-:S03]  /*18f80*/  IMAD.WIDE R50, R152, 0x4, R50 ;  /* 0x0000000498327825 */ /* 0x000fc600078e0232 */
[----:B------:R-:W1:Y:S01]  /*18f90*/  LDC R18, c[0x0][0x230] ;  /* 0x00008c00ff127b82 */ /* 0x000e620000000800 */
[----:B------:R-:W-:Y:S02]  /*18fa0*/  ISETP.GE.AND P5, PT, R153, R11, PT ;  /* 0x0000000b9900720c */ /* 0x000fe40003fa6270 */
[----:B------:R-:W-:Y:S01]  /*18fb0*/  ISETP.GE.U32.AND P3, PT, R12, 0x7ffffd02, PT ;  /* 0x7ffffd020c00780c */ /* 0x000fe20003f66070 */
[C---:B------:R-:W-:Y:S01]  /*18fc0*/  IMAD.WIDE R56, R152.reuse, 0x4, R56 ;  /* 0x0000000498387825 */ /* 0x040fe200078e0238 */
[----:B------:R-:W-:Y:S01]  /*18fd0*/  SEL R10, RZ, 0x4, P5 ;  /* 0x00000004ff0a7807 */ /* 0x000fe20002800000 */
[----:B------:R-:W-:Y:S01]  /*18fe0*/  LDGSTS.E [R4+0x48008], desc[UR60][R50.64], !P1 ;  /* 0x4800800032047fae */ /* 0x000fe2000c92187c */
[----:B------:R-:W-:Y:S01]  /*18ff0*/  ISETP.GE.U32.AND P5, PT, R13, 0x7ffffd03, PT ;  /* 0x7ffffd030d00780c */ /* 0x000fe20003fa6070 */
[----:B------:R-:W-:Y:S01]  /*19000*/  IMAD.WIDE R58, R152, 0x4, R58 ;  /* 0x00000004983a7825 */ /* 0x000fe200078e023a */
[----:B------:R-:W-:Y:S01]  /*19010*/  SEL R10, R10, RZ, P4 ;  /* 0x000000ff0a0a7207 */ /* 0x000fe20002000000 */
[----:B------:R-:W-:Y:S01]  /*19020*/  LDGSTS.E [R4+0x4800c], desc[UR60][R56.64], !P2 ;  /* 0x4800c00038047fae */ /* 0x000fe2000d12187c */
[----:B------:R-:W-:Y:S01]  /*19030*/  ISETP.GE.U32.AND P4, PT, R11, 0x7ffffd01, PT ;  /* 0x7ffffd010b00780c */ /* 0x000fe20003f86070 */
[----:B------:R-:W-:Y:S01]  /*19040*/  IMAD.WIDE R60, R152, 0x4, R60 ;  /* 0x00000004983c7825 */ /* 0x000fe200078e023c */
[----:B------:R-:W-:Y:S01]  /*19050*/  ISETP.NE.U32.AND P1, PT, R10, RZ, PT ;  /* 0x000000ff0a00720c */ /* 0x000fe20003f25070 */
[----:B------:R-:W-:Y:S01]  /*19060*/  LDGSTS.E [R4+0x4c000], desc[UR60][R58.64], !P6 ;  /* 0x4c0000003a047fae */ /* 0x000fe2000f12187c */
[----:B------:R-:W1:Y:S01]  /*19070*/  LDC R17, c[0x0][0x230] ;  /* 0x00008c00ff117b82 */ /* 0x000e620000000800 */
[----:B------:R-:W-:-:S04]  /*19080*/  IMAD.WIDE R62, R152, 0x4, R62 ;  /* 0x00000004983e7825 */ /* 0x000fc800078e023e */
[----:B------:R-:W-:Y:S01]  /*19090*/  IMAD.WIDE R64, R152, 0x4, R222 ;  /* 0x0000000498407825 */ /* 0x000fe200078e02de */
[----:B------:R-:W-:Y:S02]  /*190a0*/  LDGSTS.E [R4+0x4c004], desc[UR60][R60.64], !P5 ;  /* 0x4c0040003c047fae */ /* 0x000fe4000e92187c */
[----:B------:R-:W1:Y:S01]  /*190b0*/  LDC R15, c[0x0][0x230] ;  /* 0x00008c00ff0f7b82 */ /* 0x000e620000000800 */
[C---:B------:R-:W-:Y:S01]  /*190c0*/  VIADD R10, R249.reuse, 0x100000 ;  /* 0x00100000f90a7836 */ /* 0x040fe20000000000 */
[----:B------:R-:W-:Y:S01]  /*190d0*/  LDGSTS.E [R4+0x4c008], desc[UR60][R62.64], !P3 ;  /* 0x4c0080003e047fae */ /* 0x000fe2000d92187c */
[C---:B------:R-:W-:Y:S01]  /*190e0*/  IMAD.WIDE R52, R154.reuse, 0x4, R52 ;  /* 0x000000049a347825 */ /* 0x040fe200078e0234 */
[C---:B------:R-:W-:Y:S02]  /*190f0*/  IADD3 R12, R249.reuse, 0x100000, RZ ;  /* 0x00100000f90c7810 */ /* 0x040fe40007ffe0ff */
[----:B------:R-:W-:Y:S01]  /*19100*/  LDGSTS.E [R4+0x4c00c], desc[UR60][R64.64], !P4 ;  /* 0x4c00c00040047fae */ /* 0x000fe2000e12187c */
[C---:B------:R-:W-:Y:S01]  /*19110*/  VIADD R11, R249.reuse, 0x100000 ;  /* 0x00100000f90b7836 */ /* 0x040fe20000000000 */
[----:B------:R-:W1:Y:S01]  /*19120*/  LDC R16, c[0x0][0x230] ;  /* 0x00008c00ff107b82 */ /* 0x000e620000000800 */
[C---:B------:R-:W-:Y:S01]  /*19130*/  IMAD.WIDE R54, R154.reuse, 0x4, R54 ;  /* 0x000000049a367825 */ /* 0x040fe200078e0236 */
[----:B------:R-:W0:Y:S03]  /*19140*/  LDGDEPBAR ;  /* 0x00000000000079af */ /* 0x000e260000000000 */
[----:B------:R-:W-:Y:S01]  /*19150*/  VIADD R13, R249, 0x100000 ;  /* 0x00100000f90d7836 */ /* 0x000fe20000000000 */
[----:B------:R-:W-:Y:S01]  /*19160*/  LDGSTS.E [R10+-0x70000], desc[UR60][R52.64], P0 ;  /* 0x90000000340a7fae */ /* 0x000fe2000812187c */
[C---:B------:R-:W-:Y:S01]  /*19170*/  IMAD.WIDE R68, R154.reuse, 0x4, R228 ;  /* 0x000000049a447825 */ /* 0x040fe200078e02e4 */
[----:B------:R-:W1:Y:S02]  /*19180*/  LDC R153, c[0x0][0x230] ;  /* 0x00008c00ff997b82 */ /* 0x000e640000000800 */
[----:B------:R-:W-:Y:S01]  /*19190*/  LDGSTS.E [R11+-0x6fc00], desc[UR60][R54.64], P0 ;  /* 0x90400000360b7fae */ /* 0x000fe2000812187c */
[----:B------:R-:W-:-:S03]  /*191a0*/  IMAD.WIDE R70, R154, 0x4, R230 ;  /* 0x000000049a467825 */ /* 0x000fc600078e02e6 */
[----:B------:R-:W-:Y:S01]  /*191b0*/  LDGSTS.E [R13+-0x6f800], desc[UR60][R66.64], P0 ;  /* 0x90800000420d7fae */ /* 0x000fe2000812187c */
[C---:B------:R-:W-:Y:S02]  /*191c0*/  IMAD.WIDE R72, R154.reuse, 0x4, R236 ;  /* 0x000000049a487825 */ /* 0x040fe400078e02ec */
[----:B------:R-:W1:Y:S01]  /*191d0*/  LDC R236, c[0x0][0x230] ;  /* 0x00008c00ffec7b82 */ /* 0x000e620000000800 */
[----:B------:R-:W-:Y:S01]  /*191e0*/  LDGSTS.E [R12+-0x6f400], desc[UR60][R68.64], P0 ;  /* 0x90c00000440c7fae */ /* 0x000fe2000812187c */
[----:B------:R-:W-:-:S03]  /*191f0*/  IMAD.WIDE R74, R154, 0x4, R238 ;  /* 0x000000049a4a7825 */ /* 0x000fc600078e02ee */
[----:B------:R3:W-:Y:S01]  /*19200*/  LDGSTS.E [R11+-0x6f000], desc[UR60][R70.64], P0 ;  /* 0x91000000460b7fae */ /* 0x0007e2000812187c */
[C---:B------:R-:W-:Y:S02]  /*19210*/  IMAD.WIDE R202, R154.reuse, 0x4, R208 ;  /* 0x000000049aca7825 */ /* 0x040fe400078e02d0 */
[----:B------:R-:W1:Y:S01]  /*19220*/  LDC R237, c[0x0][0x230] ;  /* 0x00008c00ffed7b82 */ /* 0x000e620000000800 */
[----:B------:R3:W-:Y:S04]  /*19230*/  LDGSTS.E [R10+-0x6ec00], desc[UR60][R72.64], P0 ;  /* 0x91400000480a7fae */ /* 0x0007e8000812187c */
[----:B------:R-:W-:Y:S01]  /*19240*/  LDGSTS.E [R13+-0x6e800], desc[UR60][R74.64], P0 ;  /* 0x918000004a0d7fae */ /* 0x000fe2000812187c */
[----:B----4-:R-:W-:-:S03]  /*19250*/  IMAD.WIDE R220, R154, 0x4, R22 ;  /* 0x000000049adc7825 */ /* 0x010fc600078e0216 */
[----:B------:R4:W-:Y:S04]  /*19260*/  LDGSTS.E [R12+-0x6e400], desc[UR60][R76.64], P0 ;  /* 0x91c000004c0c7fae */ /* 0x0009e8000812187c */
[----:B------:R-:W2:Y:S04]  /*19270*/  LDL.LU.64 R22, [R1+0x338] ;  /* 0x0003380001167983 */ /* 0x000ea80000300a00 */
[----:B------:R-:W2:Y:S04]  /*19280*/  LDL.LU.64 R98, [R1+0x330] ;  /* 0x0003300001627983 */ /* 0x000ea80000300a00 */
[----:B------:R-:W2:Y:S01]  /*19290*/  LDL.LU.64 R90, [R1+0x328] ;  /* 0x00032800015a7983 */ /* 0x000ea20000300a00 */
[----:B---3--:R-:W-:-:S03]  /*192a0*/  IMAD.WIDE R112, R152, 0x4, R92 ;  /* 0x0000000498707825 */ /* 0x008fc600078e025c */
[----:B------:R-:W3:Y:S01]  /*192b0*/  LDL.LU.64 R92, [R1+0x320] ;  /* 0x00032000015c7983 */ /* 0x000ee20000300a00 */
[C---:B------:R-:W-:Y:S02]  /*192c0*/  VIADD R11, R248.reuse, 0x100000 ;  /* 0x00100000f80b7836 */ /* 0x040fe40000000000 */
[C---:B------:R-:W-:Y:S01]  /*192d0*/  VIADD R10, R248.reuse, 0x100000 ;  /* 0x00100000f80a7836 */ /* 0x040fe20000000000 */
[C---:B----4-:R-:W-:Y:S01]  /*192e0*/  IADD3 R12, R248.reuse, 0x100000, RZ ;  /* 0x00100000f80c7810 */ /* 0x050fe20007ffe0ff */
[----:B------:R-:W-:Y:S01]  /*192f0*/  VIADD R13, R248, 0x100000 ;  /* 0x00100000f80d7836 */ /* 0x000fe20000000000 */
[----:B------:R-:W-:Y:S04]  /*19300*/  LDGSTS.E [R11+-0x6ff80], desc[UR60][R78.64], P0 ;  /* 0x900800004e0b7fae */ /* 0x000fe8000812187c */
[----:B------:R-:W-:Y:S04]  /*19310*/  LDGSTS.E [R10+-0x6fb80], desc[UR60][R80.64], P0 ;  /* 0x90480000500a7fae */ /* 0x000fe8000812187c */
[----:B------:R-:W-:Y:S04]  /*19320*/  LDGSTS.E [R13+-0x6f780], desc[UR60][R82.64], P0 ;  /* 0x90880000520d7fae */ /* 0x000fe8000812187c */
[----:B------:R-:W-:Y:S04]  /*19330*/  LDGSTS.E [R12+-0x6f380], desc[UR60][R84.64], P0 ;  /* 0x90c80000540c7fae */ /* 0x000fe8000812187c */
[----:B------:R4:W-:Y:S04]  /*19340*/  LDGSTS.E [R11+-0x6ef80], desc[UR60][R86.64], P0 ;  /* 0x91080000560b7fae */ /* 0x0009e8000812187c */
[----:B------:R1:W-:Y:S04]  /*19350*/  LDGSTS.E [R10+-0x6eb80], desc[UR60][R114.64], P0 ;  /* 0x91480000720a7fae */ /* 0x0003e8000812187c */
[----:B------:R1:W-:Y:S01]  /*19360*/  LDGSTS.E [R13+-0x6e780], desc[UR60][R116.64], P0 ;  /* 0x91880000740d7fae */ /* 0x0003e2000812187c */
[----:B----4-:R-:W-:-:S03]  /*19370*/  VIADD R11, R247, 0x100000 ;  /* 0x00100000f70b7836 */ /* 0x010fc60000000000 */
[----:B------:R4:W-:Y:S01]  /*19380*/  LDGSTS.E [R12+-0x6e380], desc[UR60][R118.64], P0 ;  /* 0x91c80000760c7fae */ /* 0x0009e2000812187c */
[----:B-1----:R-:W-:-:S03]  /*19390*/  VIADD R10, R247, 0x100000 ;  /* 0x00100000f70a7836 */ /* 0x002fc60000000000 */
[----:B------:R-:W-:Y:S01]  /*193a0*/  LDGSTS.E [R11+-0x6ff00], desc[UR60][R120.64], P0 ;  /* 0x90100000780b7fae */ /* 0x000fe2000812187c */
[----:B------:R-:W-:-:S03]  /*193b0*/  VIADD R13, R247, 0x100000 ;  /* 0x00100000f70d7836 */ /* 0x000fc60000000000 */
[----:B------:R-:W-:Y:S01]  /*193c0*/  LDGSTS.E [R10+-0x6fb00], desc[UR60][R122.64], P0 ;  /* 0x905000007a0a7fae */ /* 0x000fe2000812187c */
[----:B----4-:R-:W-:-:S03]  /*193d0*/  IADD3 R12, R247, 0x100000, RZ ;  /* 0x00100000f70c7810 */ /* 0x010fc60007ffe0ff */
[----:B------:R-:W-:Y:S04]  /*193e0*/  LDGSTS.E [R13+-0x6f700], desc[UR60][R124.64], P0 ;  /* 0x909000007c0d7fae */ /* 0x000fe8000812187c */
[----:B------:R-:W-:Y:S04]  /*193f0*/  LDGSTS.E [R12+-0x6f300], desc[UR60][R126.64], P0 ;  /* 0x90d000007e0c7fae */ /* 0x000fe8000812187c */
[----:B------:R1:W-:Y:S04]  /*19400*/  LDGSTS.E [R11+-0x6ef00], desc[UR60][R128.64], P0 ;  /* 0x91100000800b7fae */ /* 0x0003e8000812187c */
[----:B------:R4:W-:Y:S04]  /*19410*/  LDGSTS.E [R10+-0x6eb00], desc[UR60][R130.64], P0 ;  /* 0x91500000820a7fae */ /* 0x0009e8000812187c */
[----:B------:R4:W-:Y:S01]  /*19420*/  LDGSTS.E [R13+-0x6e700], desc[UR60][R132.64], P0 ;  /* 0x91900000840d7fae */ /* 0x0009e2000812187c */
[----:B-1----:R-:W-:-:S03]  /*19430*/  VIADD R11, R246, 0x100000 ;  /* 0x00100000f60b7836 */ /* 0x002fc60000000000 */
[----:B------:R1:W-:Y:S01]  /*19440*/  LDGSTS.E [R12+-0x6e300], desc[UR60][R134.64], P0 ;  /* 0x91d00000860c7fae */ /* 0x0003e2000812187c */
[----:B----4-:R-:W-:-:S03]  /*19450*/  VIADD R10, R246, 0x100000 ;  /* 0x00100000f60a7836 */ /* 0x010fc60000000000 */
[----:B------:R-:W-:Y:S01]  /*19460*/  LDGSTS.E [R11+-0x6fe80], desc[UR60][R136.64], P0 ;  /* 0x90180000880b7fae */ /* 0x000fe2000812187c */
[----:B------:R-:W-:-:S03]  /*19470*/  VIADD R13, R246, 0x100000 ;  /* 0x00100000f60d7836 */ /* 0x000fc60000000000 */
[----:B------:R-:W-:Y:S01]  /*19480*/  LDGSTS.E [R10+-0x6fa80], desc[UR60][R138.64], P0 ;  /* 0x905800008a0a7fae */ /* 0x000fe2000812187c */
[----:B-1----:R-:W-:-:S03]  /*19490*/  IADD3 R12, R246, 0x100000, RZ ;  /* 0x00100000f60c7810 */ /* 0x002fc60007ffe0ff */
        /* <DEDUP_REMOVED lines=36> */
[----:B------:R-:W-:Y:S01]  /*196e0*/  LDGSTS.E [R13+-0x6f500], desc[UR60][R194.64], P0 ;  /* 0x90b00000c20d7fae */ /* 0x000fe2000812187c */
[----:B------:R-:W-:-:S03]  /*196f0*/  IMAD.WIDE R206, R154, 0x4, R110 ;  /* 0x000000049ace7825 */ /* 0x000fc600078e026e */
[----:B------:R-:W-:Y:S01]  /*19700*/  LDGSTS.E [R12+-0x6f100], desc[UR60][R196.64], P0 ;  /* 0x90f00000c40c7fae */ /* 0x000fe2000812187c */
[----:B------:R-:W-:Y:S02]  /*19710*/  IMAD.WIDE R208, R154, 0x4, R20 ;  /* 0x000000049ad07825 */ /* 0x000fe400078e0214 */
[----:B------:R-:W1:Y:S01]  /*19720*/  LDC R20, c[0x0][0x230] ;  /* 0x00008c00ff147b82 */ /* 0x000e620000000800 */
[----:B------:R4:W-:Y:S04]  /*19730*/  LDGSTS.E [R11+-0x6ed00], desc[UR60][R198.64], P0 ;  /* 0x91300000c60b7fae */ /* 0x0009e8000812187c */
[----:B------:R4:W-:Y:S01]  /*19740*/  LDGSTS.E [R10+-0x6e900], desc[UR60][R200.64], P0 ;  /* 0x91700000c80a7fae */ /* 0x0009e2000812187c */
[----:B--2---:R-:W-:Y:S02]  /*19750*/  IMAD.WIDE R110, R152, 0x4, R88 ;  /* 0x00000004986e7825 */ /* 0x004fe400078e0258 */
[----:B------:R-:W2:Y:S01]  /*19760*/  LDC R21, c[0x0][0x230] ;  /* 0x00008c00ff157b82 */ /* 0x000ea20000000800 */
[----:B------:R4:W-:Y:S02]  /*19770*/  LDGSTS.E [R13+-0x6e500], desc[UR60][R202.64], P0 ;  /* 0x91b00000ca0d7fae */ /* 0x0009e4000812187c */
[----:B----4-:R-:W-:-:S02]  /*19780*/  VIADD R11, R240, 0x100000 ;  /* 0x00100000f00b7836 */ /* 0x010fc40000000000 */
[----:B------:R4:W-:Y:S01]  /*19790*/  LDGSTS.E [R12+-0x6e100], desc[UR60][R204.64], P0 ;  /* 0x91f00000cc0c7fae */ /* 0x0009e2000812187c */
[----:B------:R-:W-:-:S03]  /*197a0*/  VIADD R10, R240, 0x100000 ;  /* 0x00100000f00a7836 */ /* 0x000fc60000000000 */
[----:B------:R-:W-:Y:S01]  /*197b0*/  LDGSTS.E [R11+-0x6fc80], desc[UR60][R206.64], P0 ;  /* 0x90380000ce0b7fae */ /* 0x000fe2000812187c */
[----:B------:R-:W2:Y:S03]  /*197c0*/  LDC R13, c[0x0][0x230] ;  /* 0x00008c00ff0d7b82 */ /* 0x000ea60000000800 */
[----:B------:R-:W-:Y:S01]  /*197d0*/  LDGSTS.E [R10+-0x6f880], desc[UR60][R208.64], P0 ;  /* 0x90780000d00a7fae */ /* 0x000fe2000812187c */
[----:B----4-:R-:W-:-:S03]  /*197e0*/  VIADD R12, R240, 0x100000 ;  /* 0x00100000f00c7836 */ /* 0x010fc60000000000 */
[----:B------:R-:W4:Y:S04]  /*197f0*/  LDL.LU.64 R156, [R1+0x318] ;  /* 0x00031800019c7983 */ /* 0x000f280000300a00 */
[----:B------:R-:W-:Y:S04]  /*19800*/  LDGSTS.E [R12+-0x6f480], desc[UR60][R210.64], P0 ;  /* 0x90b80000d20c7fae */ /* 0x000fe8000812187c */
[----:B------:R-:W-:Y:S04]  /*19810*/  LDGSTS.E [R11+-0x6f080], desc[UR60][R212.64], P0 ;  /* 0x90f80000d40b7fae */ /* 0x000fe8000812187c */
[----:B------:R-:W-:Y:S04]  /*19820*/  LDGSTS.E [R10+-0x6ec80], desc[UR60][R214.64], P0 ;  /* 0x91380000d60a7fae */ /* 0x000fe8000812187c */
[----:B------:R1:W-:Y:S04]  /*19830*/  LDGSTS.E [R12+-0x6e880], desc[UR60][R216.64], P0 ;  /* 0x91780000d80c7fae */ /* 0x0003e8000812187c */
[----:B------:R1:W-:Y:S04]  /*19840*/  LDGSTS.E [R11+-0x6e480], desc[UR60][R218.64], P0 ;  /* 0x91b80000da0b7fae */ /* 0x0003e8000812187c */
[----:B------:R1:W-:Y:S04]  /*19850*/  LDGSTS.E [R10+-0x6e080], desc[UR60][R220.64], P0 ;  /* 0x91f80000dc0a7fae */ /* 0x0003e8000812187c */
[----:B------:R-:W0:Y:S01]  /*19860*/  LDGDEPBAR ;  /* 0x00000000000079af */ /* 0x000e220000000000 */
[----:B-1----:R-:W-:Y:S01]  /*19870*/  IADD3 R12, R18, -0x281, RZ ;  /* 0xfffffd7f120c7810 */ /* 0x002fe20007ffe0ff */
[----:B------:R-:W-:Y:S01]  /*19880*/  IMAD.WIDE R108, R152, 0x4, R108 ;  /* 0x00000004986c7825 */ /* 0x000fe200078e026c */
[----:B------:R-:W1:Y:S01]  /*19890*/  LDC R18, c[0x0][0x230] ;  /* 0x00008c00ff127b82 */ /* 0x000e620000000800 */
[----:B------:R-:W4:Y:S02]  /*198a0*/  LDL.LU.64 R88, [R1+0x310] ;  /* 0x0003100001587983 */ /* 0x000f240000300a00 */
[----:B------:R-:W-:-:S02]  /*198b0*/  VIADD R11, R14, 0xfffffd7e ;  /* 0xfffffd7e0e0b7836 */ /* 0x000fc40000000000 */
[----:B------:R-:W-:-:S03]  /*198c0*/  VIADD R10, R19, 0xfffffd7d ;  /* 0xfffffd7d130a7836 */ /* 0x000fc60000000000 */
[----:B------:R-:W3:Y:S01]  /*198d0*/  LDC R14, c[0x0][0x230] ;  /* 0x00008c00ff0e7b82 */ /* 0x000ee20000000800 */
[----:B------:R-:W-:-:S07]  /*198e0*/  ISETP.GE.U32.AND P2, PT, R12, 0x7ffffd00, PT ;  /* 0x7ffffd000c00780c */ /* 0x000fce0003f46070 */
[----:B------:R-:W-:Y:S01]  /*198f0*/  BAR.SYNC.DEFER_BLOCKING 0x0 ;  /* 0x0000000000007b1d */ /* 0x000fe20000010000 */
[----:B------:R-:W-:Y:S01]  /*19900*/  ISETP.GE.U32.AND P4, PT, R10, 0x7ffffcfe, PT ;  /* 0x7ffffcfe0a00780c */ /* 0x000fe20003f86070 */
[----:B------:R-:W-:Y:S01]  /*19910*/  VIADD R10, R17, 0xfffffd5e ;  /* 0xfffffd5e110a7836 */ /* 0x000fe20000000000 */
[----:B------:R-:W-:Y:S01]  /*19920*/  ISETP.GE.U32.AND P3, PT, R11, 0x7ffffcff, PT ;  /* 0x7ffffcff0b00780c */ /* 0x000fe20003f66070 */
[----:B------:R-:W-:-:S04]  /*19930*/  VIADD R12, R20, 0xfffffd7c ;  /* 0xfffffd7c140c7836 */ /* 0x000fc80000000000 */
[----:B------:R-:W1:Y:S01]  /*19940*/  LDC R17, c[0x0][0x230] ;  /* 0x00008c00ff117b82 */ /* 0x000e620000000800 */
[----:B------:R-:W-:Y:S01]  /*19950*/  ISETP.GE.U32.AND P0, PT, R10, 0x7ffffcdf, PT ;  /* 0x7ffffcdf0a00780c */ /* 0x000fe20003f06070 */
[----:B------:R-:W-:Y:S01]  /*19960*/  VIADD R10, R15, 0xfffffd5d ;  /* 0xfffffd5d0f0a7836 */ /* 0x000fe20000000000 */
[----:B------:R-:W-:Y:S02]  /*19970*/  IADD3 R11, R16, -0x2a1, RZ ;  /* 0xfffffd5f100b7810 */ /* 0x000fe40007ffe0ff */
[----:B------:R-:W-:Y:S02]  /*19980*/  ISETP.GE.U32.AND P5, PT, R12, 0x7ffffcfd, PT ;  /* 0x7ffffcfd0c00780c */ /* 0x000fe40003fa6070 */
[----:B------:R-:W-:Y:S01]  /*19990*/  ISETP.GE.U32.AND P6, PT, R11, 0x7ffffce0, PT ;  /* 0x7ffffce00b00780c */ /* 0x000fe20003fc6070 */
[----:B------:R-:W1:Y:S08]  /*199a0*/  LDC R16, c[0x0][0x230] ;  /* 0x00008c00ff107b82 */ /* 0x000e700000000800 */
[----:B------:R-:W4:Y:S01]  /*199b0*/  LDC R20, c[0x0][0x230] ;  /* 0x00008c00ff147b82 */ /* 0x000f220000000800 */
[----:B------:R-:W-:Y:S01]  /*199c0*/  @!PT LDS RZ, [RZ] ;  /* 0x00000000fffff984 */ /* 0x000fe20000000800 */
[----:B------:R-:W-:Y:S01]  /*199d0*/  @!PT LDS RZ, [RZ] ;  /* 0x00000000fffff984 */ /* 0x000fe20000000800 */
[----:B------:R-:W-:Y:S01]  /*199e0*/  @!PT LDS RZ, [RZ] ;  /* 0x00000000fffff984 */ /* 0x000fe20000000800 */
[----:B------:R-:W-:Y:S01]  /*199f0*/  LDGSTS.E [R242+0x50000], desc[UR60][R112.64], !P2 ;  /* 0x5000000070f27fae */ /* 0x000fe2000d12187c */
[----:B------:R-:W-:Y:S01]  /*19a00*/  ISETP.GE.U32.AND P2, PT, R10, 0x7ffffcde, PT ;  /* 0x7ffffcde0a00780c */ /* 0x000fe20003f46070 */
[----:B--2---:R-:W-:-:S02]  /*19a10*/  VIADD R10, R13, 0xfffffd5c ;  /* 0xfffffd5c0d0a7836 */ /* 0x004fc40000000000 */
[----:B------:R-:W-:Y:S01]  /*19a20*/  LDGSTS.E [R242+0x50004], desc[UR60][R110.64], !P3 ;  /* 0x500040006ef27fae */ /* 0x000fe2000d92187c */
[----:B------:R-:W-:Y:S02]  /*19a30*/  IMAD.WIDE R2, R152, 0x4, R98 ;  /* 0x0000000498027825 */ /* 0x000fe400078e0262 */
[----:B------:R-:W2:Y:S01]  /*19a40*/  LDC R12, c[0x0][0x230] ;  /* 0x00008c00ff0c7b82 */ /* 0x000ea20000000800 */
[----:B------:R-:W-:Y:S01]  /*19a50*/  ISETP.GE.U32.AND P3, PT, R10, 0x7ffffcdd, PT ;  /* 0x7ffffcdd0a00780c */ /* 0x000fe20003f66070 */
[----:B------:R-:W-:Y:S01]  /*19a60*/  LDGSTS.E [R242+0x50008], desc[UR60][R108.64], !P4 ;  /* 0x500080006cf27fae */ /* 0x000fe2000e12187c */
[----:B---3--:R-:W-:-:S04]  /*19a70*/  IADD3 R10, R14, -0x2c1, RZ ;  /* 0xfffffd3f0e0a7810 */ /* 0x008fc80007ffe0ff */
[----:B------:R-:W-:Y:S01]  /*19a80*/  ISETP.GE.U32.AND P4, PT, R10, 0x7ffffcc0, PT ;  /* 0x7ffffcc00a00780c */ /* 0x000fe20003f86070 */
[C---:B------:R-:W-:Y:S01]  /*19a90*/  IMAD.WIDE R10, R152.reuse, 0x4, R22 ;  /* 0x00000004980a7825 */ /* 0x040fe200078e0216 */
[----:B------:R-:W3:Y:S01]  /*19aa0*/  LDC R14, c[0x0][0x230] ;  /* 0x00008c00ff0e7b82 */ /* 0x000ee20000000800 */
[----:B------:R-:W3:Y:S02]  /*19ab0*/  LDL.LU.64 R22, [R1+0x308] ;  /* 0x0003080001167983 */ /* 0x000ee40000300a00 */
[C---:B------:R-:W-:Y:S02]  /*19ac0*/  IMAD.WIDE R90, R152.reuse, 0x4, R90 ;  /* 0x00000004985a7825 */ /* 0x040fe400078e025a */
[----:B------:R-:W-:Y:S03]  /*19ad0*/  LDGSTS.E [R242+0x5000c], desc[UR60][R10.64], !P5 ;  /* 0x5000c0000af27fae */ /* 0x000fe6000e92187c */
[----:B------:R-:W3:Y:S01]  /*19ae0*/  LDC R19, c[0x0][0x230] ;  /* 0x00008c00ff137b82 */ /* 0x000ee20000000800 */
[----:B------:R1:W-:Y:S04]  /*19af0*/  STL.64 [R1+0x70], R2 ;  /* 0x0000700201007387 */ /* 0x0003e80000100a00 */
[----:B------:R1:W-:Y:S03]  /*19b00*/  LDGSTS.E [R242+0x54000], desc[UR60][R2.64], !P6 ;  /* 0x5400000002f27fae */ /* 0x0003e6000f12187c */
[----:B------:R-:W3:Y:S01]  /*19b10*/  LDC R15, c[0x0][0x230] ;  /* 0x00008c00ff0f7b82 */ /* 0x000ee20000000800 */
[----:B------:R2:W-:Y:S04]  /*19b20*/  STL.64 [R1+0x78], R90 ;  /* 0x0000785a01007387 */ /* 0x0005e80000100a00 */
[----:B------:R-:W-:Y:S01]  /*19b30*/  LDGSTS.E [R242+0x54004], desc[UR60][R90.64], !P0 ;  /* 0x540040005af27fae */ /* 0x000fe2000c12187c */
[----:B-1----:R-:W-:-:S05]  /*19b40*/  IMAD.WIDE R2, R152, 0x4, R92 ;  /* 0x0000000498027825 */ /* 0x002fca00078e025c */
[----:B------:R1:W-:Y:S04]  /*19b50*/  STL.64 [R1+0x90], R2 ;  /* 0x0000900201007387 */ /* 0x0003e80000100a00 */
[----:B--2---:R-:W2:Y:S04]  /*19b60*/  LDL.LU.64 R90, [R1+0x2f8] ;  /* 0x0002f800015a7983 */ /* 0x004ea80000300a00 */
[----:B------:R-:W2:Y:S04]  /*19b70*/  LDL.LU.64 R250, [R1+0x2e8] ;  /* 0x0002e80001fa7983 */ /* 0x000ea80000300a00 */
[----:B------:R-:W2:Y:S04]  /*19b80*/  LDL.LU.64 R98, [R1+0x2d8] ;  /* 0x0002d80001627983 */ /* 0x000ea80000300a00 */
[----:B------:R-:W2:Y:S04]  /*19b90*/  LDL.LU.64 R92, [R1+0x2c8] ;  /* 0x0002c800015c7983 */ /* 0x000ea80000300a00 */
[----:B------:R-:W2:Y:S04]  /*19ba0*/  LDL.LU.64 R232, [R1+0x2c0] ;  /* 0x0002c00001e87983 */ /* 0x000ea80000300a00 */
[----:B------:R-:W-:Y:S01]  /*19bb0*/  LDGSTS.E [R242+0x54008], desc[UR60][R2.64], !P2 ;  /* 0x5400800002f27fae */ /* 0x000fe2000d12187c */
[----:B------:R-:W-:-:S02]  /*19bc0*/  VIADD R13, R16, 0xfffffd3e ;  /* 0xfffffd3e100d7836 */ /* 0x000fc40000000000 */
[----:B------:R-:W2:Y:S01]  /*19bd0*/  LDC R16, c[0x0][0x230] ;  /* 0x00008c00ff107b82 */ /* 0x000ea20000000800 */
[----:B-1----:R-:W2:Y:S02]  /*19be0*/  LDL.LU.64 R2, [R1+0x2b8] ;  /* 0x0002b80001027983 */ /* 0x002ea40000300a00 */
[----:B------:R-:W-:Y:S01]  /*19bf0*/  ISETP.GE.U32.AND P5, PT, R13, 0x7ffffcbf, PT ;  /* 0x7ffffcbf0d00780c */ /* 0x000fe20003fa6070 */
[----:B------:R-:W-:-:S05]  /*19c00*/  VIADD R13, R21, 0xfffffd3c ;  /* 0xfffffd3c150d7836 */ /* 0x000fca0000000000 */
[----:B------:R-:W-:Y:S01]  /*19c10*/  ISETP.GE.U32.AND P0, PT, R13, 0x7ffffcbd, PT ;  /* 0x7ffffcbd0d00780c */ /* 0x000fe20003f06070 */
[----:B------:R-:W-:Y:S02]  /*19c20*/  VIADD R13, R17, 0xfffffd1d ;  /* 0xfffffd1d110d7836 */ /* 0x000fe40000000000 */
[C---:B----4-:R-:W-:Y:S01]  /*19c30*/  IMAD.WIDE R114, R152.reuse, 0x4, R156 ;  /* 0x0000000498727825 */ /* 0x050fe200078e029c */
[----:B------:R-:W1:Y:S04]  /*19c40*/  LDC R17, c[0x0][0x230] ;  /* 0x00008c00ff117b82 */ /* 0x000e680000000800 */
[----:B------:R-:W-:Y:S04]  /*19c50*/  STL.64 [R1+0x98], R114 ;  /* 0x0000987201007387 */ /* 0x000fe80000100a00 */
[----:B------:R-:W-:Y:S01]  /*19c60*/  LDGSTS.E [R242+0x5400c], desc[UR60][R114.64], !P3 ;  /* 0x5400c00072f27fae */ /* 0x000fe2000d92187c */
[----:B------:R-:W-:-:S05]  /*19c70*/  IMAD.WIDE R88, R152, 0x4, R88 ;  /* 0x0000000498587825 */ /* 0x000fca00078e0258 */
[----:B------:R4:W-:Y:S04]  /*19c80*/  STL.64 [R1+0x2d0], R88 ;  /* 0x0002d05801007387 */ /* 0x0009e80000100a00 */
[----:B------:R4:W-:Y:S01]  /*19c90*/  LDGSTS.E [R242+0x58000], desc[UR60][R88.64], !P4 ;  /* 0x5800000058f27fae */ /* 0x0009e2000e12187c */
[----:B------:R-:W-:Y:S01]  /*19ca0*/  ISETP.GE.U32.AND P4, PT, R13, 0x7ffffc9e, PT ;  /* 0x7ffffc9e0d00780c */ /* 0x000fe20003f86070 */
[----:B------:R-:W-:Y:S02]  /*19cb0*/  VIADD R13, R20, 0xfffffd7a ;  /* 0xfffffd7a140d7836 */ /* 0x000fe40000000000 */
[----:B------:R-:W-:Y:S01]  /*19cc0*/  VIADD R12, R12, 0xfffffd3d ;  /* 0xfffffd3d0c0c7836 */ /* 0x000fe20000000000 */
[----:B----4-:R-:W4:Y:S08]  /*19cd0*/  LDC R88, c[0x0][0x230] ;  /* 0x00008c00ff587b82 */ /* 0x010f300000000800 */
[----:B------:R-:W4:Y:S01]  /*19ce0*/  LDC R89, c[0x0][0x230] ;  /* 0x00008c00ff597b82 */ /* 0x000f220000000800 */
[----:B---3--:R-:W-:-:S05]  /*19cf0*/  IMAD.WIDE R22, R152, 0x4, R22 ;  /* 0x0000000498167825 */ /* 0x008fca00078e0216 */
[----:B------:R3:W-:Y:S04]  /*19d00*/  STL.64 [R1+0x2e0], R22 ;  /* 0x0002e01601007387 */ /* 0x0007e80000100a00 */
[----:B------:R-:W4:Y:S01]  /*19d10*/  LDL.LU.64 R156, [R1+0x2b0] ;  /* 0x0002b000019c7983 */ /* 0x000f220000300a00 */
[----:B--2---:R-:W-:-:S04]  /*19d20*/  IMAD.WIDE R116, R152, 0x4, R90 ;  /* 0x0000000498747825 */ /* 0x004fc800078e025a */
[C---:B------:R-:W-:Y:S01]  /*19d30*/  IMAD.WIDE R114, R152.reuse, 0x4, R250 ;  /* 0x0000000498727825 */ /* 0x040fe200078e02fa */
[----:B------:R-:W2:Y:S04]  /*19d40*/  LDL.LU.64 R90, [R1+0x2a8] ;  /* 0x0002a800015a7983 */ /* 0x000ea80000300a00 */
[----:B------:R-:W-:Y:S04]  /*19d50*/  STL.64 [R1+0x2f0], R116 ;  /* 0x0002f07401007387 */ /* 0x000fe80000100a00 */
[----:B------:R-:W-:Y:S01]  /*19d60*/  STL.64 [R1+0x2e8], R114 ;  /* 0x0002e87201007387 */ /* 0x000fe20000100a00 */
[----:B------:R-:W-:Y:S01]  /*19d70*/  IMAD.WIDE R20, R152, 0x4, R232 ;  /* 0x0000000498147825 */ /* 0x000fe200078e02e8 */
[----:B------:R-:W-:-:S02]  /*19d80*/  ISETP.GE.U32.AND P6, PT, R12, 0x7ffffcbe, PT ;  /* 0x7ffffcbe0c00780c */ /* 0x000fc40003fc6070 */
[----:B------:R-:W2:Y:S01]  /*19d90*/  LDL.LU.64 R232, [R1+0x2a0] ;  /* 0x0002a00001e87983 */ /* 0x000ea20000300a00 */
[----:B------:R-:W-:Y:S01]  /*19da0*/  IADD3 R12, R18, -0x2e1, RZ ;  /* 0xfffffd1f120c7810 */ /* 0x000fe20007ffe0ff */
[----:B------:R-:W-:Y:S01]  /*19db0*/  IMAD.WIDE R98, R152, 0x4, R98 ;  /* 0x0000000498627825 */ /* 0x000fe200078e0262 */
[----:B------:R-:W1:Y:S01]  /*19dc0*/  LDC R18, c[0x0][0x230] ;  /* 0x00008c00ff127b82 */ /* 0x000e620000000800 */
[----:B------:R3:W-:Y:S01]  /*19dd0*/  LDGSTS.E [R242+0x58004], desc[UR60][R22.64], !P5 ;  /* 0x5800400016f27fae */ /* 0x0007e2000e92187c */
[----:B------:R-:W-:Y:S01]  /*19de0*/  ISETP.GE.U32.AND P2, PT, R12, 0x7ffffca0, PT ;  /* 0x7ffffca00c00780c */ /* 0x000fe20003f46070 */
[----:B------:R-:W-:-:S05]  /*19df0*/  VIADD R12, R14, 0xfffffd1e ;  /* 0xfffffd1e0e0c7836 */ /* 0x000fca0000000000 */
[----:B------:R-:W-:Y:S01]  /*19e00*/  ISETP.GE.U32.AND P3, PT, R12, 0x7ffffc9f, PT ;  /* 0x7ffffc9f0c00780c */ /* 0x000fe20003f66070 */
[----:B------:R-:W-:Y:S02]  /*19e10*/  VIADD R12, R16, 0xfffffd1c ;  /* 0xfffffd1c100c7836 */ /* 0x000fe40000000000 */
[----:B------:R-:W-:Y:S01]  /*19e20*/  IMAD.WIDE R92, R152, 0x4, R92 ;  /* 0x00000004985c7825 */ /* 0x000fe200078e025c */
[----:B------:R-:W1:Y:S01]  /*19e30*/  LDC R16, c[0x0][0x230] ;  /* 0x00008c00ff107b82 */ /* 0x000e620000000800 */
[----:B------:R3:W-:Y:S01]  /*19e40*/  STL.64 [R1+0x470], R98 ;  /* 0x0004706201007387 */ /* 0x0007e20000100a00 */
[----:B------:R-:W-:Y:S01]  /*19e50*/  ISETP.GE.U32.AND P5, PT, R12, 0x7ffffc9d, PT ;  /* 0x7ffffc9d0c00780c */ /* 0x000fe20003fa6070 */
[----:B------:R-:W-:-:S05]  /*19e60*/  IMAD.WIDE R2, R152, 0x4, R2 ;  /* 0x0000000498027825 */ /* 0x000fca00078e0202 */
[----:B---3--:R-:W3:Y:S01]  /*19e70*/  LDC R22, c[0x0][0x230] ;  /* 0x00008c00ff167b82 */ /* 0x008ee20000000800 */
[----:B------:R1:W-:Y:S04]  /*19e80*/  STL.64 [R1+0x480], R92 ;  /* 0x0004805c01007387 */ /* 0x0003e80000100a00 */
[----:B------:R-:W-:Y:S01]  /*19e90*/  LDGSTS.E [R242+0x58008], desc[UR60][R116.64], !P6 ;  /* 0x5800800074f27fae */ /* 0x000fe2000f12187c */
[----:B------:R-:W-:Y:S02]  /*19ea0*/  IADD3 R14, R19, -0x285, RZ ;  /* 0xfffffd7b130e7810 */ /* 0x000fe40007ffe0ff */
[----:B------:R-:W3:Y:S01]  /*19eb0*/  LDC R23, c[0x0][0x230] ;  /* 0x00008c00ff177b82 */ /* 0x000ee20000000800 */
[----:B------:R1:W-:Y:S04]  /*19ec0*/  STL.64 [R1+0x498], R20 ;  /* 0x0004981401007387 */ /* 0x0003e80000100a00 */
[----:B------:R-:W-:Y:S01]  /*19ed0*/  LDGSTS.E [R242+0x5800c], desc[UR60][R114.64], !P0 ;  /* 0x5800c00072f27fae */ /* 0x000fe2000c12187c */
[----:B------:R-:W-:-:S03]  /*19ee0*/  VIADD R12, R15, 0xfffffd79 ;  /* 0xfffffd790f0c7836 */ /* 0x000fc60000000000 */
[----:B------:R-:W-:Y:S04]  /*19ef0*/  LDGSTS.E [R242+0x5c000], desc[UR60][R98.64], !P2 ;  /* 0x5c00000062f27fae */ /* 0x000fe8000d12187c */
[----:B------:R1:W-:Y:S01]  /*19f00*/  STL.64 [R1+0x4a0], R2 ;  /* 0x0004a00201007387 */ /* 0x0003e20000100a00 */
[----:B------:R-:W-:-:S03]  /*19f10*/  ISETP.GE.U32.AND P2, PT, R14, 0x7ffffcfc, PT ;  /* 0x7ffffcfc0e00780c */ /* 0x000fc60003f46070 */
[----:B------:R-:W-:Y:S04]  /*19f20*/  LDGSTS.E [R242+0x5c004], desc[UR60][R92.64], !P3 ;  /* 0x5c0040005cf27fae */ /* 0x000fe8000d92187c */
[----:B------:R-:W2:Y:S01]  /*19f30*/  LDL.LU.64 R98, [R1+0x298] ;  /* 0x0002980001627983 */ /* 0x000ea20000300a00 */
[----:B------:R-:W-:-:S03]  /*19f40*/  ISETP.GE.U32.AND P3, PT, R13, 0x7ffffcfb, PT ;  /* 0x7ffffcfb0d00780c */ /* 0x000fc60003f66070 */
[----:B------:R3:W-:Y:S01]  /*19f50*/  LDGSTS.E [R242+0x5c008], desc[UR60][R20.64], !P4 ;  /* 0x5c00800014f27fae */ /* 0x0007e2000e12187c */
[----:B------:R-:W-:-:S03]  /*19f60*/  ISETP.GE.U32.AND P4, PT, R12, 0x7ffffcfa, PT ;  /* 0x7ffffcfa0c00780c */ /* 0x000fc60003f86070 */
[----:B-1----:R-:W2:Y:S01]  /*19f70*/  LDL.LU.64 R92, [R1+0xa8] ;  /* 0x0000a800015c7983 */ /* 0x002ea20000300a00 */
[----:B------:R-:W-:-:S03]  /*19f80*/  VIADD R13, R16, 0xfffffd78 ;  /* 0xfffffd78100d7836 */ /* 0x000fc60000000000 */
[----:B------:R1:W-:Y:S01]  /*19f90*/  LDGSTS.E [R242+0x5c00c], desc[UR60][R2.64], !P5 ;  /* 0x5c00c00002f27fae */ /* 0x0003e2000e92187c */
[----:B------:R-:W-:-:S03]  /*19fa0*/  IADD3 R12, R17, -0x2a5, RZ ;  /* 0xfffffd5b110c7810 */ /* 0x000fc60007ffe0ff */
[----:B------:R-:W2:Y:S01]  /*19fb0*/  LDL.LU.64 R250, [R1+0xb8] ;  /* 0x0000b80001fa7983 */ /* 0x000ea20000300a00 */
[----:B------:R-:W-:Y:S01]  /*19fc0*/  ISETP.GE.U32.AND P5, PT, R13, 0x7ffffcf9, PT ;  /* 0x7ffffcf90d00780c */ /* 0x000fe20003fa6070 */
[----:B------:R-:W-:Y:S01]  /*19fd0*/  VIADD R14, R18, 0xfffffd5a ;  /* 0xfffffd5a120e7836 */ /* 0x000fe20000000000 */
[----:B---3--:R-:W3:Y:S01]  /*19fe0*/  LDC R21, c[0x0][0x230] ;  /* 0x00008c00ff157b82 */ /* 0x008ee20000000800 */
[----:B------:R-:W3:Y:S01]  /*19ff0*/  LDL.LU.64 R2, [R1+0xc8] ;  /* 0x0000c80001027983 */ /* 0x000ee20000300a00 */
[----:B------:R-:W-:Y:S01]  /*1a000*/  ISETP.GE.U32.AND P6, PT, R12, 0x7ffffcdc, PT ;  /* 0x7ffffcdc0c00780c */ /* 0x000fe20003fc6070 */
[----:B------:R-:W-:Y:S01]  /*1a010*/  VIADD R16, R22, 0xfffffd59 ;  /* 0xfffffd5916107836 */ /* 0x000fe20000000000 */
[----:B------:R-:W-:Y:S01]  /*1a020*/  ISETP.GE.U32.AND P0, PT, R14, 0x7ffffcdb, PT ;  /* 0x7ffffcdb0e00780c */ /* 0x000fe20003f06070 */
[----:B------:R-:W-:-:S03]  /*1a030*/  VIADD R18, R23, 0xfffffd58 ;  /* 0xfffffd5817127836 */ /* 0x000fc60000000000 */
[----:B------:R-:W3:Y:S08]  /*1a040*/  LDC R20, c[0x0][0x230] ;  /* 0x00008c00ff147b82 */ /* 0x000ef00000000800 */
[----:B------:R-:W3:Y:S01]  /*1a050*/  LDC R22, c[0x0][0x230] ;  /* 0x00008c00ff167b82 */ /* 0x000ee20000000800 */
[----:B------:R-:W-:-:S04]  /*1a060*/  IMAD.WIDE R94, R152, 0x4, R94 ;  /* 0x00000004985e7825 */ /* 0x000fc800078e025e */
[----:B------:R-:W-:-:S03]  /*1a070*/  IMAD.WIDE R96, R152, 0x4, R96 ;  /* 0x0000000498607825 */ /* 0x000fc600078e0260 */
[----:B------:R-:W3:Y:S01]  /*1a080*/  LDC R23, c[0x0][0x230] ;  /* 0x00008c00ff177b82 */ /* 0x000ee20000000800 */
[----:B------:R-:W-:-:S04]  /*1a090*/  IMAD.WIDE R100, R152, 0x4, R100 ;  /* 0x0000000498647825 */ /* 0x000fc800078e0264 */
[----:B------:R-:W-:-:S03]  /*1a0a0*/  IMAD.WIDE R104, R152, 0x4, R104 ;  /* 0x0000000498687825 */ /* 0x000fc600078e0268 */
[----:B-1----:R-:W1:Y:S01]  /*1a0b0*/  LDC R242, c[0x0][0x230] ;  /* 0x00008c00fff27b82 */ /* 0x002e620000000800 */
[----:B----4-:R-:W-:-:S05]  /*1a0c0*/  IMAD.WIDE R12, R152, 0x4, R156 ;  /* 0x00000004980c7825 */ /* 0x010fca00078e029c */
[----:B------:R-:W-:Y:S01]  /*1a0d0*/  LDGSTS.E [R241+0x50000], desc[UR60][R12.64], !P2 ;  /* 0x500000000cf17fae */ /* 0x000fe2000d12187c */
[----:B------:R-:W-:Y:S01]  /*1a0e0*/  ISETP.GE.U32.AND P2, PT, R16, 0x7ffffcda, PT ;  /* 0x7ffffcda1000780c */ /* 0x000fe20003f46070 */
[C---:B--2---:R-:W-:Y:S02]  /*1a0f0*/  IMAD.WIDE R16, R152.reuse, 0x4, R232 ;  /* 0x0000000498107825 */ /* 0x044fe400078e02e8 */
[----:B------:R-:W2:Y:S02]  /*1a100*/  LDL.LU.64 R232, [R1+0xd8] ;  /* 0x0000d80001e87983 */ /* 0x000ea40000300a00 */
[----:B------:R-:W-:Y:S02]  /*1a110*/  IMAD.WIDE R14, R152, 0x4, R90 ;  /* 0x00000004980e7825 */ /* 0x000fe400078e025a */
[----:B------:R-:W4:Y:S03]  /*1a120*/  LDC R90, c[0x0][0x230] ;  /* 0x00008c00ff5a7b82 */ /* 0x000f260000000800 */
[----:B------:R-:W-:Y:S01]  /*1a130*/  LDGSTS.E [R241+0x50004], desc[UR60][R14.64], !P3 ;  /* 0x500040000ef17fae */ /* 0x000fe2000d92187c */
[----:B------:R-:W-:-:S02]  /*1a140*/  ISETP.GE.U32.AND P3, PT, R18, 0x7ffffcd9, PT ;  /* 0x7ffffcd91200780c */ /* 0x000fc40003f66070 */
[----:B------:R-:W-:Y:S01]  /*1a150*/  IADD3 R18, R88, -0x2c5, RZ ;  /* 0xfffffd3b58127810 */ /* 0x000fe20007ffe0ff */
[----:B------:R-:W-:Y:S01]  /*1a160*/  LDGSTS.E [R241+0x50008], desc[UR60][R16.64], !P4 ;  /* 0x5000800010f17fae */ /* 0x000fe2000e12187c */
[----:B------:R-:W1:Y:S02]  /*1a170*/  LDC R91, c[0x0][0x230] ;  /* 0x00008c00ff5b7b82 */ /* 0x000e640000000800 */
[----:B------:R-:W-:Y:S01]  /*1a180*/  ISETP.GE.U32.AND P4, PT, R18, 0x7ffffcbc, PT ;  /* 0x7ffffcbc1200780c */ /* 0x000fe20003f86070 */
[----:B------:R-:W-:-:S05]  /*1a190*/  IMAD.WIDE R92, R152, 0x4, R92 ;  /* 0x00000004985c7825 */ /* 0x000fca00078e025c */
[----:B------:R-:W1:Y:S01]  /*1a1a0*/  LDC R88, c[0x0][0x230] ;  /* 0x00008c00ff587b82 */ /* 0x000e620000000800 */
[C---:B------:R-:W-:Y:S02]  /*1a1b0*/  IMAD.WIDE R18, R152.reuse, 0x4, R98 ;  /* 0x0000000498127825 */ /* 0x040fe400078e0262 */
[----:B------:R-:W4:Y:S04]  /*1a1c0*/  LDL.LU.64 R98, [R1+0x290] ;  /* 0x0002900001627983 */ /* 0x000f280000300a00 */
[----:B------:R-:W4:Y:S01]  /*1a1d0*/  LDL.LU.64 R156, [R1+0x288] ;  /* 0x00028800019c7983 */ /* 0x000f220000300a00 */
[----:B------:R-:W-:-:S04]  /*1a1e0*/  IMAD.WIDE R114, R152, 0x4, R250 ;  /* 0x0000000498727825 */ /* 0x000fc800078e02fa */
[----:B---3--:R-:W-:Y:S01]  /*1a1f0*/  IMAD.WIDE R2, R152, 0x4, R2 ;  /* 0x0000000498027825 */ /* 0x008fe200078e0202 */
[----:B------:R3:W-:Y:S04]  /*1a200*/  STL.64 [R1+0xa8], R92 ;  /* 0x0000a85c01007387 */ /* 0x0007e80000100a00 */
[----:B------:R-:W-:Y:S04]  /*1a210*/  STL.64 [R1+0xb8], R114 ;  /* 0x0000b87201007387 */ /* 0x000fe80000100a00 */
[----:B------:R3:W-:Y:S04]  /*1a220*/  STL.64 [R1+0xc8], R2 ;  /* 0x0000c80201007387 */ /* 0x0007e80000100a00 */
[----:B------:R-:W4:Y:S04]  /*1a230*/  LDL.LU.64 R226, [R1+0x280] ;  /* 0x0002800001e27983 */ /* 0x000f280000300a00 */
[----:B------:R-:W4:Y:S04]  /*1a240*/  LDL.LU.64 R222, [R1+0x278] ;  /* 0x0002780001de7983 */ /* 0x000f280000300a00 */
[----:B------:R-:W-:Y:S04]  /*1a250*/  LDGSTS.E [R241+0x5000c], desc[UR60][R18.64], !P5 ;  /* 0x5000c00012f17fae */ /* 0x000fe8000e92187c */
[----:B------:R3:W-:Y:S04]  /*1a260*/  LDGSTS.E [R241+0x54000], desc[UR60][R92.64], !P6 ;  /* 0x540000005cf17fae */ /* 0x0007e8000f12187c */
[----:B------:R2:W-:Y:S04]  /*1a270*/  LDGSTS.E [R241+0x54004], desc[UR60][R114.64], !P0 ;  /* 0x5400400072f17fae */ /* 0x0005e8000c12187c */
[----:B------:R-:W4:Y:S04]  /*1a280*/  LDL.LU.64 R234, [R1+0x270] ;  /* 0x0002700001ea7983 */ /* 0x000f280000300a00 */
[----:B------:R-:W-:Y:S01]  /*1a290*/  LDGSTS.E [R241+0x54008], desc[UR60][R2.64], !P2 ;  /* 0x5400800002f17fae */ /* 0x000fe2000d12187c */
[----:B------:R-:W-:Y:S01]  /*1a2a0*/  VIADD R21, R21, 0xfffffd3a ;  /* 0xfffffd3a15157836 */ /* 0x000fe20000000000 */
[----:B---3--:R-:W3:Y:S02]  /*1a2b0*/  LDC R92, c[0x0][0x230] ;  /* 0x00008c00ff5c7b82 */ /* 0x008ee40000000800 */
[----:B------:R-:W3:Y:S01]  /*1a2c0*/  LDL.LU.64 R250, [R1+0x268] ;  /* 0x0002680001fa7983 */ /* 0x000ee20000300a00 */
[----:B------:R-:W-:-:S05]  /*1a2d0*/  VIADD R20, R20, 0xfffffd39 ;  /* 0xfffffd3914147836 */ /* 0x000fca0000000000 */
[----:B------:R-:W3:Y:S01]  /*1a2e0*/  LDC R93, c[0x0][0x230] ;  /* 0x00008c00ff5d7b82 */ /* 0x000ee20000000800 */
[----:B------:R-:W3:Y:S01]  /*1a2f0*/  LDL.LU.64 R2, [R1+0x260] ;  /* 0x0002600001027983 */ /* 0x000ee20000300a00 */
[----:B--2---:R-:W-:-:S03]  /*1a300*/  IMAD.WIDE R114, R152, 0x4, R232 ;  /* 0x0000000498727825 */ /* 0x004fc600078e02e8 */
[----:B------:R-:W2:Y:S01]  /*1a310*/  LDL.LU.64 R232, [R1+0x258] ;  /* 0x0002580001e87983 */ /* 0x000ea20000300a00 */
[----:B------:R-:W-:Y:S01]  /*1a320*/  ISETP.GE.U32.AND P5, PT, R21, 0x7ffffcbb, PT ;  /* 0x7ffffcbb1500780c */ /* 0x000fe20003fa6070 */
[----:B------:R-:W-:Y:S01]  /*1a330*/  VIADD R21, R22, 0xfffffd38 ;  /* 0xfffffd3816157836 */ /* 0x000fe20000000000 */
[----:B------:R-:W-:Y:S01]  /*1a340*/  ISETP.GE.U32.AND P6, PT, R20, 0x7ffffcba, PT ;  /* 0x7ffffcba1400780c */ /* 0x000fe20003fc6070 */
[----:B------:R-:W-:Y:S01]  /*1a350*/  LDGSTS.E [R241+0x5400c], desc[UR60][R114.64], !P3 ;  /* 0x5400c00072f17fae */ /* 0x000fe2000d92187c */
[----:B----4-:R-:W-:Y:S02]  /*1a360*/  IADD3 R20, R90, -0x2e5, RZ ;  /* 0xfffffd1b5a147810 */ /* 0x010fe40007ffe0ff */
[----:B------:R-:W-:Y:S01]  /*1a370*/  ISETP.GE.U32.AND P0, PT, R21, 0x7ffffcb9, PT ;  /* 0x7ffffcb91500780c */ /* 0x000fe20003f06070 */
[----:B-1----:R-:W-:Y:S01]  /*1a380*/  VIADD R21, R91, 0xfffffd19 ;  /* 0xfffffd195b157836 */ /* 0x002fe20000000000 */
[----:B------:R-:W-:Y:S01]  /*1a390*/  STL.64 [R1+0xd8], R114 ;  /* 0x0000d87201007387 */ /* 0x000fe20000100a00 */
[----:B---3--:R-:W-:Y:S01]  /*1a3a0*/  IADD3 R22, R92, -0x289, RZ ;  /* 0xfffffd775c167810 */ /* 0x008fe20007ffe0ff */
[----:B------:R-:W-:-:S04]  /*1a3b0*/  IMAD.WIDE R98, R152, 0x4, R98 ;  /* 0x0000000498627825 */ /* 0x000fc800078e0262 */
[C---:B------:R-:W-:Y:S01]  /*1a3c0*/  IMAD.WIDE R90, R152.reuse, 0x4, R156 ;  /* 0x00000004985a7825 */ /* 0x040fe200078e029c */
[----:B------:R1:W-:Y:S04]  /*1a3d0*/  STL.64 [R1+0x290], R98 ;  /* 0x0002906201007387 */ /* 0x0003e80000100a00 */
[----:B------:R3:W-:Y:S04]  /*1a3e0*/  STL.64 [R1+0x288], R90 ;  /* 0x0002885a01007387 */ /* 0x0007e80000100a00 */
[----:B------:R-:W4:Y:S04]  /*1a3f0*/  LDL.LU.64 R156, [R1+0x250] ;  /* 0x00025000019c7983 */ /* 0x000f280000300a00 */
[----:B------:R1:W-:Y:S01]  /*1a400*/  LDGSTS.E [R241+0x58000], desc[UR60][R98.64], !P4 ;  /* 0x5800000062f17fae */ /* 0x0003e2000e12187c */
[----:B------:R-:W-:-:S04]  /*1a410*/  IMAD.WIDE R228, R152, 0x4, R226 ;  /* 0x0000000498e47825 */ /* 0x000fc800078e02e2 */
[----:B------:R-:W-:Y:S01]  /*1a420*/  IMAD.WIDE R222, R152, 0x4, R222 ;  /* 0x0000000498de7825 */ /* 0x000fe200078e02de */
[----:B------:R-:W4:Y:S01]  /*1a430*/  LDL.LU.64 R226, [R1+0x248] ;  /* 0x0002480001e27983 */ /* 0x000f220000300a00 */
[----:B------:R-:W-:Y:S01]  /*1a440*/  ISETP.GE.U32.AND P4, PT, R21, 0x7ffffc9a, PT ;  /* 0x7ffffc9a1500780c */ /* 0x000fe20003f86070 */
[----:B-1----:R-:W1:Y:S02]  /*1a450*/  LDC R99, c[0x0][0x230] ;  /* 0x00008c00ff637b82 */ /* 0x002e640000000800 */
[----:B------:R-:W-:Y:S01]  /*1a460*/  STL.64 [R1+0x280], R228 ;  /* 0x000280e401007387 */ /* 0x000fe20000100a00 */
[----:B------:R-:W-:-:S03]  /*1a470*/  VIADD R21, R93, 0xfffffd76 ;  /* 0xfffffd765d157836 */ /* 0x000fc60000000000 */
[----:B------:R1:W-:Y:S01]  /*1a480*/  STL.64 [R1+0x278], R222 ;  /* 0x000278de01007387 */ /* 0x0003e20000100a00 */
[----:B------:R-:W-:-:S04]  /*1a490*/  IMAD.WIDE R118, R152, 0x4, R234 ;  /* 0x0000000498767825 */ /* 0x000fc800078e02ea */
[----:B------:R-:W-:Y:S01]  /*1a4a0*/  IMAD.WIDE R116, R152, 0x4, R250 ;  /* 0x0000000498747825 */ /* 0x000fe200078e02fa */
[----:B------:R-:W-:Y:S01]  /*1a4b0*/  ISETP.GE.U32.AND P2, PT, R20, 0x7ffffc9c, PT ;  /* 0x7ffffc9c1400780c */ /* 0x000fe20003f46070 */
[----:B------:R3:W-:Y:S01]  /*1a4c0*/  LDGSTS.E [R241+0x58004], desc[UR60][R90.64], !P5 ;  /* 0x580040005af17fae */ /* 0x0007e2000e92187c */
[----:B------:R-:W4:Y:S01]  /*1a4d0*/  LDC R98, c[0x0][0x230] ;  /* 0x00008c00ff627b82 */ /* 0x000f220000000800 */
[C---:B------:R-:W-:Y:S02]  /*1a4e0*/  IMAD.WIDE R114, R152.reuse, 0x4, R2 ;  /* 0x0000000498727825 */ /* 0x040fe400078e0202 */
[----:B------:R-:W-:Y:S04]  /*1a4f0*/  LDGSTS.E [R241+0x58008], desc[UR60][R228.64], !P6 ;  /* 0x58008000e4f17fae */ /* 0x000fe8000f12187c */
[----:B------:R-:W4:Y:S01]  /*1a500*/  LDL.LU.64 R2, [R1+0x240] ;  /* 0x0002400001027983 */ /* 0x000f220000300a00 */
[----:B--2---:R-:W-:-:S03]  /*1a510*/  IMAD.WIDE R92, R152, 0x4, R232 ;  /* 0x00000004985c7825 */ /* 0x004fc600078e02e8 */
[----:B------:R-:W-:Y:S01]  /*1a520*/  STL.64 [R1+0x428], R118 ;  /* 0x0004287601007387 */ /* 0x000fe20000100a00 */
[----:B---3--:R-:W2:Y:S03]  /*1a530*/  LDC R90, c[0x0][0x230] ;  /* 0x00008c00ff5a7b82 */ /* 0x008ea60000000800 */
[----:B------:R-:W-:Y:S04]  /*1a540*/  STL.64 [R1+0x430], R116 ;  /* 0x0004307401007387 */ /* 0x000fe80000100a00 */
[----:B------:R-:W-:Y:S01]  /*1a550*/  STL.64 [R1+0x440], R114 ;  /* 0x0004407201007387 */ /* 0x000fe20000100a00 */
[----:B------:R-:W-:Y:S01]  /*1a560*/  VIADD R20, R89, 0xfffffd1a ;  /* 0xfffffd1a59147836 */ /* 0x000fe20000000000 */
[----:B------:R-:W3:Y:S02]  /*1a570*/  LDC R91, c[0x0][0x230] ;  /* 0x00008c00ff5b7b82 */ /* 0x000ee40000000800 */
[----:B------:R2:W-:Y:S04]  /*1a580*/  STL.64 [R1+0x450], R92 ;  /* 0x0004505c01007387 */ /* 0x0005e80000100a00 */
[----:B------:R-:W4:Y:S01]  /*1a590*/  LDL.LU.64 R232, [R1+0x238] ;  /* 0x0002380001e87983 */ /* 0x000f220000300a00 */
[----:B------:R-:W-:Y:S01]  /*1a5a0*/  ISETP.GE.U32.AND P3, PT, R20, 0x7ffffc9b, PT ;  /* 0x7ffffc9b1400780c */ /* 0x000fe20003f66070 */
[----:B------:R-:W-:Y:S01]  /*1a5b0*/  VIADD R20, R88, 0xfffffd18 ;  /* 0xfffffd1858147836 */ /* 0x000fe20000000000 */
[----:B------:R-:W2:Y:S01]  /*1a5c0*/  LDC R89, c[0x0][0x230] ;  /* 0x00008c00ff597b82 */ /* 0x000ea20000000800 */
[----:B------:R1:W-:Y:S04]  /*1a5d0*/  LDGSTS.E [R241+0x5800c], desc[UR60][R222.64], !P0 ;  /* 0x5800c000def17fae */ /* 0x0003e8000c12187c */
[----:B------:R-:W4:Y:S03]  /*1a5e0*/  LDL.LU.64 R234, [R1+0xe0] ;  /* 0x0000e00001ea7983 */ /* 0x000f260000300a00 */
[----:B------:R-:W3:Y:S01]  /*1a5f0*/  LDC R88, c[0x0][0x230] ;  /* 0x00008c00ff587b82 */ /* 0x000ee20000000800 */
[----:B------:R-:W-:Y:S01]  /*1a600*/  ISETP.GE.U32.AND P5, PT, R20, 0x7ffffc99, PT ;  /* 0x7ffffc991400780c */ /* 0x000fe20003fa6070 */
[----:B------:R-:W-:Y:S01]  /*1a610*/  VIADD R20, R23, 0xfffffd75 ;  /* 0xfffffd7517147836 */ /* 0x000fe20000000000 */
[----:B------:R-:W-:Y:S04]  /*1a620*/  LDGSTS.E [R241+0x5c000], desc[UR60][R118.64], !P2 ;  /* 0x5c00000076f17fae */ /* 0x000fe8000d12187c */
[----:B------:R-:W-:Y:S01]  /*1a630*/  LDGSTS.E [R241+0x5c004], desc[UR60][R116.64], !P3 ;  /* 0x5c00400074f17fae */ /* 0x000fe2000d92187c */
[----:B------:R-:W-:Y:S01]  /*1a640*/  ISETP.GE.U32.AND P3, PT, R21, 0x7ffffcf7, PT ;  /* 0x7ffffcf71500780c */ /* 0x000fe20003f66070 */
[----:B-1----:R-:W1:Y:S02]  /*1a650*/  LDC R222, c[0x0][0x230] ;  /* 0x00008c00ffde7b82 */ /* 0x002e640000000800 */
[----:B------:R-:W-:Y:S01]  /*1a660*/  LDGSTS.E [R241+0x5c008], desc[UR60][R114.64], !P4 ;  /* 0x5c00800072f17fae */ /* 0x000fe2000e12187c */
[----:B------:R-:W-:-:S02]  /*1a670*/  ISETP.GE.U32.AND P4, PT, R20, 0x7ffffcf6, PT ;  /* 0x7ffffcf61400780c */ /* 0x000fc40003f86070 */
[----:B------:R-:W-:Y:S01]  /*1a680*/  ISETP.GE.U32.AND P2, PT, R22, 0x7ffffcf8, PT ;  /* 0x7ffffcf81600780c */ /* 0x000fe20003f46070 */
[----:B------:R3:W-:Y:S01]  /*1a690*/  LDGSTS.E [R241+0x5c00c], desc[UR60][R92.64], !P5 ;  /* 0x5c00c0005cf17fae */ /* 0x0007e2000e92187c */
[----:B--2---:R-:W-:Y:S01]  /*1a6a0*/  IADD3 R20, R89, -0x2a9, RZ ;  /* 0xfffffd5759147810 */ /* 0x004fe20007ffe0ff */
[----:B------:R-:W2:Y:S02]  /*1a6b0*/  LDC R223, c[0x0][0x230] ;  /* 0x00008c00ffdf7b82 */ /* 0x000ea40000000800 */
[----:B------:R-:W2:Y:S01]  /*1a6c0*/  LDL.LU.64 R250, [R1+0x118] ;  /* 0x0001180001fa7983 */ /* 0x000ea20000300a00 */
[----:B---3--:R-:W-:Y:S01]  /*1a6d0*/  VIADD R21, R88, 0xfffffd74 ;  /* 0xfffffd7458157836 */ /* 0x008fe20000000000 */
[----:B------:R-:W-:Y:S01]  /*1a6e0*/  ISETP.GE.U32.AND P6, PT, R20, 0x7ffffcd8, PT ;  /* 0x7ffffcd81400780c */ /* 0x000fe20003fc6070 */
[----:B------:R-:W-:-:S03]  /*1a6f0*/  VIADD R22, R90, 0xfffffd56 ;  /* 0xfffffd565a167836 */ /* 0x000fc60000000000 */
[----:B------:R-:W3:Y:S01]  /*1a700*/  LDC R92, c[0x0][0x230] ;  /* 0x00008c00ff5c7b82 */ /* 0x000ee20000000800 */
[----:B------:R-:W-:Y:S01]  /*1a710*/  ISETP.GE.U32.AND P5, PT, R21, 0x7ffffcf5, PT ;  /* 0x7ffffcf51500780c */ /* 0x000fe20003fa6070 */
[----:B------:R-:W-:Y:S01]  /*1a720*/  VIADD R88, R91, 0xfffffd55 ;  /* 0xfffffd555b587836 */ /* 0x000fe20000000000 */
[----:B------:R-:W-:Y:S01]  /*1a730*/  ISETP.GE.U32.AND P0, PT, R22, 0x7ffffcd7, PT ;  /* 0x7ffffcd71600780c */ /* 0x000fe20003f06070 */
[----:B------:R-:W-:-:S04]  /*1a740*/  VIADD R90, R99, 0xfffffd54 ;  /* 0xfffffd54635a7836 */ /* 0x000fc80000000000 */
[----:B------:R-:W1:Y:S08]  /*1a750*/  LDC R93, c[0x0][0x230] ;  /* 0x00008c00ff5d7b82 */ /* 0x000e700000000800 */
[----:B------:R-:W1:Y:S01]  /*1a760*/  LDC R99, c[0x0][0x230] ;  /* 0x00008c00ff637b82 */ /* 0x000e620000000800 */
[----:B----4-:R-:W-:Y:S02]  /*1a770*/  IMAD.WIDE R20, R152, 0x4, R156 ;  /* 0x0000000498147825 */ /* 0x010fe400078e029c */
[----:B------:R-:W4:Y:S05]  /*1a780*/  LDL.LU.64 R156, [R1+0x130] ;  /* 0x00013000019c7983 */ /* 0x000f2a0000300a00 */
[----:B------:R-:W1:Y:S01]  /*1a790*/  LDC R229, c[0x0][0x230] ;  /* 0x00008c00ffe57b82 */ /* 0x000e620000000800 */
[----:B------:R-:W-:Y:S01]  /*1a7a0*/  LDGSTS.E [R9+0x50000], desc[UR60][R20.64], !P2 ;  /* 0x5000000014097fae */ /* 0x000fe2000d12187c */
[----:B------:R-:W-:-:S06]  /*1a7b0*/  ISETP.GE.U32.AND P2, PT, R88, 0x7ffffcd6, PT ;  /* 0x7ffffcd65800780c */ /* 0x000fcc0003f46070 */
[----:B------:R-:W1:Y:S01]  /*1a7c0*/  LDC R228, c[0x0][0x230] ;  /* 0x00008c00ffe47b82 */ /* 0x000e620000000800 */
[----:B------:R-:W-:-:S05]  /*1a7d0*/  IMAD.WIDE R22, R152, 0x4, R226 ;  /* 0x0000000498167825 */ /* 0x000fca00078e02e2 */
[----:B------:R-:W-:Y:S01]  /*1a7e0*/  LDGSTS.E [R9+0x50004], desc[UR60][R22.64], !P3 ;  /* 0x5000400016097fae */ /* 0x000fe2000d92187c */
[----:B------:R-:W-:Y:S01]  /*1a7f0*/  ISETP.GE.U32.AND P3, PT, R90, 0x7ffffcd5, PT ;  /* 0x7ffffcd55a00780c */ /* 0x000fe20003f66070 */
[C---:B------:R-:W-:Y:S01]  /*1a800*/  IMAD.WIDE R102, R152.reuse, 0x4, R102 ;  /* 0x0000000498667825 */ /* 0x040fe200078e0266 */
[----:B------:R-:W-:Y:S01]  /*1a810*/  IADD3 R90, R153, -0x2c9, RZ ;  /* 0xfffffd37995a7810 */ /* 0x000fe20007ffe0ff */
[----:B------:R-:W1:Y:S08]  /*1a820*/  LDC R241, c[0x0][0x230] ;  /* 0x00008c00fff17b82 */ /* 0x000e700000000800 */
[----:B------:R-:W1:Y:S01]  /*1a830*/  LDC R153, c[0x0][0x230] ;  /* 0x00008c00ff997b82 */ /* 0x000e620000000800 */
[----:B------:R-:W-:-:S02]  /*1a840*/  IMAD.WIDE R88, R152, 0x4, R2 ;  /* 0x0000000498587825 */ /* 0x000fc400078e0202 */
[----:B------:R-:W3:Y:S04]  /*1a850*/  LDL.LU.64 R2, [R1+0x148] ;  /* 0x0001480001027983 */ /* 0x000ee80000300a00 */
[----:B------:R-:W-:Y:S01]  /*1a860*/  LDGSTS.E [R9+0x50008], desc[UR60][R88.64], !P4 ;  /* 0x5000800058097fae */ /* 0x000fe2000e12187c */
[----:B------:R-:W-:-:S03]  /*1a870*/  ISETP.GE.U32.AND P4, PT, R90, 0x7ffffcb8, PT ;  /* 0x7ffffcb85a00780c */ /* 0x000fc60003f86070 */
[----:B------:R-:W3:Y:S01]  /*1a880*/  LDL.LU.64 R230, [R1+0x230] ;  /* 0x0002300001e67983 */ /* 0x000ee20000300a00 */
[----:B------:R-:W-:-:S03]  /*1a890*/  IMAD.WIDE R90, R152, 0x4, R232 ;  /* 0x00000004985a7825 */ /* 0x000fc600078e02e8 */
[----:B------:R-:W3:Y:S04]  /*1a8a0*/  LDL.LU.64 R232, [R1+0x228] ;  /* 0x0002280001e87983 */ /* 0x000ee80000300a00 */
[----:B------:R-:W-:Y:S01]  /*1a8b0*/  LDGSTS.E [R9+0x5000c], desc[UR60][R90.64], !P5 ;  /* 0x5000c0005a097fae */ /* 0x000fe2000e92187c */
[----:B------:R-:W-:-:S05]  /*1a8c0*/  IMAD.WIDE R114, R152, 0x4, R234 ;  /* 0x0000000498727825 */ /* 0x000fca00078e02ea */
[----:B------:R4:W-:Y:S04]  /*1a8d0*/  STL.64 [R1+0xe0], R114 ;  /* 0x0000e07201007387 */ /* 0x0009e80000100a00 */
[----:B------:R4:W-:Y:S01]  /*1a8e0*/  LDGSTS.E [R9+0x54000], desc[UR60][R114.64], !P6 ;  /* 0x5400000072097fae */ /* 0x0009e2000f12187c */
[----:B--2---:R-:W-:-:S05]  /*1a8f0*/  IMAD.WIDE R116, R152, 0x4, R250 ;  /* 0x0000000498747825 */ /* 0x004fca00078e02fa */
[----:B------:R2:W-:Y:S04]  /*1a900*/  STL.64 [R1+0x118], R116 ;  /* 0x0001187401007387 */ /* 0x0005e80000100a00 */
[----:B------:R2:W-:Y:S01]  /*1a910*/  LDGSTS.E [R9+0x54004], desc[UR60][R116.64], !P0 ;  /* 0x5400400074097fae */ /* 0x0005e2000c12187c */
[----:B----4-:R-:W-:-:S05]  /*1a920*/  IMAD.WIDE R114, R152, 0x4, R156 ;  /* 0x0000000498727825 */ /* 0x010fca00078e029c */
[----:B------:R4:W-:Y:S04]  /*1a930*/  STL.64 [R1+0x130], R114 ;  /* 0x0001307201007387 */ /* 0x0009e80000100a00 */
[----:B------:R-:W4:Y:S04]  /*1a940*/  LDL.LU.64 R226, [R1+0x220] ;  /* 0x0002200001e27983 */ /* 0x000f280000300a00 */
[----:B------:R-:W4:Y:S04]  /*1a950*/  LDL.LU.64 R156, [R1+0x218] ;  /* 0x00021800019c7983 */ /* 0x000f280000300a00 */
[----:B------:R-:W4:Y:S04]  /*1a960*/  LDL.LU.64 R238, [R1+0x210] ;  /* 0x0002100001ee7983 */ /* 0x000f280000300a00 */
[----:B------:R-:W4:Y:S04]  /*1a970*/  LDL.LU.64 R250, [R1+0x208] ;  /* 0x0002080001fa7983 */ /* 0x000f280000300a00 */
[----:B------:R-:W4:Y:S04]  /*1a980*/  LDL.LU.64 R234, [R1+0x200] ;  /* 0x0002000001ea7983 */ /* 0x000f280000300a00 */
[----:B------:R4:W-:Y:S01]  /*1a990*/  LDGSTS.E [R9+0x54008], desc[UR60][R114.64], !P2 ;  /* 0x5400800072097fae */ /* 0x0009e2000d12187c */
[----:B---3--:R-:W-:-:S03]  /*1a9a0*/  IMAD.WIDE R118, R152, 0x4, R2 ;  /* 0x0000000498767825 */ /* 0x008fc600078e0202 */
[----:B------:R-:W3:Y:S01]  /*1a9b0*/  LDL.LU.64 R2, [R1+0x1f8] ;  /* 0x0001f80001027983 */ /* 0x000ee20000300a00 */
[----:B--2---:R-:W-:-:S03]  /*1a9c0*/  IMAD.WIDE R116, R152, 0x4, R230 ;  /* 0x0000000498747825 */ /* 0x004fc600078e02e6 */
[----:B------:R2:W-:Y:S01]  /*1a9d0*/  STL.64 [R1+0x148], R118 ;  /* 0x0001487601007387 */ /* 0x0005e20000100a00 */
[----:B------:R-:W3:Y:S03]  /*1a9e0*/  LDC R230, c[0x0][0x230] ;  /* 0x00008c00ffe67b82 */ /* 0x000ee60000000800 */
[----:B------:R2:W-:Y:S01]  /*1a9f0*/  STL.64 [R1+0x230], R116 ;  /* 0x0002307401007387 */ /* 0x0005e20000100a00 */
[----:B------:R-:W-:Y:S02]  /*1aa00*/  VIADD R92, R92, 0xfffffd35 ;  /* 0xfffffd355c5c7836 */ /* 0x000fe40000000000 */
[----:B-1----:R-:W-:Y:S01]  /*1aa10*/  VIADD R93, R93, 0xfffffd36 ;  /* 0xfffffd365d5d7836 */ /* 0x002fe20000000000 */
[----:B------:R2:W-:Y:S01]  /*1aa20*/  LDGSTS.E [R9+0x5400c], desc[UR60][R118.64], !P3 ;  /* 0x5400c00076097fae */ /* 0x0005e2000d92187c */
[----:B------:R-:W1:Y:S01]  /*1aa30*/  LDC R231, c[0x0][0x230] ;  /* 0x00008c00ffe77b82 */ /* 0x000e620000000800 */
[----:B----4-:R-:W-:Y:S01]  /*1aa40*/  IMAD.WIDE R114, R152, 0x4, R232 ;  /* 0x0000000498727825 */ /* 0x010fe200078e02e8 */
[----:B------:R-:W-:Y:S01]  /*1aa50*/  ISETP.GE.U32.AND P6, PT, R92, 0x7ffffcb6, PT ;  /* 0x7ffffcb65c00780c */ /* 0x000fe20003fc6070 */
[----:B------:R4:W-:Y:S04]  /*1aa60*/  LDGSTS.E [R9+0x58000], desc[UR60][R116.64], !P4 ;  /* 0x5800000074097fae */ /* 0x0009e8000e12187c */
[----:B------:R1:W-:Y:S04]  /*1aa70*/  STL.64 [R1+0x228], R114 ;  /* 0x0002287201007387 */ /* 0x0003e80000100a00 */
[----:B------:R-:W3:Y:S01]  /*1aa80*/  LDL.LU.64 R232, [R1+0x1f0] ;  /* 0x0001f00001e87983 */ /* 0x000ee20000300a00 */
[----:B------:R-:W-:-:S02]  /*1aa90*/  IADD3 R92, R222, -0x2e9, RZ ;  /* 0xfffffd17de5c7810 */ /* 0x000fc40007ffe0ff */
[----:B------:R-:W-:Y:S01]  /*1aaa0*/  ISETP.GE.U32.AND P5, PT, R93, 0x7ffffcb7, PT ;  /* 0x7ffffcb75d00780c */ /* 0x000fe20003fa6070 */
[----:B------:R-:W-:Y:S01]  /*1aab0*/  VIADD R93, R98, 0xfffffd34 ;  /* 0xfffffd34625d7836 */ /* 0x000fe20000000000 */
[----:B------:R-:W-:Y:S01]  /*1aac0*/  ISETP.GE.U32.AND P2, PT, R92, 0x7ffffc98, PT ;  /* 0x7ffffc985c00780c */ /* 0x000fe20003f46070 */
[----:B------:R-:W-:Y:S01]  /*1aad0*/  VIADD R92, R155, 0xfffffd16 ;  /* 0xfffffd169b5c7836 */ /* 0x000fe20000000000 */
[----:B------:R-:W1:Y:S02]  /*1aae0*/  LDC R222, c[0x0][0x230] ;  /* 0x00008c00ffde7b82 */ /* 0x000e640000000800 */
[----:B------:R-:W-:Y:S01]  /*1aaf0*/  ISETP.GE.U32.AND P0, PT, R93, 0x7ffffcb5, PT ;  /* 0x7ffffcb55d00780c */ /* 0x000fe20003f06070 */
[----:B------:R-:W-:Y:S01]  /*1ab00*/  VIADD R93, R223, 0xfffffd15 ;  /* 0xfffffd15df5d7836 */ /* 0x000fe20000000000 */
[----:B------:R-:W-:Y:S01]  /*1ab10*/  ISETP.GE.U32.AND P3, PT, R92, 0x7ffffc97, PT ;  /* 0x7ffffc975c00780c */ /* 0x000fe20003f66070 */
[----:B------:R-:W-:-:S03]  /*1ab20*/  VIADD R92, R153, 0xfffffd14 ;  /* 0xfffffd14995c7836 */ /* 0x000fc60000000000 */
[----:B------:R-:W1:Y:S01]  /*1ab30*/  LDC R155, c[0x0][0x230] ;  /* 0x00008c00ff9b7b82 */ /* 0x000e620000000800 */
[----:B------:R-:W-:Y:S01]  /*1ab40*/  ISETP.GE.U32.AND P4, PT, R93, 0x7ffffc96, PT ;  /* 0x7ffffc965d00780c */ /* 0x000fe20003f86070 */
[----:B------:R1:W-:Y:S01]  /*1ab50*/  LDGSTS.E [R9+0x58004], desc[UR60][R114.64], !P5 ;  /* 0x5800400072097fae */ /* 0x0003e2000e92187c */
[----:B------:R-:W-:Y:S01]  /*1ab60*/  ISETP.GE.U32.AND P5, PT, R92, 0x7ffffc95, PT ;  /* 0x7ffffc955c00780c */ /* 0x000fe20003fa6070 */
[----:B------:R-:W-:Y:S02]  /*1ab70*/  VIADD R92, R99, 0xfffffd71 ;  /* 0xfffffd71635c7836 */ /* 0x000fe40000000000 */
[----:B------:R-:W-:Y:S02]  /*1ab80*/  VIADD R93, R229, 0xfffffd72 ;  /* 0xfffffd72e55d7836 */ /* 0x000fe40000000000 */
[----:B------:R-:W1:Y:S01]  /*1ab90*/  LDC R223, c[0x0][0x230] ;  /* 0x00008c00ffdf7b82 */ /* 0x000e620000000800 */
[----:B------:R-:W-:-:S04]  /*1aba0*/  IMAD.WIDE R226, R152, 0x4, R226 ;  /* 0x0000000498e27825 */ /* 0x000fc800078e02e2 */
[C---:B------:R-:W-:Y:S01]  /*1abb0*/  IMAD.WIDE R156, R152.reuse, 0x4, R156 ;  /* 0x00000004989c7825 */ /* 0x040fe200078e029c */
[----:B------:R-:W-:Y:S03]  /*1abc0*/  STL.64 [R1+0x220], R226 ;  /* 0x000220e201007387 */ /* 0x000fe60000100a00 */
[C---:B--2---:R-:W-:Y:S01]  /*1abd0*/  IMAD.WIDE R118, R152.reuse, 0x4, R238 ;  /* 0x0000000498767825 */ /* 0x044fe200078e02ee */
[----:B------:R-:W-:Y:S03]  /*1abe0*/  LDGSTS.E [R9+0x58008], desc[UR60][R226.64], !P6 ;  /* 0x58008000e2097fae */ /* 0x000fe6000f12187c */
[C---:B----4-:R-:W-:Y:S01]  /*1abf0*/  IMAD.WIDE R116, R152.reuse, 0x4, R250 ;  /* 0x0000000498747825 */ /* 0x050fe200078e02fa */
[----:B------:R-:W-:Y:S03]  /*1ac00*/  LDGSTS.E [R9+0x5800c], desc[UR60][R156.64], !P0 ;  /* 0x5800c0009c097fae */ /* 0x000fe6000c12187c */
[----:B---3--:R-:W-:Y:S01]  /*1ac10*/  IMAD.WIDE R2, R152, 0x4, R2 ;  /* 0x0000000498027825 */ /* 0x008fe200078e0202 */
[----:B------:R-:W2:Y:S01]  /*1ac20*/  LDL.LU.64 R250, [R1+0x1e8] ;  /* 0x0001e80001fa7983 */ /* 0x000ea20000300a00 */
[----:B------:R-:W-:Y:S01]  /*1ac30*/  IADD3 R98, R228, -0x28d, RZ ;  /* 0xfffffd73e4627810 */ /* 0x000fe20007ffe0ff */
[----:B------:R-:W3:Y:S01]  /*1ac40*/  LDC R153, c[0x0][0x230] ;  /* 0x00008c00ff997b82 */ /* 0x000ee20000000800 */
[----:B-1----:R-:W-:Y:S01]  /*1ac50*/  IMAD.WIDE R114, R152, 0x4, R234 ;  /* 0x0000000498727825 */ /* 0x002fe200078e02ea */
[----:B------:R-:W-:Y:S04]  /*1ac60*/  STL.64 [R1+0x218], R156 ;  /* 0x0002189c01007387 */ /* 0x000fe80000100a00 */
[----:B------:R-:W-:Y:S02]  /*1ac70*/  STL.64 [R1+0x3e8], R118 ;  /* 0x0003e87601007387 */ /* 0x000fe40000100a00 */
[----:B------:R-:W1:Y:S02]  /*1ac80*/  LDC R229, c[0x0][0x230] ;  /* 0x00008c00ffe57b82 */ /* 0x000e640000000800 */
[----:B------:R-:W-:Y:S04]  /*1ac90*/  LDGSTS.E [R9+0x5c000], desc[UR60][R118.64], !P2 ;  /* 0x5c00000076097fae */ /* 0x000fe8000d12187c */
[----:B------:R-:W-:Y:S02]  /*1aca0*/  STL.64 [R1+0x3f0], R116 ;  /* 0x0003f07401007387 */ /* 0x000fe40000100a00 */
[----:B------:R-:W4:Y:S02]  /*1acb0*/  LDC R228, c[0x0][0x230] ;  /* 0x00008c00ffe47b82 */ /* 0x000f240000000800 */
[----:B------:R-:W-:Y:S04]  /*1acc0*/  LDGSTS.E [R9+0x5c004], desc[UR60][R116.64], !P3 ;  /* 0x5c00400074097fae */ /* 0x000fe8000d92187c */
[----:B------:R-:W-:Y:S04]  /*1acd0*/  STL.64 [R1+0x3f8], R114 ;  /* 0x0003f87201007387 */ /* 0x000fe80000100a00 */
[----:B------:R-:W-:Y:S01]  /*1ace0*/  LDGSTS.E [R9+0x5c008], desc[UR60][R114.64], !P4 ;  /* 0x5c00800072097fae */ /* 0x000fe2000e12187c */
[----:B------:R-:W-:-:S03]  /*1acf0*/  ISETP.GE.U32.AND P4, PT, R92, 0x7ffffcf2, PT ;  /* 0x7ffffcf25c00780c */ /* 0x000fc60003f86070 */
[----:B------:R1:W-:Y:S01]  /*1ad00*/  STL.64 [R1+0x408], R2 ;  /* 0x0004080201007387 */ /* 0x0003e20000100a00 */
[----:B------:R-:W-:Y:S01]  /*1ad10*/  VIADD R92, R155, 0xfffffd70 ;  /* 0xfffffd709b5c7836 */ /* 0x000fe20000000000 */
[----:B------:R-:W-:Y:S01]  /*1ad20*/  ISETP.GE.U32.AND P3, PT, R93, 0x7ffffcf3, PT ;  /* 0x7ffffcf35d00780c */ /* 0x000fe20003f66070 */
[----:B------:R-:W4:Y:S01]  /*1ad30*/  LDC R155, c[0x0][0x230] ;  /* 0x00008c00ff9b7b82 */ /* 0x000f220000000800 */
[----:B------:R4:W-:Y:S02]  /*1ad40*/  LDGSTS.E [R9+0x5c00c], desc[UR60][R2.64], !P5 ;  /* 0x5c00c00002097fae */ /* 0x0009e4000e92187c */
[----:B------:R-:W-:Y:S02]  /*1ad50*/  ISETP.GE.U32.AND P5, PT, R92, 0x7ffffcf1, PT ;  /* 0x7ffffcf15c00780c */ /* 0x000fe40003fa6070 */
[----:B-1----:R-:W3:Y:S04]  /*1ad60*/  LDL.LU.64 R2, [R1+0x158] ;  /* 0x0001580001027983 */ /* 0x002ee80000300a00 */
[----:B------:R-:W3:Y:S01]  /*1ad70*/  LDL.LU.64 R156, [R1+0x170] ;  /* 0x00017000019c7983 */ /* 0x000ee20000300a00 */
[----:B------:R-:W-:-:S03]  /*1ad80*/  IMAD.WIDE R92, R152, 0x4, R232 ;  /* 0x00000004985c7825 */ /* 0x000fc600078e02e8 */
[----:B------:R-:W3:Y:S01]  /*1ad90*/  LDL.LU.64 R232, [R1+0x188] ;  /* 0x0001880001e87983 */ /* 0x000ee20000300a00 */
[----:B------:R-:W-:Y:S02]  /*1ada0*/  ISETP.GE.U32.AND P2, PT, R98, 0x7ffffcf4, PT ;  /* 0x7ffffcf46200780c */ /* 0x000fe40003f46070 */
[----:B----4-:R-:W-:Y:S01]  /*1adb0*/  IADD3 R9, R222, -0x2ad, RZ ;  /* 0xfffffd53de097810 */ /* 0x010fe20007ffe0ff */
[----:B------:R-:W-:Y:S01]  /*1adc0*/  VIADD R98, R223, 0xfffffd52 ;  /* 0xfffffd52df627836 */ /* 0x000fe20000000000 */
[----:B------:R-:W4:Y:S01]  /*1add0*/  LDL.LU.64 R116, [R1+0x1a0] ;  /* 0x0001a00001747983 */ /* 0x000f220000300a00 */
[----:B------:R-:W1:Y:S01]  /*1ade0*/  LDC R222, c[0x0][0x230] ;  /* 0x00008c00ffde7b82 */ /* 0x000e620000000800 */
[----:B------:R-:W-:Y:S02]  /*1adf0*/  ISETP.GE.U32.AND P6, PT, R9, 0x7ffffcd4, PT ;  /* 0x7ffffcd40900780c */ /* 0x000fe40003fc6070 */
[----:B------:R-:W-:Y:S01]  /*1ae00*/  ISETP.GE.U32.AND P0, PT, R98, 0x7ffffcd3, PT ;  /* 0x7ffffcd36200780c */ /* 0x000fe20003f06070 */
[----:B------:R-:W4:Y:S04]  /*1ae10*/  LDL.LU.64 R114, [R1+0x1e0] ;  /* 0x0001e00001727983 */ /* 0x000f280000300a00 */
[----:B------:R-:W-:Y:S01]  /*1ae20*/  LDGSTS.E [R8+0x50000], desc[UR60][R92.64], !P2 ;  /* 0x500000005c087fae */ /* 0x000fe2000d12187c */
[----:B------:R-:W4:Y:S03]  /*1ae30*/  LDC R223, c[0x0][0x230] ;  /* 0x00008c00ffdf7b82 */ /* 0x000f260000000800 */
[----:B------:R-:W-:Y:S04]  /*1ae40*/  LDGSTS.E [R8+0x50004], desc[UR60][R94.64], !P3 ;  /* 0x500040005e087fae */ /* 0x000fe8000d92187c */
[----:B------:R-:W4:Y:S01]  /*1ae50*/  LDL.LU.64 R238, [R1+0x1d8] ;  /* 0x0001d80001ee7983 */ /* 0x000f220000300a00 */
[----:B--2---:R-:W-:-:S05]  /*1ae60*/  IMAD.WIDE R98, R152, 0x4, R250 ;  /* 0x0000000498627825 */ /* 0x004fca00078e02fa */
[----:B------:R-:W-:Y:S04]  /*1ae70*/  LDGSTS.E [R8+0x50008], desc[UR60][R98.64], !P4 ;  /* 0x5000800062087fae */ /* 0x000fe8000e12187c */
[----:B------:R-:W-:Y:S01]  /*1ae80*/  LDGSTS.E [R8+0x5000c], desc[UR60][R96.64], !P5 ;  /* 0x5000c00060087fae */ /* 0x000fe2000e92187c */
[----:B---3--:R-:W-:-:S05]  /*1ae90*/  IMAD.WIDE R2, R152, 0x4, R2 ;  /* 0x0000000498027825 */ /* 0x008fca00078e0202 */
[----:B------:R2:W-:Y:S04]  /*1aea0*/  STL.64 [R1+0x158], R2 ;  /* 0x0001580201007387 */ /* 0x0005e80000100a00 */
[----:B------:R2:W-:Y:S04]  /*1aeb0*/  LDGSTS.E [R8+0x54000], desc[UR60][R2.64], !P6 ;  /* 0x5400000002087fae */ /* 0x0005e8000f12187c */
[----:B------:R-:W3:Y:S01]  /*1aec0*/  LDL.LU.64 R226, [R1+0x1d0] ;  /* 0x0001d00001e27983 */ /* 0x000ee20000300a00 */
[----:B--2---:R-:W-:-:S05]  /*1aed0*/  IMAD.WIDE R2, R152, 0x4, R156 ;  /* 0x0000000498027825 */ /* 0x004fca00078e029c */
[----:B------:R2:W-:Y:S04]  /*1aee0*/  STL.64 [R1+0x170], R2 ;  /* 0x0001700201007387 */ /* 0x0005e80000100a00 */
[----:B------:R-:W3:Y:S04]  /*1aef0*/  LDL.LU.64 R156, [R1+0x1c8] ;  /* 0x0001c800019c7983 */ /* 0x000ee80000300a00 */
[----:B------:R-:W3:Y:S04]  /*1af00*/  LDL.LU.64 R234, [R1+0x1c0] ;  /* 0x0001c00001ea7983 */ /* 0x000ee80000300a00 */
[----:B------:R-:W-:Y:S01]  /*1af10*/  LDGSTS.E [R8+0x54004], desc[UR60][R2.64], !P0 ;  /* 0x5400400002087fae */ /* 0x000fe2000c12187c */
[----:B------:R-:W-:-:S05]  /*1af20*/  IMAD.WIDE R118, R152, 0x4, R232 ;  /* 0x0000000498767825 */ /* 0x000fca00078e02e8 */
[----:B------:R4:W-:Y:S04]  /*1af30*/  STL.64 [R1+0x188], R118 ;  /* 0x0001887601007387 */ /* 0x0009e80000100a00 */
[----:B------:R-:W3:Y:S04]  /*1af40*/  LDL.LU.64 R250, [R1+0x1b8] ;  /* 0x0001b80001fa7983 */ /* 0x000ee80000300a00 */
[----:B--2---:R-:W2:Y:S04]  /*1af50*/  LDL.LU.64 R2, [R1+0x1b0] ;  /* 0x0001b00001027983 */ /* 0x004ea80000300a00 */
[----:B------:R-:W2:Y:S01]  /*1af60*/  LDL.LU.64 R232, [R1+0x1a8] ;  /* 0x0001a80001e87983 */ /* 0x000ea20000300a00 */
[----:B------:R-:W-:-:S02]  /*1af70*/  VIADD R9, R230, 0xfffffd51 ;  /* 0xfffffd51e6097836 */ /* 0x000fc40000000000 */
[----:B------:R-:W4:Y:S03]  /*1af80*/  LDC R230, c[0x0][0x230] ;  /* 0x00008c00ffe67b82 */ /* 0x000f260000000800 */
[----:B------:R-:W-:Y:S01]  /*1af90*/  ISETP.GE.U32.AND P2, PT, R9, 0x7ffffcd2, PT ;  /* 0x7ffffcd20900780c */ /* 0x000fe20003f46070 */
[----:B------:R-:W-:Y:S02]  /*1afa0*/  VIADD R9, R231, 0xfffffd50 ;  /* 0xfffffd50e7097836 */ /* 0x000fe40000000000 */
[----:B------:R-:W-:Y:S02]  /*1afb0*/  VIADD R153, R153, 0xfffffd32 ;  /* 0xfffffd3299997836 */ /* 0x000fe40000000000 */
[----:B------:R-:W3:Y:S01]  /*1afc0*/  LDC R231, c[0x0][0x230] ;  /* 0x00008c00ffe77b82 */ /* 0x000ee20000000800 */
[----:B------:R-:W-:Y:S02]  /*1afd0*/  ISETP.GE.U32.AND P3, PT, R9, 0x7ffffcd1, PT ;  /* 0x7ffffcd10900780c */ /* 0x000fe40003f66070 */
[----:B------:R-:W-:-:S04]  /*1afe0*/  IADD3 R9, R236, -0x2cd, RZ ;  /* 0xfffffd33ec097810 */ /* 0x000fc80007ffe0ff */
[----:B------:R-:W-:Y:S01]  /*1aff0*/  ISETP.GE.U32.AND P4, PT, R9, 0x7ffffcb4, PT ;  /* 0x7ffffcb40900780c */ /* 0x000fe20003f86070 */
[----:B-1----:R-:W-:Y:S01]  /*1b000*/  VIADD R9, R222, 0xfffffd31 ;  /* 0xfffffd31de097836 */ /* 0x002fe20000000000 */
[----:B------:R-:W-:Y:S01]  /*1b010*/  ISETP.GE.U32.AND P5, PT, R153, 0x7ffffcb3, PT ;  /* 0x7ffffcb39900780c */ /* 0x000fe20003fa6070 */
[----:B------:R4:W-:Y:S01]  /*1b020*/  LDGSTS.E [R8+0x54008], desc[UR60][R118.64], !P2 ;  /* 0x5400800076087fae */ /* 0x0009e2000d12187c */
[----:B------:R-:W1:Y:S02]  /*1b030*/  LDC R222, c[0x0][0x230] ;  /* 0x00008c00ffde7b82 */ /* 0x000e640000000800 */
[----:B------:R-:W-:Y:S02]  /*1b040*/  ISETP.GE.U32.AND P6, PT, R9, 0x7ffffcb2, PT ;  /* 0x7ffffcb20900780c */ /* 0x000fe40003fc6070 */
[----:B------:R-:W-:Y:S01]  /*1b050*/  IADD3 R9, R229, -0x2ed, RZ ;  /* 0xfffffd13e5097810 */ /* 0x000fe20007ffe0ff */
[----:B------:R-:W-:-:S03]  /*1b060*/  VIADD R153, R155, 0xfffffd30 ;  /* 0xfffffd309b997836 */ /* 0x000fc60000000000 */
[----:B------:R-:W-:Y:S01]  /*1b070*/  ISETP.GE.U32.AND P2, PT, R9, 0x7ffffc94, PT ;  /* 0x7ffffc940900780c */ /* 0x000fe20003f46070 */
[----:B------:R-:W-:Y:S01]  /*1b080*/  VIADD R9, R228, 0xfffffd12 ;  /* 0xfffffd12e4097836 */ /* 0x000fe20000000000 */
[----:B------:R-:W1:Y:S01]  /*1b090*/  LDC R236, c[0x0][0x230] ;  /* 0x00008c00ffec7b82 */ /* 0x000e620000000800 */
[----:B----4-:R-:W-:Y:S01]  /*1b0a0*/  IMAD.WIDE R118, R152, 0x4, R116 ;  /* 0x0000000498767825 */ /* 0x010fe200078e0274 */
[----:B------:R-:W-:-:S03]  /*1b0b0*/  ISETP.GE.U32.AND P0, PT, R153, 0x7ffffcb1, PT ;  /* 0x7ffffcb19900780c */ /* 0x000fc60003f06070 */
[----:B------:R-:W-:Y:S01]  /*1b0c0*/  IMAD.WIDE R116, R152, 0x4, R114 ;  /* 0x0000000498747825 */ /* 0x000fe200078e0272 */
[----:B------:R4:W-:Y:S01]  /*1b0d0*/  LDGSTS.E [R8+0x5400c], desc[UR60][R118.64], !P3 ;  /* 0x5400c00076087fae */ /* 0x0009e2000d92187c */
[----:B------:R-:W-:Y:S01]  /*1b0e0*/  ISETP.GE.U32.AND P3, PT, R9, 0x7ffffc93, PT ;  /* 0x7ffffc930900780c */ /* 0x000fe20003f66070 */
[----:B------:R-:W1:Y:S01]  /*1b0f0*/  LDC R228, c[0x0][0x230] ;  /* 0x00008c00ffe47b82 */ /* 0x000e620000000800 */
[----:B------:R-:W-:Y:S01]  /*1b100*/  VIADD R153, R230, 0xfffffd11 ;  /* 0xfffffd11e6997836 */ /* 0x000fe20000000000 */
[----:B------:R4:W-:Y:S01]  /*1b110*/  STL.64 [R1+0x1a0], R118 ;  /* 0x0001a07601007387 */ /* 0x0009e20000100a00 */
[----:B------:R-:W-:-:S03]  /*1b120*/  IMAD.WIDE R114, R152, 0x4, R238 ;  /* 0x0000000498727825 */ /* 0x000fc600078e02ee */
[----:B------:R1:W-:Y:S01]  /*1b130*/  LDGSTS.E [R8+0x58000], desc[UR60][R116.64], !P4 ;  /* 0x5800000074087fae */ /* 0x0003e2000e12187c */
[----:B------:R-:W-:Y:S01]  /*1b140*/  VIADD R9, R223, 0xfffffd10 ;  /* 0xfffffd10df097836 */ /* 0x000fe20000000000 */
[----:B------:R-:W-:Y:S01]  /*1b150*/  ISETP.GE.U32.AND P4, PT, R153, 0x7ffffc92, PT ;  /* 0x7ffffc929900780c */ /* 0x000fe20003f86070 */
[----:B------:R-:W2:Y:S01]  /*1b160*/  LDC R223, c[0x0][0x230] ;  /* 0x00008c00ffdf7b82 */ /* 0x000ea20000000800 */
[----:B------:R1:W-:Y:S04]  /*1b170*/  STL.64 [R1+0x1e0], R116 ;  /* 0x0001e07401007387 */ /* 0x0003e80000100a00 */
[----:B------:R2:W-:Y:S01]  /*1b180*/  LDGSTS.E [R8+0x58004], desc[UR60][R114.64], !P5 ;  /* 0x5800400072087fae */ /* 0x0005e2000e92187c */
[----:B------:R-:W-:Y:S02]  /*1b190*/  ISETP.GE.U32.AND P5, PT, R9, 0x7ffffc91, PT ;  /* 0x7ffffc910900780c */ /* 0x000fe40003fa6070 */
[----:B------:R-:W2:Y:S01]  /*1b1a0*/  LDC R229, c[0x0][0x230] ;  /* 0x00008c00ffe57b82 */ /* 0x000ea20000000800 */
[----:B------:R2:W-:Y:S01]  /*1b1b0*/  STL.64 [R1+0x1d8], R114 ;  /* 0x0001d87201007387 */ /* 0x0005e20000100a00 */
[----:B---3--:R-:W-:-:S04]  /*1b1c0*/  IMAD.WIDE R226, R152, 0x4, R226 ;  /* 0x0000000498e27825 */ /* 0x008fc800078e02e2 */
[C---:B------:R-:W-:Y:S01]  /*1b1d0*/  IMAD.WIDE R156, R152.reuse, 0x4, R156 ;  /* 0x00000004989c7825 */ /* 0x040fe200078e029c */
[----:B------:R-:W-:Y:S01]  /*1b1e0*/  STL.64 [R1+0x1d0], R226 ;  /* 0x0001d0e201007387 */ /* 0x000fe20000100a00 */
[----:B------:R-:W-:Y:S01]  /*1b1f0*/  IADD3 R155, R231, -0x291, RZ ;  /* 0xfffffd6fe79b7810 */ /* 0x000fe20007ffe0ff */
[----:B------:R-:W3:Y:S01]  /*1b200*/  LDC R238, c[0x0][0x230] ;  /* 0x00008c00ffee7b82 */ /* 0x000ee20000000800 */
[C---:B----4-:R-:W-:Y:S01]  /*1b210*/  IMAD.WIDE R118, R152.reuse, 0x4, R234 ;  /* 0x0000000498767825 */ /* 0x050fe200078e02ea */
[----:B------:R-:W-:Y:S04]  /*1b220*/  STL.64 [R1+0x1e8], R156 ;  /* 0x0001e89c01007387 */ /* 0x000fe80000100a00 */
[----:B------:R-:W-:Y:S01]  /*1b230*/  STL.64 [R1+0x3a0], R118 ;  /* 0x0003a07601007387 */ /* 0x000fe20000100a00 */
[C---:B------:R-:W-:Y:S01]  /*1b240*/  IMAD.WIDE R106, R152.reuse, 0x4, R106 ;  /* 0x00000004986a7825 */ /* 0x040fe200078e026a */
[----:B------:R-:W4:Y:S02]  /*1b250*/  LDC R239, c[0x0][0x230] ;  /* 0x00008c00ffef7b82 */ /* 0x000f240000000800 */
[----:B------:R-:W-:Y:S04]  /*1b260*/  LDGSTS.E [R8+0x58008], desc[UR60][R226.64], !P6 ;  /* 0x58008000e2087fae */ /* 0x000fe8000f12187c */
[----:B------:R-:W-:Y:S02]  /*1b270*/  LDGSTS.E [R8+0x5800c], desc[UR60][R156.64], !P0 ;  /* 0x5800c0009c087fae */ /* 0x000fe4000c12187c */
[----:B------:R-:W4:Y:S02]  /*1b280*/  LDC R230, c[0x0][0x230] ;  /* 0x00008c00ffe67b82 */ /* 0x000f240000000800 */
[----:B------:R-:W-:Y:S01]  /*1b290*/  LDGSTS.E [R8+0x5c000], desc[UR60][R118.64], !P2 ;  /* 0x5c00000076087fae */ /* 0x000fe2000d12187c */
[----:B-1----:R-:W-:-:S05]  /*1b2a0*/  IMAD.WIDE R116, R152, 0x4, R250 ;  /* 0x0000000498747825 */ /* 0x002fca00078e02fa */
[----:B------:R-:W1:Y:S01]  /*1b2b0*/  LDC R231, c[0x0][0x230] ;  /* 0x00008c00ffe77b82 */ /* 0x000e620000000800 */
[C---:B--2---:R-:W-:Y:S01]  /*1b2c0*/  IMAD.WIDE R114, R152.reuse, 0x4, R2 ;  /* 0x0000000498727825 */ /* 0x044fe200078e0202 */
[----:B------:R-:W-:Y:S03]  /*1b2d0*/  STL.64 [R1+0x3a8], R116 ;  /* 0x0003a87401007387 */ /* 0x000fe60000100a00 */
[----:B------:R-:W-:Y:S01]  /*1b2e0*/  IMAD.WIDE R2, R152, 0x4, R232 ;  /* 0x0000000498027825 */ /* 0x000fe200078e02e8 */
[----:B------:R-:W-:Y:S04]  /*1b2f0*/  STL.64 [R1+0x3b0], R114 ;  /* 0x0003b07201007387 */ /* 0x000fe80000100a00 */
[----:B------:R2:W-:Y:S04]  /*1b300*/  STL.64 [R1+0x3b8], R2 ;  /* 0x0003b80201007387 */ /* 0x0005e80000100a00 */
[----:B------:R-:W4:Y:S04]  /*1b310*/  LDL.LU.64 R250, [R1+0x198] ;  /* 0x0001980001fa7983 */ /* 0x000f280000300a00 */
[----:B------:R-:W-:Y:S04]  /*1b320*/  LDGSTS.E [R8+0x5c004], desc[UR60][R116.64], !P3 ;  /* 0x5c00400074087fae */ /* 0x000fe8000d92187c */
[----:B------:R-:W-:Y:S04]  /*1b330*/  LDGSTS.E [R8+0x5c008], desc[UR60][R114.64], !P4 ;  /* 0x5c00800072087fae */ /* 0x000fe8000e12187c */
[----:B------:R3:W-:Y:S04]  /*1b340*/  LDGSTS.E [R8+0x5c00c], desc[UR60][R2.64], !P5 ;  /* 0x5c00c00002087fae */ /* 0x0007e8000e92187c */
[----:B--2---:R-:W2:Y:S04]  /*1b350*/  LDL.LU.64 R2, [R1+0x190] ;  /* 0x0001900001027983 */ /* 0x004ea80000300a00 */
[----:B------:R-:W2:Y:S04]  /*1b360*/  LDL.LU.64 R232, [R1+0x180] ;  /* 0x0001800001e87983 */ /* 0x000ea80000300a00 */
[----:B------:R-:W2:Y:S04]  /*1b370*/  LDL.LU.64 R156, [R1+0x178] ;  /* 0x00017800019c7983 */ /* 0x000ea80000300a00 */
[----:B------:R-:W2:Y:S04]  /*1b380*/  LDL.LU.64 R118, [R1+0x168] ;  /* 0x0001680001767983 */ /* 0x000ea80000300a00 */
[----:B------:R-:W2:Y:S01]  /*1b390*/  LDL.LU.64 R116, [R1+0x160] ;  /* 0x0001600001747983 */ /* 0x000ea20000300a00 */
[----:B------:R-:W-:-:S02]  /*1b3a0*/  VIADD R9, R222, 0xfffffd6d ;  /* 0xfffffd6dde097836 */ /* 0x000fc40000000000 */
[----:B------:R-:W-:Y:S01]  /*1b3b0*/  VIADD R153, R236, 0xfffffd6e ;  /* 0xfffffd6eec997836 */ /* 0x000fe20000000000 */
[----:B------:R-:W-:Y:S01]  /*1b3c0*/  ISETP.GE.U32.AND P2, PT, R155, 0x7ffffcf0, PT ;  /* 0x7ffffcf09b00780c */ /* 0x000fe20003f46070 */
[----:B------:R-:W1:Y:S01]  /*1b3d0*/  LDC R222, c[0x0][0x230] ;  /* 0x00008c00ffde7b82 */ /* 0x000e620000000800 */
[----:B------:R-:W-:Y:S01]  /*1b3e0*/  ISETP.GE.U32.AND P4, PT, R9, 0x7ffffcee, PT ;  /* 0x7ffffcee0900780c */ /* 0x000fe20003f86070 */
[----:B------:R-:W-:Y:S01]  /*1b3f0*/  VIADD R9, R223, 0xfffffd6c ;  /* 0xfffffd6cdf097836 */ /* 0x000fe20000000000 */
[----:B---3--:R-:W-:Y:S02]  /*1b400*/  IADD3 R8, R228, -0x2b1, RZ ;  /* 0xfffffd4fe4087810 */ /* 0x008fe40007ffe0ff */
[----:B------:R-:W-:Y:S02]  /*1b410*/  ISETP.GE.U32.AND P3, PT, R153, 0x7ffffcef, PT ;  /* 0x7ffffcef9900780c */ /* 0x000fe40003f66070 */
[----:B------:R-:W-:Y:S01]  /*1b420*/  ISETP.GE.U32.AND P5, PT, R9, 0x7ffffced, PT ;  /* 0x7ffffced0900780c */ /* 0x000fe20003fa6070 */
[----:B------:R-:W3:Y:S01]  /*1b430*/  LDC R228, c[0x0][0x230] ;  /* 0x00008c00ffe47b82 */ /* 0x000ee20000000800 */
[----:B------:R-:W-:Y:S01]  /*1b440*/  ISETP.GE.U32.AND P6, PT, R8, 0x7ffffcd0, PT ;  /* 0x7ffffcd00800780c */ /* 0x000fe20003fc6070 */
[----:B------:R-:W-:-:S02]  /*1b450*/  VIADD R153, R229, 0xfffffd4e ;  /* 0xfffffd4ee5997836 */ /* 0x000fc40000000000 */
[----:B------:R-:W-:Y:S01]  /*1b460*/  VIADD R8, R237, 0xfffffd4d ;  /* 0xfffffd4ded087836 */ /* 0x000fe20000000000 */
[----:B------:R-:W-:Y:S02]  /*1b470*/  LDGSTS.E [R7+0x50000], desc[UR60][R100.64], !P2 ;  /* 0x5000000064077fae */ /* 0x000fe4000d12187c */
[----:B------:R-:W-:Y:S01]  /*1b480*/  ISETP.GE.U32.AND P0, PT, R153, 0x7ffffccf, PT ;  /* 0x7ffffccf9900780c */ /* 0x000fe20003f06070 */
[----:B------:R-:W1:Y:S02]  /*1b490*/  LDC R155, c[0x0][0x230] ;  /* 0x00008c00ff9b7b82 */ /* 0x000e640000000800 */
[----:B------:R-:W-:Y:S01]  /*1b4a0*/  LDGSTS.E [R7+0x50004], desc[UR60][R104.64], !P3 ;  /* 0x5000400068077fae */ /* 0x000fe2000d92187c */
[----:B------:R-:W-:-:S03]  /*1b4b0*/  ISETP.GE.U32.AND P2, PT, R8, 0x7ffffcce, PT ;  /* 0x7ffffcce0800780c */ /* 0x000fc60003f46070 */
[----:B------:R-:W-:Y:S02]  /*1b4c0*/  LDGSTS.E [R7+0x50008], desc[UR60][R102.64], !P4 ;  /* 0x5000800066077fae */ /* 0x000fe4000e12187c */
[----:B------:R-:W3:Y:S02]  /*1b4d0*/  LDC R223, c[0x0][0x230] ;  /* 0x00008c00ffdf7b82 */ /* 0x000ee40000000800 */
[----:B------:R-:W-:Y:S01]  /*1b4e0*/  LDGSTS.E [R7+0x5000c], desc[UR60][R106.64], !P5 ;  /* 0x5000c0006a077fae */ /* 0x000fe2000e92187c */
[----:B------:R-:W-:-:S05]  /*1b4f0*/  VIADD R8, R238, 0xfffffd4c ;  /* 0xfffffd4cee087836 */ /* 0x000fca0000000000 */
[----:B------:R-:W-:Y:S01]  /*1b500*/  ISETP.GE.U32.AND P3, PT, R8, 0x7ffffccd, PT ;  /* 0x7ffffccd0800780c */ /* 0x000fe20003f66070 */
[----:B------:R-:W3:Y:S01]  /*1b510*/  LDC R153, c[0x0][0x230] ;  /* 0x00008c00ff997b82 */ /* 0x000ee20000000800 */
[----:B----4-:R-:W-:-:S07]  /*1b520*/  IMAD.WIDE R114, R152, 0x4, R250 ;  /* 0x0000000498727825 */ /* 0x010fce00078e02fa */
[----:B------:R-:W4:Y:S01]  /*1b530*/  LDC R229, c[0x0][0x230] ;  /* 0x00008c00ffe57b82 */ /* 0x000f220000000800 */
[----:B------:R1:W-:Y:S04]  /*1b540*/  STL.64 [R1+0x198], R114 ;  /* 0x0001987201007387 */ /* 0x0003e80000100a00 */
[----:B------:R1:W-:Y:S01]  /*1b550*/  LDGSTS.E [R7+0x54000], desc[UR60][R114.64], !P6 ;  /* 0x5400000072077fae */ /* 0x0003e2000f12187c */
[C---:B--2---:R-:W-:Y:S02]  /*1b560*/  IMAD.WIDE R156, R152.reuse, 0x4, R156 ;  /* 0x00000004989c7825 */ /* 0x044fe400078e029c */
[----:B------:R-:W2:Y:S02]  /*1b570*/  LDC R236, c[0x0][0x230] ;  /* 0x00008c00ffec7b82 */ /* 0x000ea40000000800 */
[----:B-1----:R-:W-:-:S04]  /*1b580*/  IMAD.WIDE R114, R152, 0x4, R2 ;  /* 0x0000000498727825 */ /* 0x002fc800078e0202 */
[C---:B------:R-:W-:Y:S01]  /*1b590*/  IMAD.WIDE R2, R152.reuse, 0x4, R232 ;  /* 0x0000000498027825 */ /* 0x040fe200078e02e8 */
[----:B------:R1:W-:Y:S01]  /*1b5a0*/  STL.64 [R1+0x190], R114 ;  /* 0x0001907201007387 */ /* 0x0003e20000100a00 */
[----:B------:R-:W2:Y:S03]  /*1b5b0*/  LDC R238, c[0x0][0x230] ;  /* 0x00008c00ffee7b82 */ /* 0x000ea60000000800 */
[----:B------:R3:W-:Y:S04]  /*1b5c0*/  STL.64 [R1+0x180], R2 ;  /* 0x0001800201007387 */ /* 0x0007e80000100a00 */
[----:B------:R-:W2:Y:S01]  /*1b5d0*/  LDL.LU.64 R234, [R1+0x150] ;  /* 0x0001500001ea7983 */ /* 0x000ea20000300a00 */
[C---:B------:R-:W-:Y:S01]  /*1b5e0*/  IMAD.WIDE R118, R152.reuse, 0x4, R118 ;  /* 0x0000000498767825 */ /* 0x040fe200078e0276 */
[----:B------:R-:W2:Y:S02]  /*1b5f0*/  LDC R237, c[0x0][0x230] ;  /* 0x00008c00ffed7b82 */ /* 0x000ea40000000800 */
[----:B------:R-:W2:Y:S04]  /*1b600*/  LDL.LU.64 R226, [R1+0x140] ;  /* 0x0001400001e27983 */ /* 0x000ea80000300a00 */
[----:B------:R-:W-:Y:S04]  /*1b610*/  LDGSTS.E [R7+0x54004], desc[UR60][R114.64], !P0 ;  /* 0x5400400072077fae */ /* 0x000fe8000c12187c */
[----:B------:R-:W-:Y:S01]  /*1b620*/  LDGSTS.E [R7+0x54008], desc[UR60][R2.64], !P2 ;  /* 0x5400800002077fae */ /* 0x000fe2000d12187c */
[----:B------:R-:W-:-:S03]  /*1b630*/  IMAD.WIDE R116, R152, 0x4, R116 ;  /* 0x0000000498747825 */ /* 0x000fc600078e0274 */
[----:B------:R-:W-:Y:S04]  /*1b640*/  LDGSTS.E [R7+0x5400c], desc[UR60][R156.64], !P3 ;  /* 0x5400c0009c077fae */ /* 0x000fe8000d92187c */
[----:B-1----:R-:W2:Y:S04]  /*1b650*/  LDL.LU.64 R114, [R1+0x138] ;  /* 0x0001380001727983 */ /* 0x002ea80000300a00 */
[----:B------:R-:W2:Y:S04]  /*1b660*/  LDL.LU.64 R250, [R1+0x128] ;  /* 0x0001280001fa7983 */ /* 0x000ea80000300a00 */
[----:B------:R-:W2:Y:S04]  /*1b670*/  LDL.LU.64 R232, [R1+0x120] ;  /* 0x0001200001e87983 */ /* 0x000ea80000300a00 */
[----:B---3--:R-:W3:Y:S04]  /*1b680*/  LDL.LU.64 R2, [R1+0x110] ;  /* 0x0001100001027983 */ /* 0x008ee80000300a00 */
[----:B------:R1:W-:Y:S04]  /*1b690*/  STL.64 [R1+0x178], R156 ;  /* 0x0001789c01007387 */ /* 0x0003e80000100a00 */
[----:B------:R2:W-:Y:S04]  /*1b6a0*/  STL.64 [R1+0x168], R118 ;  /* 0x0001687601007387 */ /* 0x0005e80000100a00 */
[----:B------:R2:W-:Y:S04]  /*1b6b0*/  STL.64 [R1+0x160], R116 ;  /* 0x0001607401007387 */ /* 0x0005e80000100a00 */
[----:B-1----:R-:W3:Y:S01]  /*1b6c0*/  LDL.LU.64 R156, [R1+0x108] ;  /* 0x00010800019c7983 */ /* 0x002ee20000300a00 */
[----:B------:R-:W-:Y:S01]  /*1b6d0*/  IADD3 R8, R239, -0x2d1, RZ ;  /* 0xfffffd2fef087810 */ /* 0x000fe20007ffe0ff */
[----:B------:R-:W-:Y:S01]  /*1b6e0*/  VIADD R9, R155, 0xfffffd2e ;  /* 0xfffffd2e9b097836 */ /* 0x000fe20000000000 */
[----:B------:R-:W1:Y:S02]  /*1b6f0*/  LDC R239, c[0x0][0x230] ;  /* 0x00008c00ffef7b82 */ /* 0x000e640000000800 */
[----:B------:R-:W-:Y:S01]  /*1b700*/  ISETP.GE.U32.AND P4, PT, R8, 0x7ffffcb0, PT ;  /* 0x7ffffcb00800780c */ /* 0x000fe20003f86070 */
[----:B------:R-:W-:-:S05]  /*1b710*/  VIADD R8, R230, 0xfffffd2d ;  /* 0xfffffd2de6087836 */ /* 0x000fca0000000000 */
[----:B------:R-:W-:Y:S01]  /*1b720*/  ISETP.GE.U32.AND P6, PT, R8, 0x7ffffcae, PT ;  /* 0x7ffffcae0800780c */ /* 0x000fe20003fc6070 */
[----:B------:R-:W1:Y:S01]  /*1b730*/  LDC R155, c[0x0][0x230] ;  /* 0x00008c00ff9b7b82 */ /* 0x000e620000000800 */
[----:B------:R-:W-:-:S04]  /*1b740*/  IADD3 R8, R228, -0x2f1, RZ ;  /* 0xfffffd0fe4087810 */ /* 0x000fc80007ffe0ff */
[----:B------:R-:W-:Y:S01]  /*1b750*/  ISETP.GE.U32.AND P2, PT, R8, 0x7ffffc90, PT ;  /* 0x7ffffc900800780c */ /* 0x000fe20003f46070 */
[----:B------:R-:W-:Y:S01]  /*1b760*/  VIADD R8, R223, 0xfffffd0e ;  /* 0xfffffd0edf087836 */ /* 0x000fe20000000000 */
[----:B------:R-:W-:Y:S01]  /*1b770*/  ISETP.GE.U32.AND P5, PT, R9, 0x7ffffcaf, PT ;  /* 0x7ffffcaf0900780c */ /* 0x000fe20003fa6070 */
[----:B------:R-:W-:Y:S01]  /*1b780*/  VIADD R9, R153, 0xfffffd2c ;  /* 0xfffffd2c99097836 */ /* 0x000fe20000000000 */
[----:B------:R-:W3:Y:S01]  /*1b790*/  LDC R223, c[0x0][0x230] ;  /* 0x00008c00ffdf7b82 */ /* 0x000ee20000000800 */
[----:B------:R2:W-:Y:S01]  /*1b7a0*/  LDGSTS.E [R7+0x58000], desc[UR60][R118.64], !P4 ;  /* 0x5800000076077fae */ /* 0x0005e2000e12187c */
[----:B------:R-:W-:Y:S01]  /*1b7b0*/  ISETP.GE.U32.AND P3, PT, R8, 0x7ffffc8f, PT ;  /* 0x7ffffc8f0800780c */ /* 0x000fe20003f66070 */
[----:B------:R-:W-:Y:S01]  /*1b7c0*/  VIADD R8, R222, 0xfffffd0c ;  /* 0xfffffd0cde087836 */ /* 0x000fe20000000000 */
[----:B------:R-:W-:Y:S01]  /*1b7d0*/  ISETP.GE.U32.AND P0, PT, R9, 0x7ffffcad, PT ;  /* 0x7ffffcad0900780c */ /* 0x000fe20003f06070 */
[----:B----4-:R-:W-:-:S03]  /*1b7e0*/  VIADD R9, R229, 0xfffffd0d ;  /* 0xfffffd0de5097836 */ /* 0x010fc60000000000 */
[----:B------:R-:W4:Y:S02]  /*1b7f0*/  LDC R222, c[0x0][0x230] ;  /* 0x00008c00ffde7b82 */ /* 0x000f240000000800 */
[----:B------:R-:W-:Y:S01]  /*1b800*/  ISETP.GE.U32.AND P4, PT, R9, 0x7ffffc8e, PT ;  /* 0x7ffffc8e0900780c */ /* 0x000fe20003f86070 */
[----:B------:R2:W-:Y:S01]  /*1b810*/  LDGSTS.E [R7+0x58004], desc[UR60][R116.64], !P5 ;  /* 0x5800400074077fae */ /* 0x0005e2000e92187c */
[----:B------:R-:W-:Y:S01]  /*1b820*/  ISETP.GE.U32.AND P5, PT, R8, 0x7ffffc8d, PT ;  /* 0x7ffffc8d0800780c */ /* 0x000fe20003fa6070 */
[----:B-1----:R-:W-:-:S03]  /*1b830*/  VIADD R8, R155, 0xfffffd69 ;  /* 0xfffffd699b087836 */ /* 0x002fc60000000000 */
[----:B------:R-:W1:Y:S08]  /*1b840*/  LDC R230, c[0x0][0x230] ;  /* 0x00008c00ffe67b82 */ /* 0x000e700000000800 */
[----:B------:R-:W1:Y:S08]  /*1b850*/  LDC R229, c[0x0][0x230] ;  /* 0x00008c00ffe57b82 */ /* 0x000e700000000800 */
[----:B------:R-:W1:Y:S01]  /*1b860*/  LDC R228, c[0x0][0x230] ;  /* 0x00008c00ffe47b82 */ /* 0x000e620000000800 */
[----:B--2---:R-:W-:-:S07]  /*1b870*/  IMAD.WIDE R234, R152, 0x4, R234 ;  /* 0x0000000498ea7825 */ /* 0x004fce00078e02ea */
[----:B------:R-:W2:Y:S01]  /*1b880*/  LDC R155, c[0x0][0x230] ;  /* 0x00008c00ff9b7b82 */ /* 0x000ea20000000800 */
[C---:B------:R-:W-:Y:S01]  /*1b890*/  IMAD.WIDE R226, R152.reuse, 0x4, R226 ;  /* 0x0000000498e27825 */ /* 0x040fe200078e02e2 */
[----:B------:R-:W-:Y:S04]  /*1b8a0*/  STL.64 [R1+0x150], R234 ;  /* 0x000150ea01007387 */ /* 0x000fe80000100a00 */
[----:B------:R4:W-:Y:S04]  /*1b8b0*/  STL.64 [R1+0x140], R226 ;  /* 0x000140e201007387 */ /* 0x0009e80000100a00 */
[----:B------:R-:W-:Y:S04]  /*1b8c0*/  LDGSTS.E [R7+0x58008], desc[UR60][R234.64], !P6 ;  /* 0x58008000ea077fae */ /* 0x000fe8000f12187c */
[----:B------:R-:W-:Y:S01]  /*1b8d0*/  LDGSTS.E [R7+0x5800c], desc[UR60][R226.64], !P0 ;  /* 0x5800c000e2077fae */ /* 0x000fe2000c12187c */
[----:B------:R-:W-:-:S04]  /*1b8e0*/  IMAD.WIDE R118, R152, 0x4, R114 ;  /* 0x0000000498767825 */ /* 0x000fc800078e0272 */
[C---:B------:R-:W-:Y:S01]  /*1b8f0*/  IMAD.WIDE R116, R152.reuse, 0x4, R250 ;  /* 0x0000000498747825 */ /* 0x040fe200078e02fa */
[----:B------:R-:W-:Y:S03]  /*1b900*/  LDGSTS.E [R7+0x5c000], desc[UR60][R118.64], !P2 ;  /* 0x5c00000076077fae */ /* 0x000fe6000d12187c */
[C---:B------:R-:W-:Y:S01]  /*1b910*/  IMAD.WIDE R114, R152.reuse, 0x4, R232 ;  /* 0x0000000498727825 */ /* 0x040fe200078e02e8 */
[----:B------:R-:W-:Y:S03]  /*1b920*/  LDGSTS.E [R7+0x5c004], desc[UR60][R116.64], !P3 ;  /* 0x5c00400074077fae */ /* 0x000fe6000d92187c */
[----:B---3--:R-:W-:Y:S01]  /*1b930*/  IMAD.WIDE R2, R152, 0x4, R2 ;  /* 0x0000000498027825 */ /* 0x008fe200078e0202 */
[----:B------:R-:W3:Y:S04]  /*1b940*/  LDL.LU.64 R232, [R1+0x100] ;  /* 0x0001000001e87983 */ /* 0x000ee80000300a00 */
[----:B------:R-:W-:Y:S04]  /*1b950*/  STL.64 [R1+0x350], R118 ;  /* 0x0003507601007387 */ /* 0x000fe80000100a00 */
[----:B------:R-:W-:Y:S04]  /*1b960*/  STL.64 [R1+0x360], R116 ;  /* 0x0003607401007387 */ /* 0x000fe80000100a00 */
[----:B------:R-:W-:Y:S04]  /*1b970*/  STL.64 [R1+0x370], R114 ;  /* 0x0003707201007387 */ /* 0x000fe80000100a00 */
[----:B------:R1:W-:Y:S04]  /*1b980*/  STL.64 [R1+0x378], R2 ;  /* 0x0003780201007387 */ /* 0x0003e80000100a00 */
[----:B----4-:R-:W4:Y:S04]  /*1b990*/  LDL.LU.64 R226, [R1+0xf8] ;  /* 0x0000f80001e27983 */ /* 0x010f280000300a00 */
[----:B------:R-:W-:Y:S01]  /*1b9a0*/  LDGSTS.E [R7+0x5c008], desc[UR60][R114.64], !P4 ;  /* 0x5c00800072077fae */ /* 0x000fe2000e12187c */
[----:B------:R-:W-:-:S03]  /*1b9b0*/  ISETP.GE.U32.AND P4, PT, R8, 0x7ffffcea, PT ;  /* 0x7ffffcea0800780c */ /* 0x000fc60003f86070 */
[----:B------:R-:W2:Y:S01]  /*1b9c0*/  LDL.LU.64 R250, [R1+0xf0] ;  /* 0x0000f00001fa7983 */ /* 0x000ea20000300a00 */
[----:B------:R-:W-:-:S03]  /*1b9d0*/  VIADD R8, R222, 0xfffffd68 ;  /* 0xfffffd68de087836 */ /* 0x000fc60000000000 */
[----:B------:R1:W-:Y:S04]  /*1b9e0*/  LDGSTS.E [R7+0x5c00c], desc[UR60][R2.64], !P5 ;  /* 0x5c00c00002077fae */ /* 0x0003e8000e92187c */
[----:B-1----:R-:W2:Y:S01]  /*1b9f0*/  LDL.LU.64 R2, [R1+0xe8] ;  /* 0x0000e80001027983 */ /* 0x002ea20000300a00 */
[----:B------:R-:W-:Y:S01]  /*1ba00*/  IADD3 R7, R223, -0x2b5, RZ ;  /* 0xfffffd4bdf077810 */ /* 0x000fe20007ffe0ff */
[----:B------:R-:W-:Y:S02]  /*1ba10*/  IMAD.WIDE R222, R152, 0x4, R156 ;  /* 0x0000000498de7825 */ /* 0x000fe400078e029c */
[----:B------:R-:W2:Y:S01]  /*1ba20*/  LDL.LU.64 R156, [R1+0xd0] ;  /* 0x0000d000019c7983 */ /* 0x000ea20000300a00 */
[----:B------:R-:W-:Y:S01]  /*1ba30*/  IADD3 R153, R230, -0x295, RZ ;  /* 0xfffffd6be6997810 */ /* 0x000fe20007ffe0ff */
[----:B------:R-:W-:Y:S01]  /*1ba40*/  VIADD R9, R231, 0xfffffd6a ;  /* 0xfffffd6ae7097836 */ /* 0x000fe20000000000 */
[----:B------:R-:W-:Y:S01]  /*1ba50*/  ISETP.GE.U32.AND P6, PT, R7, 0x7ffffccc, PT ;  /* 0x7ffffccc0700780c */ /* 0x000fe20003fc6070 */
[----:B------:R-:W-:Y:S01]  /*1ba60*/  IMAD.WIDE R224, R152, 0x4, R224 ;  /* 0x0000000498e07825 */ /* 0x000fe200078e02e0 */
[----:B------:R-:W-:Y:S01]  /*1ba70*/  ISETP.GE.U32.AND P2, PT, R153, 0x7ffffcec, PT ;  /* 0x7ffffcec9900780c */ /* 0x000fe20003f46070 */
[----:B------:R-:W2:Y:S01]  /*1ba80*/  LDL.LU.64 R234, [R1+0xc0] ;  /* 0x0000c00001ea7983 */ /* 0x000ea20000300a00 */
[----:B------:R-:W-:Y:S01]  /*1ba90*/  ISETP.GE.U32.AND P3, PT, R9, 0x7ffffceb, PT ;  /* 0x7ffffceb0900780c */ /* 0x000fe20003f66070 */
[----:B------:R-:W-:Y:S01]  /*1baa0*/  VIADD R7, R229, 0xfffffd49 ;  /* 0xfffffd49e5077836 */ /* 0x000fe20000000000 */
[----:B------:R-:W-:Y:S01]  /*1bab0*/  ISETP.GE.U32.AND P5, PT, R8, 0x7ffffce9, PT ;  /* 0x7ffffce90800780c */ /* 0x000fe20003fa6070 */
[----:B------:R-:W-:Y:S01]  /*1bac0*/  VIADD R9, R228, 0xfffffd4a ;  /* 0xfffffd4ae4097836 */ /* 0x000fe20000000000 */
[----:B------:R-:W1:Y:S07]  /*1bad0*/  LDC R153, c[0x0][0x230] ;  /* 0x00008c00ff997b82 */ /* 0x000e6e0000000800 */
[----:B------:R-:W-:Y:S01]  /*1bae0*/  LDGSTS.E [R6+0x50000], desc[UR60][R222.64], !P2 ;  /* 0x50000000de067fae */ /* 0x000fe2000d12187c */
[----:B------:R-:W-:Y:S01]  /*1baf0*/  ISETP.GE.U32.AND P2, PT, R7, 0x7ffffcca, PT ;  /* 0x7ffffcca0700780c */ /* 0x000fe20003f46070 */
[----:B------:R-:W-:-:S02]  /*1bb00*/  VIADD R7, R236, 0xfffffd48 ;  /* 0xfffffd48ec077836 */ /* 0x000fc40000000000 */
[----:B------:R-:W1:Y:S01]  /*1bb10*/  LDC R236, c[0x0][0x230] ;  /* 0x00008c00ffec7b82 */ /* 0x000e620000000800 */
[----:B------:R-:W-:Y:S01]  /*1bb20*/  LDGSTS.E [R6+0x50004], desc[UR60][R224.64], !P3 ;  /* 0x50004000e0067fae */ /* 0x000fe2000d92187c */
[----:B------:R-:W-:Y:S02]  /*1bb30*/  ISETP.GE.U32.AND P0, PT, R9, 0x7ffffccb, PT ;  /* 0x7ffffccb0900780c */ /* 0x000fe40003f06070 */
[----:B------:R-:W-:Y:S02]  /*1bb40*/  ISETP.GE.U32.AND P3, PT, R7, 0x7ffffcc9, PT ;  /* 0x7ffffcc90700780c */ /* 0x000fe40003f66070 */
[----:B------:R-:W-:Y:S02]  /*1bb50*/  IADD3 R7, R238, -0x2d5, RZ ;  /* 0xfffffd2bee077810 */ /* 0x000fe40007ffe0ff */
[----:B------:R-:W1:Y:S08]  /*1bb60*/  LDC R9, c[0x0][0x230] ;  /* 0x00008c00ff097b82 */ /* 0x000e700000000800 */
[----:B------:R-:W1:Y:S01]  /*1bb70*/  LDC R238, c[0x0][0x230] ;  /* 0x00008c00ffee7b82 */ /* 0x000e620000000800 */
[----:B---3--:R-:W-:-:S02]  /*1bb80*/  IMAD.WIDE R228, R152, 0x4, R232 ;  /* 0x0000000498e47825 */ /* 0x008fc400078e02e8 */
[----:B------:R-:W3:Y:S04]  /*1bb90*/  LDL.LU.64 R232, [R1+0xb0] ;  /* 0x0000b00001e87983 */ /* 0x000ee80000300a00 */
[----:B------:R-:W-:Y:S01]  /*1bba0*/  LDGSTS.E [R6+0x50008], desc[UR60][R228.64], !P4 ;  /* 0x50008000e4067fae */ /* 0x000fe2000e12187c */
[----:B------:R-:W-:Y:S01]  /*1bbb0*/  ISETP.GE.U32.AND P4, PT, R7, 0x7ffffcac, PT ;  /* 0x7ffffcac0700780c */ /* 0x000fe20003f86070 */
[----:B------:R-:W-:Y:S02]  /*1bbc0*/  VIADD R7, R239, 0xfffffd29 ;  /* 0xfffffd29ef077836 */ /* 0x000fe40000000000 */
[C---:B----4-:R-:W-:Y:S01]  /*1bbd0*/  IMAD.WIDE R230, R152.reuse, 0x4, R226 ;  /* 0x0000000498e67825 */ /* 0x050fe200078e02e2 */
[----:B------:R-:W4:Y:S04]  /*1bbe0*/  LDC R239, c[0x0][0x230] ;  /* 0x00008c00ffef7b82 */ /* 0x000f280000000800 */
[----:B------:R-:W-:Y:S01]  /*1bbf0*/  LDGSTS.E [R6+0x5000c], desc[UR60][R230.64], !P5 ;  /* 0x5000c000e6067fae */ /* 0x000fe2000e92187c */
[----:B--2---:R-:W-:-:S05]  /*1bc00*/  IMAD.WIDE R114, R152, 0x4, R250 ;  /* 0x0000000498727825 */ /* 0x004fca00078e02fa */
[----:B------:R2:W-:Y:S04]  /*1bc10*/  STL.64 [R1+0xf0], R114 ;  /* 0x0000f07201007387 */ /* 0x0005e80000100a00 */
[----:B------:R-:W4:Y:S04]  /*1bc20*/  LDL.LU.64 R250, [R1+0x88] ;  /* 0x0000880001fa7983 */ /* 0x000f280000300a00 */
[----:B------:R4:W-:Y:S01]  /*1bc30*/  LDGSTS.E [R6+0x54000], desc[UR60][R114.64], !P6 ;  /* 0x5400000072067fae */ /* 0x0009e2000f12187c */
[----:B------:R-:W-:Y:S01]  /*1bc40*/  IMAD.WIDE R2, R152, 0x4, R2 ;  /* 0x0000000498027825 */ /* 0x000fe200078e0202 */
[----:B------:R-:W-:-:S03]  /*1bc50*/  ISETP.GE.U32.AND P6, PT, R7, 0x7ffffcaa, PT ;  /* 0x7ffffcaa0700780c */ /* 0x000fc60003fc6070 */
[----:B------:R-:W-:Y:S01]  /*1bc60*/  IMAD.WIDE R226, R152, 0x4, R156 ;  /* 0x0000000498e27825 */ /* 0x000fe200078e029c */
[----:B------:R1:W-:Y:S01]  /*1bc70*/  STL.64 [R1+0xe8], R2 ;  /* 0x0000e80201007387 */ /* 0x0003e20000100a00 */
[----:B------:R-:W-:-:S03]  /*1bc80*/  IADD3 R7, R237, -0x2f5, RZ ;  /* 0xfffffd0bed077810 */ /* 0x000fc60007ffe0ff */
[----:B------:R-:W4:Y:S04]  /*1bc90*/  LDL.LU.64 R156, [R1+0x80] ;  /* 0x00008000019c7983 */ /* 0x000f280000300a00 */
[----:B------:R-:W4:Y:S04]  /*1bca0*/  LDL.LU.64 R118, [R1+0x68] ;  /* 0x0000680001767983 */ /* 0x000f280000300a00 */
[----:B------:R1:W-:Y:S04]  /*1bcb0*/  STL.64 [R1+0xd0], R226 ;  /* 0x0000d0e201007387 */ /* 0x0003e80000100a00 */
[----:B------:R-:W4:Y:S04]  /*1bcc0*/  LDL.LU.64 R116, [R1+0x60] ;  /* 0x0000600001747983 */ /* 0x000f280000300a00 */
[----:B------:R4:W-:Y:S04]  /*1bcd0*/  LDGSTS.E [R6+0x54004], desc[UR60][R2.64], !P0 ;  /* 0x5400400002067fae */ /* 0x0009e8000c12187c */
[----:B--2---:R-:W2:Y:S04]  /*1bce0*/  LDL.LU.64 R114, [R1+0x58] ;  /* 0x0000580001727983 */ /* 0x004ea80000300a00 */
[----:B------:R-:W-:Y:S01]  /*1bcf0*/  LDGSTS.E [R6+0x54008], desc[UR60][R226.64], !P2 ;  /* 0x54008000e2067fae */ /* 0x000fe2000d12187c */
[----:B------:R-:W-:Y:S01]  /*1bd00*/  ISETP.GE.U32.AND P2, PT, R7, 0x7ffffc8c, PT ;  /* 0x7ffffc8c0700780c */ /* 0x000fe20003f46070 */
[----:B-1----:R-:W-:-:S02]  /*1bd10*/  VIADD R7, R236, 0xfffffd0a ;  /* 0xfffffd0aec077836 */ /* 0x002fc40000000000 */
[----:B------:R-:W2:Y:S04]  /*1bd20*/  LDL.LU.64 R2, [R1+0x50] ;  /* 0x0000500001027983 */ /* 0x000ea80000300a00 */
[----:B------:R-:W2:Y:S04]  /*1bd30*/  LDL.LU.64 R226, [R1+0x718] ;  /* 0x0007180001e27983 */ /* 0x000ea80000300a00 */
[----:B------:R-:W2:Y:S01]  /*1bd40*/  LDL.LU.64 R236, [R1+0xa0] ;  /* 0x0000a00001ec7983 */ /* 0x000ea20000300a00 */
[----:B------:R-:W-:Y:S02]  /*1bd50*/  VIADD R8, R153, 0xfffffd2a ;  /* 0xfffffd2a99087836 */ /* 0x000fe40000000000 */
[----:B------:R-:W-:Y:S01]  /*1bd60*/  IMAD.WIDE R234, R152, 0x4, R234 ;  /* 0x0000000498ea7825 */ /* 0x000fe200078e02ea */
[----:B------:R-:W1:Y:S02]  /*1bd70*/  LDC R153, c[0x0][0x230] ;  /* 0x00008c00ff997b82 */ /* 0x000e640000000800 */
[----:B------:R-:W-:Y:S01]  /*1bd80*/  ISETP.GE.U32.AND P5, PT, R8, 0x7ffffcab, PT ;  /* 0x7ffffcab0800780c */ /* 0x000fe20003fa6070 */
[----:B------:R-:W-:Y:S01]  /*1bd90*/  VIADD R8, R9, 0xfffffd28 ;  /* 0xfffffd2809087836 */ /* 0x000fe20000000000 */
[----:B------:R3:W-:Y:S04]  /*1bda0*/  STL.64 [R1+0xc0], R234 ;  /* 0x0000c0ea01007387 */ /* 0x0007e80000100a00 */
[----:B------:R-:W-:Y:S01]  /*1bdb0*/  LDGSTS.E [R6+0x5400c], desc[UR60][R234.64], !P3 ;  /* 0x5400c000ea067fae */ /* 0x000fe2000d92187c */
[----:B------:R-:W-:Y:S01]  /*1bdc0*/  ISETP.GE.U32.AND P0, PT, R8, 0x7ffffca9, PT ;  /* 0x7ffffca90800780c */ /* 0x000fe20003f06070 */
[----:B------:R-:W-:Y:S01]  /*1bdd0*/  VIADD R8, R238, 0xfffffd09 ;  /* 0xfffffd09ee087836 */ /* 0x000fe20000000000 */
[----:B------:R-:W-:Y:S01]  /*1bde0*/  ISETP.GE.U32.AND P3, PT, R7, 0x7ffffc8b, PT ;  /* 0x7ffffc8b0700780c */ /* 0x000fe20003f66070 */
[----:B------:R-:W-:-:S02]  /*1bdf0*/  VIADD R7, R155, 0xfffffd08 ;  /* 0xfffffd089b077836 */ /* 0x000fc40000000000 */
[----:B---3--:R-:W-:Y:S01]  /*1be00*/  IMAD.WIDE R232, R152, 0x4, R232 ;  /* 0x0000000498e87825 */ /* 0x008fe200078e02e8 */
[----:B------:R-:W3:Y:S01]  /*1be10*/  LDL.LU.64 R234, [R1+0x710] ;  /* 0x0007100001ea7983 */ /* 0x000ee20000300a00 */
[----:B------:R-:W1:Y:S03]  /*1be20*/  LDC R155, c[0x0][0x230] ;  /* 0x00008c00ff9b7b82 */ /* 0x000e660000000800 */
[----:B------:R1:W-:Y:S04]  /*1be30*/  STL.64 [R1+0xf8], R232 ;  /* 0x0000f8e801007387 */ /* 0x0003e80000100a00 */
[----:B------:R-:W-:Y:S01]  /*1be40*/  LDGSTS.E [R6+0x58000], desc[UR60][R232.64], !P4 ;  /* 0x58000000e8067fae */ /* 0x000fe2000e12187c */
[----:B------:R-:W-:Y:S01]  /*1be50*/  ISETP.GE.U32.AND P4, PT, R8, 0x7ffffc8a, PT ;  /* 0x7ffffc8a0800780c */ /* 0x000fe20003f86070 */
[----:B----4-:R-:W-:-:S04]  /*1be60*/  IMAD.WIDE R250, R152, 0x4, R250 ;  /* 0x0000000498fa7825 */ /* 0x010fc800078e02fa */
[----:B------:R-:W-:-:S04]  /*1be70*/  IMAD.WIDE R156, R152, 0x4, R156 ;  /* 0x00000004989c7825 */ /* 0x000fc800078e029c */
[----:B------:R-:W-:-:S04]  /*1be80*/  IMAD.WIDE R118, R152, 0x4, R118 ;  /* 0x0000000498767825 */ /* 0x000fc800078e0276 */
[----:B------:R-:W-:-:S04]  /*1be90*/  IMAD.WIDE R116, R152, 0x4, R116 ;  /* 0x0000000498747825 */ /* 0x000fc800078e0274 */
[----:B--2---:R-:W-:-:S04]  /*1bea0*/  IMAD.WIDE R114, R152, 0x4, R114 ;  /* 0x0000000498727825 */ /* 0x004fc800078e0272 */
[----:B------:R-:W-:-:S04]  /*1beb0*/  IMAD.WIDE R236, R152, 0x4, R236 ;  /* 0x0000000498ec7825 */ /* 0x000fc800078e02ec */
[----:B------:R-:W-:Y:S01]  /*1bec0*/  IMAD.WIDE R2, R152, 0x4, R2 ;  /* 0x0000000498027825 */ /* 0x000fe200078e0202 */
[----:B------:R2:W-:Y:S01]  /*1bed0*/  STL.64 [R1+0x100], R236 ;  /* 0x000100ec01007387 */ /* 0x0005e20000100a00 */
[----:B------:R-:W-:Y:S01]  /*1bee0*/  IADD3 R9, R239, -0x299, RZ ;  /* 0xfffffd67ef097810 */ /* 0x000fe20007ffe0ff */
[----:B------:R-:W4:Y:S02]  /*1bef0*/  LDC R238, c[0x0][0x230] ;  /* 0x00008c00ffee7b82 */ /* 0x000f240000000800 */
[----:B------:R2:W-:Y:S01]  /*1bf00*/  LDGSTS.E [R6+0x58004], desc[UR60][R236.64], !P5 ;  /* 0x58004000ec067fae */ /* 0x0005e2000e92187c */
[----:B------:R-:W-:-:S03]  /*1bf10*/  ISETP.GE.U32.AND P5, PT, R7, 0x7ffffc89, PT ;  /* 0x7ffffc890700780c */ /* 0x000fc60003fa6070 */
[----:B-1----:R-:W4:Y:S01]  /*1bf20*/  LDL.LU.64 R232, [R1+0x708] ;  /* 0x0007080001e87983 */ /* 0x002f220000300a00 */
[----:B------:R-:W-:Y:S01]  /*1bf30*/  VIADD R8, R241, 0xfffffd66 ;  /* 0xfffffd66f1087836 */ /* 0x000fe20000000000 */
[----:B------:R-:W1:Y:S08]  /*1bf40*/  LDC R239, c[0x0][0x230] ;  /* 0x00008c00ffef7b82 */ /* 0x000e700000000800 */
[----:B--2---:R-:W2:Y:S08]  /*1bf50*/  LDC R236, c[0x0][0x230] ;  /* 0x00008c00ffec7b82 */ /* 0x004eb00000000800 */
[----:B------:R-:W1:Y:S01]  /*1bf60*/  LDC R237, c[0x0][0x230] ;  /* 0x00008c00ffed7b82 */ /* 0x000e620000000800 */
[----:B------:R2:W-:Y:S04]  /*1bf70*/  STL.64 [R1+0x108], R250 ;  /* 0x000108fa01007387 */ /* 0x0005e80000100a00 */
[----:B------:R-:W-:Y:S04]  /*1bf80*/  STL.64 [R1+0x110], R156 ;  /* 0x0001109c01007387 */ /* 0x000fe80000100a00 */
[----:B------:R-:W-:Y:S01]  /*1bf90*/  LDGSTS.E [R6+0x58008], desc[UR60][R250.64], !P6 ;  /* 0x58008000fa067fae */ /* 0x000fe2000f12187c */
[----:B------:R-:W-:Y:S01]  /*1bfa0*/  VIADD R7, R153, 0xfffffd65 ;  /* 0xfffffd6599077836 */ /* 0x000fe20000000000 */
[----:B------:R-:W3:Y:S02]  /*1bfb0*/  LDC R241, c[0x0][0x230] ;  /* 0x00008c00fff17b82 */ /* 0x000ee40000000800 */
[----:B------:R-:W-:Y:S04]  /*1bfc0*/  STL.64 [R1+0x308], R118 ;  /* 0x0003087601007387 */ /* 0x000fe80000100a00 */
[----:B------:R-:W-:Y:S02]  /*1bfd0*/  LDGSTS.E [R6+0x5800c], desc[UR60][R156.64], !P0 ;  /* 0x5800c0009c067fae */ /* 0x000fe4000c12187c */
[----:B------:R-:W3:Y:S02]  /*1bfe0*/  LDC R153, c[0x0][0x230] ;  /* 0x00008c00ff997b82 */ /* 0x000ee40000000800 */
[----:B------:R-:W-:Y:S04]  /*1bff0*/  STL.64 [R1+0x318], R116 ;  /* 0x0003187401007387 */ /* 0x000fe80000100a00 */
[----:B------:R-:W-:Y:S04]  /*1c000*/  LDGSTS.E [R6+0x5c000], desc[UR60][R118.64], !P2 ;  /* 0x5c00000076067fae */ /* 0x000fe8000d12187c */
[----:B--2---:R-:W2:Y:S04]  /*1c010*/  LDL.LU.64 R250, [R1+0x40] ;  /* 0x0000400001fa7983 */ /* 0x004ea80000300a00 */
[----:B------:R-:W-:Y:S04]  /*1c020*/  LDGSTS.E [R6+0x5c004], desc[UR60][R116.64], !P3 ;  /* 0x5c00400074067fae */ /* 0x000fe8000d92187c */
[----:B------:R-:W-:Y:S04]  /*1c030*/  STL.64 [R1+0x328], R114 ;  /* 0x0003287201007387 */ /* 0x000fe80000100a00 */
[----:B------:R-:W-:Y:S04]  /*1c040*/  LDGSTS.E [R6+0x5c008], desc[UR60][R114.64], !P4 ;  /* 0x5c00800072067fae */ /* 0x000fe8000e12187c */
[----:B------:R1:W-:Y:S04]  /*1c050*/  STL.64 [R1+0x338], R2 ;  /* 0x0003380201007387 */ /* 0x0003e80000100a00 */
[----:B------:R1:W-:Y:S01]  /*1c060*/  LDGSTS.E [R6+0x5c00c], desc[UR60][R2.64], !P5 ;  /* 0x5c00c00002067fae */ /* 0x0003e2000e92187c */
[----:B------:R-:W-:-:S02]  /*1c070*/  ISETP.GE.U32.AND P4, PT, R7, 0x7ffffce6, PT ;  /* 0x7ffffce60700780c */ /* 0x000fc40003f86070 */
[----:B------:R-:W-:Y:S01]  /*1c080*/  IADD3 R7, R236, -0x2b9, RZ ;  /* 0xfffffd47ec077810 */ /* 0x000fe20007ffe0ff */
[----:B-1----:R-:W3:Y:S01]  /*1c090*/  LDL.LU.64 R2, [R1+0x10] ;  /* 0x0000100001027983 */ /* 0x002ee20000300a00 */
[----:B------:R-:W-:-:S03]  /*1c0a0*/  VIADD R6, R237, 0xfffffd46 ;  /* 0xfffffd46ed067836 */ /* 0x000fc60000000000 */
[----:B------:R-:W3:Y:S04]  /*1c0b0*/  LDL.LU.64 R156, [R1+0x38] ;  /* 0x00003800019c7983 */ /* 0x000ee80000300a00 */
[----:B------:R-:W3:Y:S04]  /*1c0c0*/  LDL.LU.64 R118, [R1+0x30] ;  /* 0x0000300001767983 */ /* 0x000ee80000300a00 */
[----:B------:R-:W3:Y:S04]  /*1c0d0*/  LDL.LU.64 R114, [R1+0x28] ;  /* 0x0000280001727983 */ /* 0x000ee80000300a00 */
[----:B------:R-:W3:Y:S04]  /*1c0e0*/  LDL.LU.64 R116, [R1+0x20] ;  /* 0x0000200001747983 */ /* 0x000ee80000300a00 */
[----:B------:R-:W3:Y:S01]  /*1c0f0*/  LDL.LU.64 R236, [R1+0x48] ;  /* 0x0000480001ec7983 */ /* 0x000ee20000300a00 */
[----:B------:R-:W-:Y:S01]  /*1c100*/  ISETP.GE.U32.AND P3, PT, R8, 0x7ffffce7, PT ;  /* 0x7ffffce70800780c */ /* 0x000fe20003f66070 */
[----:B------:R-:W-:Y:S01]  /*1c110*/  VIADD R8, R155, 0xfffffd64 ;  /* 0xfffffd649b087836 */ /* 0x000fe20000000000 */
[----:B------:R-:W-:Y:S01]  /*1c120*/  ISETP.GE.U32.AND P2, PT, R9, 0x7ffffce8, PT ;  /* 0x7ffffce80900780c */ /* 0x000fe20003f46070 */
[----:B------:R-:W1:Y:S01]  /*1c130*/  LDC R155, c[0x0][0x230] ;  /* 0x00008c00ff9b7b82 */ /* 0x000e620000000800 */
[----:B------:R-:W-:-:S02]  /*1c140*/  ISETP.GE.U32.AND P6, PT, R7, 0x7ffffcc8, PT ;  /* 0x7ffffcc80700780c */ /* 0x000fc40003fc6070 */
[----:B------:R-:W-:-:S05]  /*1c150*/  ISETP.GE.U32.AND P5, PT, R8, 0x7ffffce5, PT ;  /* 0x7ffffce50800780c */ /* 0x000fca0003fa6070 */
[----:B------:R-:W1:Y:S01]  /*1c160*/  LDC R9, c[0x0][0x230] ;  /* 0x00008c00ff097b82 */ /* 0x000e620000000800 */
[----:B----4-:R-:W-:-:S04]  /*1c170*/  IMAD.WIDE R232, R152, 0x4, R232 ;  /* 0x0000000498e87825 */ /* 0x010fc800078e02e8 */
[C---:B--2---:R-:W-:Y:S01]  /*1c180*/  IMAD.WIDE R250, R152.reuse, 0x4, R250 ;  /* 0x0000000498fa7825 */ /* 0x044fe200078e02fa */
[----:B------:R-:W-:Y:S03]  /*1c190*/  LDGSTS.E [R5+0x50000], desc[UR60][R232.64], !P2 ;  /* 0x50000000e8057fae */ /* 0x000fe6000d12187c */
[----:B---3--:R-:W-:Y:S01]  /*1c1a0*/  IMAD.WIDE R2, R152, 0x4, R2 ;  /* 0x0000000498027825 */ /* 0x008fe200078e0202 */
[----:B------:R2:W-:Y:S01]  /*1c1b0*/  STL.64 [R1], R250 ;  /* 0x000000fa01007387 */ /* 0x0005e20000100a00 */
[----:B------:R-:W-:Y:S01]  /*1c1c0*/  ISETP.GE.U32.AND P0, PT, R6, 0x7ffffcc7, PT ;  /* 0x7ffffcc70600780c */ /* 0x000fe20003f06070 */
[----:B------:R-:W3:Y:S01]  /*1c1d0*/  LDC R8, c[0x0][0x230] ;  /* 0x00008c00ff087b82 */ /* 0x000ee20000000800 */
[----:B------:R-:W-:-:S04]  /*1c1e0*/  IMAD.WIDE R156, R152, 0x4, R156 ;  /* 0x00000004989c7825 */ /* 0x000fc800078e029c */
[----:B------:R-:W-:-:S05]  /*1c1f0*/  IMAD.WIDE R236, R152, 0x4, R236 ;  /* 0x0000000498ec7825 */ /* 0x000fca00078e02ec */
[----:B------:R-:W-:Y:S04]  /*1c200*/  LDGSTS.E [R5+0x50004], desc[UR60][R236.64], !P3 ;  /* 0x50004000ec057fae */ /* 0x000fe8000d92187c */
[----:B------:R-:W-:Y:S04]  /*1c210*/  LDGSTS.E [R5+0x50008], desc[UR60][R250.64], !P4 ;  /* 0x50008000fa057fae */ /* 0x000fe8000e12187c */
[----:B------:R-:W-:Y:S04]  /*1c220*/  LDGSTS.E [R5+0x5000c], desc[UR60][R2.64], !P5 ;  /* 0x5000c00002057fae */ /* 0x000fe8000e92187c */
[----:B------:R-:W-:Y:S04]  /*1c230*/  LDGSTS.E [R5+0x54000], desc[UR60][R156.64], !P6 ;  /* 0x540000009c057fae */ /* 0x000fe8000f12187c */
[----:B--2---:R-:W2:Y:S04]  /*1c240*/  LDL.LU.64 R250, [R1+0x700] ;  /* 0x0007000001fa7983 */ /* 0x004ea80000300a00 */
[----:B------:R4:W-:Y:S04]  /*1c250*/  STL.64 [R1+0x10], R2 ;  /* 0x0000100201007387 */ /* 0x0009e80000100a00 */
[----:B----4-:R-:W4:Y:S04]  /*1c260*/  LDL.LU.64 R2, [R1+0x6f8] ;  /* 0x0006f80001027983 */ /* 0x010f280000300a00 */
[----:B------:R1:W-:Y:S04]  /*1c270*/  STL.64 [R1+0x38], R156 ;  /* 0x0000389c01007387 */ /* 0x0003e80000100a00 */
[----:B-1----:R-:W3:Y:S01]  /*1c280*/  LDL.LU.64 R156, [R1+0x6f0] ;  /* 0x0006f000019c7983 */ /* 0x002ee20000300a00 */
[----:B------:R-:W-:-:S02]  /*1c290*/  VIADD R6, R252, 0xfffffd44 ;  /* 0xfffffd44fc067836 */ /* 0x000fc40000000000 */
[----:B------:R-:W-:Y:S02]  /*1c2a0*/  VIADD R7, R242, 0xfffffd45 ;  /* 0xfffffd45f2077836 */ /* 0x000fe40000000000 */
[----:B------:R-:W-:Y:S01]  /*1c2b0*/  IMAD.WIDE R118, R152, 0x4, R118 ;  /* 0x0000000498767825 */ /* 0x000fe200078e0276 */
[----:B------:R-:W-:Y:S01]  /*1c2c0*/  ISETP.GE.U32.AND P3, PT, R6, 0x7ffffcc5, PT ;  /* 0x7ffffcc50600780c */ /* 0x000fe20003f66070 */
[----:B------:R-:W1:Y:S01]  /*1c2d0*/  LDC R242, c[0x0][0x230] ;  /* 0x00008c00fff27b82 */ /* 0x000e620000000800 */
[----:B------:R-:W-:Y:S02]  /*1c2e0*/  IADD3 R6, R239, -0x2d9, RZ ;  /* 0xfffffd27ef067810 */ /* 0x000fe40007ffe0ff */
[----:B------:R-:W-:Y:S01]  /*1c2f0*/  ISETP.GE.U32.AND P2, PT, R7, 0x7ffffcc6, PT ;  /* 0x7ffffcc60700780c */ /* 0x000fe20003f46070 */
[----:B------:R-:W-:Y:S01]  /*1c300*/  IMAD.WIDE R114, R152, 0x4, R114 ;  /* 0x0000000498727825 */ /* 0x000fe200078e0272 */
[----:B------:R1:W-:Y:S03]  /*1c310*/  LDGSTS.E [R5+0x54004], desc[UR60][R118.64], !P0 ;  /* 0x5400400076057fae */ /* 0x0003e6000c12187c */
[----:B------:R-:W1:Y:S01]  /*1c320*/  LDC R239, c[0x0][0x230] ;  /* 0x00008c00ffef7b82 */ /* 0x000e620000000800 */
[----:B------:R-:W-:Y:S01]  /*1c330*/  VIADD R7, R9, 0xfffffd26 ;  /* 0xfffffd2609077836 */ /* 0x000fe20000000000 */
[----:B------:R-:W-:-:S06]  /*1c340*/  ISETP.GE.U32.AND P4, PT, R6, 0x7ffffca8, PT ;  /* 0x7ffffca80600780c */ /* 0x000fcc0003f86070 */
[----:B------:R-:W3:Y:S01]  /*1c350*/  LDC R9, c[0x0][0x230] ;  /* 0x00008c00ff097b82 */ /* 0x000ee20000000800 */
[----:B------:R-:W-:Y:S01]  /*1c360*/  VIADD R6, R155, 0xfffffd25 ;  /* 0xfffffd259b067836 */ /* 0x000fe20000000000 */
[----:B------:R1:W-:Y:S04]  /*1c370*/  STL.64 [R1+0x30], R118 ;  /* 0x0000307601007387 */ /* 0x0003e80000100a00 */
[----:B------:R-:W-:Y:S01]  /*1c380*/  ISETP.GE.U32.AND P6, PT, R6, 0x7ffffca6, PT ;  /* 0x7ffffca60600780c */ /* 0x000fe20003fc6070 */
[----:B------:R-:W-:Y:S01]  /*1c390*/  IMAD.WIDE R116, R152, 0x4, R116 ;  /* 0x0000000498747825 */ /* 0x000fe200078e0274 */
[----:B------:R-:W-:Y:S01]  /*1c3a0*/  IADD3 R6, R241, -0x2f9, RZ ;  /* 0xfffffd07f1067810 */ /* 0x000fe20007ffe0ff */
[----:B------:R-:W-:Y:S01]  /*1c3b0*/  STL.64 [R1+0x40], R114 ;  /* 0x0000407201007387 */ /* 0x000fe20000100a00 */
[----:B------:R-:W1:Y:S03]  /*1c3c0*/  LDC R155, c[0x0][0x230] ;  /* 0x00008c00ff9b7b82 */ /* 0x000e660000000800 */
[----:B------:R-:W-:Y:S01]  /*1c3d0*/  LDGSTS.E [R5+0x54008], desc[UR60][R114.64], !P2 ;  /* 0x5400800072057fae */ /* 0x000fe2000d12187c */
[----:B------:R-:W-:Y:S01]  /*1c3e0*/  ISETP.GE.U32.AND P2, PT, R6, 0x7ffffc88, PT ;  /* 0x7ffffc880600780c */ /* 0x000fe20003f46070 */
[----:B-1----:R-:W-:-:S02]  /*1c3f0*/  VIADD R6, R239, 0xfffffd05 ;  /* 0xfffffd05ef067836 */ /* 0x002fc40000000000 */
[----:B------:R1:W-:Y:S01]  /*1c400*/  LDGSTS.E [R5+0x5400c], desc[UR60][R116.64], !P3 ;  /* 0x5400c00074057fae */ /* 0x0003e2000d92187c */
[----:B------:R-:W-:Y:S01]  /*1c410*/  ISETP.GE.U32.AND P5, PT, R7, 0x7ffffca7, PT ;  /* 0x7ffffca70700780c */ /* 0x000fe20003fa6070 */
[----:B------:R-:W-:Y:S01]  /*1c420*/  VIADD R7, R238, 0xfffffd24 ;  /* 0xfffffd24ee077836 */ /* 0x000fe20000000000 */
[----:B------:R-:W4:Y:S04]  /*1c430*/  LDC R239, c[0x0][0x230] ;  /* 0x00008c00ffef7b82 */ /* 0x000f280000000800 */
[----:B------:R-:W-:Y:S01]  /*1c440*/  ISETP.GE.U32.AND P0, PT, R7, 0x7ffffca5, PT ;  /* 0x7ffffca50700780c */ /* 0x000fe20003f06070 */
[----:B------:R-:W-:-:S03]  /*1c450*/  VIADD R7, R153, 0xfffffd06 ;  /* 0xfffffd0699077836 */ /* 0x000fc60000000000 */
[----:B------:R-:W4:Y:S02]  /*1c460*/  LDC R238, c[0x0][0x230] ;  /* 0x00008c00ffee7b82 */ /* 0x000f240000000800 */
[----:B------:R-:W-:-:S06]  /*1c470*/  ISETP.GE.U32.AND P3, PT, R7, 0x7ffffc87, PT ;  /* 0x7ffffc870700780c */ /* 0x000fcc0003f66070 */
[----:B------:R-:W4:Y:S01]  /*1c480*/  LDC R153, c[0x0][0x230] ;  /* 0x00008c00ff997b82 */ /* 0x000f220000000800 */
[----:B------:R1:W-:Y:S01]  /*1c490*/  STL.64 [R1+0x48], R116 ;  /* 0x0000487401007387 */ /* 0x0003e20000100a00 */
[----:B------:R-:W-:Y:S01]  /*1c4a0*/  IMAD.WIDE R118, R152, 0x4, R226 ;  /* 0x0000000498767825 */ /* 0x000fe200078e02e2 */
[----:B------:R-:W-:-:S05]  /*1c4b0*/  IADD3 R7, R155, -0x29d, RZ ;  /* 0xfffffd639b077810 */ /* 0x000fca0007ffe0ff */
[----:B------:R-:W4:Y:S01]  /*1c4c0*/  LDC R241, c[0x0][0x230] ;  /* 0x00008c00fff17b82 */ /* 0x000f220000000800 */
[----:B-1----:R-:W-:-:S07]  /*1c4d0*/  IMAD.WIDE R116, R152, 0x4, R24 ;  /* 0x0000000498747825 */ /* 0x002fce00078e0218 */
[----:B------:R-:W1:Y:S01]  /*1c4e0*/  LDC R25, c[0x0][0x230] ;  /* 0x00008c00ff197b82 */ /* 0x000e620000000800 */
[----:B------:R-:W-:-:S07]  /*1c4f0*/  IMAD.WIDE R226, R152, 0x4, R30 ;  /* 0x0000000498e27825 */ /* 0x000fce00078e021e */
[----:B------:R-:W1:Y:S01]  /*1c500*/  LDC R24, c[0x0][0x230] ;  /* 0x00008c00ff187b82 */ /* 0x000e620000000800 */
[----:B--2---:R-:W-:-:S04]  /*1c510*/  IMAD.WIDE R250, R152, 0x4, R250 ;  /* 0x0000000498fa7825 */ /* 0x004fc800078e02fa */
[----:B---3--:R-:W-:-:S05]  /*1c520*/  IMAD.WIDE R114, R152, 0x4, R156 ;  /* 0x0000000498727825 */ /* 0x008fca00078e029c */
[----:B------:R2:W-:Y:S01]  /*1c530*/  LDGSTS.E [R5+0x58000], desc[UR60][R114.64], !P4 ;  /* 0x5800000072057fae */ /* 0x0005e2000e12187c */
[----:B------:R-:W-:Y:S01]  /*1c540*/  ISETP.GE.U32.AND P4, PT, R6, 0x7ffffc86, PT ;  /* 0x7ffffc860600780c */ /* 0x000fe20003f86070 */
[----:B------:R-:W-:Y:S02]  /*1c550*/  VIADD R6, R9, 0xfffffd04 ;  /* 0xfffffd0409067836 */ /* 0x000fe40000000000 */
[----:B------:R-:W3:Y:S01]  /*1c560*/  LDC R9, c[0x0][0x230] ;  /* 0x00008c00ff097b82 */ /* 0x000ee20000000800 */
[----:B----4-:R-:W-:-:S04]  /*1c570*/  IMAD.WIDE R2, R152, 0x4, R2 ;  /* 0x0000000498027825 */ /* 0x010fc800078e0202 */
[----:B------:R-:W-:Y:S01]  /*1c580*/  IMAD.WIDE R156, R152, 0x4, R234 ;  /* 0x00000004989c7825 */ /* 0x000fe200078e02ea */
[----:B------:R4:W-:Y:S01]  /*1c590*/  LDGSTS.E [R5+0x58004], desc[UR60][R2.64], !P5 ;  /* 0x5800400002057fae */ /* 0x0009e2000e92187c */
[----:B------:R-:W-:Y:S02]  /*1c5a0*/  ISETP.GE.U32.AND P5, PT, R6, 0x7ffffc85, PT ;  /* 0x7ffffc850600780c */ /* 0x000fe40003fa6070 */
[----:B------:R-:W-:Y:S01]  /*1c5b0*/  VIADD R6, R8, 0xfffffd62 ;  /* 0xfffffd6208067836 */ /* 0x000fe20000000000 */
[----:B------:R-:W-:Y:S01]  /*1c5c0*/  LDGSTS.E [R5+0x58008], desc[UR60][R250.64], !P6 ;  /* 0x58008000fa057fae */ /* 0x000fe2000f12187c */
[----:B------:R-:W1:Y:S03]  /*1c5d0*/  LDC R8, c[0x0][0x230] ;  /* 0x00008c00ff087b82 */ /* 0x000e660000000800 */
[----:B------:R-:W-:Y:S04]  /*1c5e0*/  LDGSTS.E [R5+0x5800c], desc[UR60][R156.64], !P0 ;  /* 0x5800c0009c057fae */ /* 0x000fe8000c12187c */
[----:B------:R-:W-:Y:S01]  /*1c5f0*/  LDGSTS.E [R5+0x5c000], desc[UR60][R118.64], !P2 ;  /* 0x5c00000076057fae */ /* 0x000fe2000d12187c */
[----:B------:R-:W-:-:S03]  /*1c600*/  ISETP.GE.U32.AND P2, PT, R7, 0x7ffffce4, PT ;  /* 0x7ffffce40700780c */ /* 0x000fc60003f46070 */
[----:B------:R-:W-:Y:S01]  /*1c610*/  LDGSTS.E [R5+0x5c004], desc[UR60][R116.64], !P3 ;  /* 0x5c00400074057fae */ /* 0x000fe2000d92187c */
[----:B------:R-:W-:Y:S01]  /*1c620*/  ISETP.GE.U32.AND P3, PT, R6, 0x7ffffce3, PT ;  /* 0x7ffffce30600780c */ /* 0x000fe20003f66070 */
[----:B---3--:R-:W-:Y:S02]  /*1c630*/  VIADD R6, R9, 0xfffffd61 ;  /* 0xfffffd6109067836 */ /* 0x008fe40000000000 */
[----:B------:R2:W-:Y:S01]  /*1c640*/  STL.64 [R1+0x80], R114 ;  /* 0x0000807201007387 */ /* 0x0005e20000100a00 */
[----:B------:R-:W3:Y:S01]  /*1c650*/  LDC R9, c[0x0][0x230] ;  /* 0x00008c00ff097b82 */ /* 0x000ee20000000800 */
[----:B------:R-:W-:Y:S02]  /*1c660*/  IADD3 R7, R238, -0x2bd, RZ ;  /* 0xfffffd43ee077810 */ /* 0x000fe40007ffe0ff */
[----:B------:R4:W-:Y:S02]  /*1c670*/  STL.64 [R1+0x88], R2 ;  /* 0x0000880201007387 */ /* 0x0009e40000100a00 */
[----:B------:R-:W-:-:S03]  /*1c680*/  ISETP.GE.U32.AND P6, PT, R7, 0x7ffffcc4, PT ;  /* 0x7ffffcc40700780c */ /* 0x000fc60003fc6070 */
[----:B------:R-:W3:Y:S01]  /*1c690*/  LDC R7, c[0x0][0x230] ;  /* 0x00008c00ff077b82 */ /* 0x000ee20000000800 */
[----:B--2---:R-:W-:-:S04]  /*1c6a0*/  IMAD.WIDE R114, R152, 0x4, R26 ;  /* 0x0000000498727825 */ /* 0x004fc800078e021a */
[----:B----4-:R-:W-:Y:S01]  /*1c6b0*/  IMAD.WIDE R2, R152, 0x4, R28 ;  /* 0x0000000498027825 */ /* 0x010fe200078e021c */
[----:B------:R-:W-:Y:S02]  /*1c6c0*/  LDGSTS.E [R5+0x5c008], desc[UR60][R114.64], !P4 ;  /* 0x5c00800072057fae */ /* 0x000fe4000e12187c */
[----:B------:R-:W2:Y:S02]  /*1c6d0*/  LDC R26, c[0x0][0x230] ;  /* 0x00008c00ff1a7b82 */ /* 0x000ea40000000800 */
[----:B------:R4:W-:Y:S01]  /*1c6e0*/  LDGSTS.E [R5+0x5c00c], desc[UR60][R2.64], !P5 ;  /* 0x5c00c00002057fae */ /* 0x0009e2000e92187c */
[----:B------:R-:W-:Y:S01]  /*1c6f0*/  ISETP.GE.U32.AND P4, PT, R6, 0x7ffffce2, PT ;  /* 0x7ffffce20600780c */ /* 0x000fe20003f86070 */
[----:B------:R-:W-:Y:S02]  /*1c700*/  VIADD R6, R241, 0xfffffd41 ;  /* 0xfffffd41f1067836 */ /* 0x000fe40000000000 */
[----:B------:R-:W-:Y:S01]  /*1c710*/  IMAD.WIDE R234, R152, 0x4, R32 ;  /* 0x0000000498ea7825 */ /* 0x000fe200078e0220 */
[----:B------:R-:W-:Y:S01]  /*1c720*/  LDGSTS.E [R4+0x50000], desc[UR60][R226.64], !P2 ;  /* 0x50000000e2047fae */ /* 0x000fe2000d12187c */
[----:B------:R-:W2:Y:S02]  /*1c730*/  LDC R27, c[0x0][0x230] ;  /* 0x00008c00ff1b7b82 */ /* 0x000ea40000000800 */
[----:B----4-:R-:W-:Y:S01]  /*1c740*/  VIADD R5, R153, 0xfffffd60 ;  /* 0xfffffd6099057836 */ /* 0x010fe20000000000 */
[----:B------:R-:W-:Y:S01]  /*1c750*/  ISETP.GE.U32.AND P2, PT, R6, 0x7ffffcc2, PT ;  /* 0x7ffffcc20600780c */ /* 0x000fe20003f46070 */
[----:B------:R4:W-:Y:S03]  /*1c760*/  STL.64 [R1+0xa0], R250 ;  /* 0x0000a0fa01007387 */ /* 0x0009e60000100a00 */
[----:B------:R-:W-:Y:S01]  /*1c770*/  ISETP.GE.U32.AND P5, PT, R5, 0x7ffffce1, PT ;  /* 0x7ffffce10500780c */ /* 0x000fe20003fa6070 */
[----:B------:R-:W-:Y:S01]  /*1c780*/  VIADD R5, R239, 0xfffffd42 ;  /* 0xfffffd42ef057836 */ /* 0x000fe20000000000 */
[----:B------:R-:W-:Y:S04]  /*1c790*/  LDGSTS.E [R4+0x50004], desc[UR60][R234.64], !P3 ;  /* 0x50004000ea047fae */ /* 0x000fe8000d92187c */
[----:B------:R-:W-:Y:S01]  /*1c7a0*/  ISETP.GE.U32.AND P0, PT, R5, 0x7ffffcc3, PT ;  /* 0x7ffffcc30500780c */ /* 0x000fe20003f06070 */
[----:B------:R-:W-:Y:S01]  /*1c7b0*/  VIADD R5, R242, 0xfffffd40 ;  /* 0xfffffd40f2057836 */ /* 0x000fe20000000000 */
[----:B-1----:R-:W-:Y:S01]  /*1c7c0*/  IADD3 R6, R8, -0x2dd, RZ ;  /* 0xfffffd2308067810 */ /* 0x002fe20007ffe0ff */
[C---:B------:R-:W-:Y:S01]  /*1c7d0*/  IMAD.WIDE R238, R152.reuse, 0x4, R34 ;  /* 0x0000000498ee7825 */ /* 0x040fe200078e0222 */
[----:B------:R-:W1:Y:S02]  /*1c7e0*/  LDC R8, c[0x0][0x230] ;  /* 0x00008c00ff087b82 */ /* 0x000e640000000800 */
[----:B------:R-:W-:Y:S01]  /*1c7f0*/  ISETP.GE.U32.AND P3, PT, R5, 0x7ffffcc1, PT ;  /* 0x7ffffcc10500780c */ /* 0x000fe20003f66070 */
[----:B----4-:R-:W-:Y:S01]  /*1c800*/  IMAD.WIDE R250, R152, 0x4, R36 ;  /* 0x0000000498fa7825 */ /* 0x010fe200078e0224 */
[----:B------:R-:W-:Y:S03]  /*1c810*/  STL.64 [R1+0xb0], R156 ;  /* 0x0000b09c01007387 */ /* 0x000fe60000100a00 */
[----:B---3--:R-:W-:Y:S01]  /*1c820*/  VIADD R5, R9, 0xfffffd22 ;  /* 0xfffffd2209057836 */ /* 0x008fe20000000000 */
[----:B------:R-:W-:Y:S04]  /*1c830*/  STL.64 [R1+0x120], R118 ;  /* 0x0001207601007387 */ /* 0x000fe80000100a00 */
[----:B------:R3:W-:Y:S04]  /*1c840*/  STL.64 [R1+0x128], R116 ;  /* 0x0001287401007387 */ /* 0x0007e80000100a00 */
[----:B------:R-:W-:Y:S01]  /*1c850*/  LDGSTS.E [R4+0x50008], desc[UR60][R238.64], !P4 ;  /* 0x50008000ee047fae */ /* 0x000fe2000e12187c */
[----:B------:R-:W-:-:S03]  /*1c860*/  ISETP.GE.U32.AND P4, PT, R6, 0x7ffffca4, PT ;  /* 0x7ffffca40600780c */ /* 0x000fc60003f86070 */
[----:B------:R4:W-:Y:S04]  /*1c870*/  STL.64 [R1+0x2b8], R114 ;  /* 0x0002b87201007387 */ /* 0x0009e80000100a00 */
[----:B------:R-:W-:Y:S01]  /*1c880*/  LDGSTS.E [R4+0x5000c], desc[UR60][R250.64], !P5 ;  /* 0x5000c000fa047fae */ /* 0x000fe2000e92187c */
[C---:B---3--:R-:W-:Y:S01]  /*1c890*/  IMAD.WIDE R116, R152.reuse, 0x4, R38 ;  /* 0x0000000498747825 */ /* 0x048fe200078e0226 */
[----:B------:R-:W-:Y:S02]  /*1c8a0*/  ISETP.GE.U32.AND P5, PT, R5, 0x7ffffca3, PT ;  /* 0x7ffffca30500780c */ /* 0x000fe40003fa6070 */
[----:B------:R3:W-:Y:S01]  /*1c8b0*/  STL.64 [R1+0x2c8], R2 ;  /* 0x0002c80201007387 */ /* 0x0007e20000100a00 */
[----:B------:R-:W-:Y:S02]  /*1c8c0*/  VIADD R5, R7, 0xfffffd21 ;  /* 0xfffffd2107057836 */ /* 0x000fe40000000000 */
[C---:B----4-:R-:W-:Y:S01]  /*1c8d0*/  IMAD.WIDE R114, R152.reuse, 0x4, R40 ;  /* 0x0000000498727825 */ /* 0x050fe200078e0228 */
[----:B------:R4:W-:Y:S03]  /*1c8e0*/  STL.64 [R1+0x8], R116 ;  /* 0x0000087401007387 */ /* 0x0009e60000100a00 */
[----:B------:R-:W-:Y:S01]  /*1c8f0*/  VIADD R6, R25, 0xfffffd20 ;  /* 0xfffffd2019067836 */ /* 0x000fe20000000000 */
[----:B------:R4:W-:Y:S01]  /*1c900*/  LDGSTS.E [R4+0x54000], desc[UR60][R116.64], !P6 ;  /* 0x5400000074047fae */ /* 0x0009e2000f12187c */
[----:B---3--:R-:W-:-:S03]  /*1c910*/  IMAD.WIDE R2, R152, 0x4, R42 ;  /* 0x0000000498027825 */ /* 0x008fc600078e022a */
[----:B------:R3:W-:Y:S01]  /*1c920*/  STL.64 [R1+0x18], R114 ;  /* 0x0000187201007387 */ /* 0x0007e20000100a00 */
[----:B------:R-:W-:-:S03]  /*1c930*/  ISETP.GE.U32.AND P6, PT, R5, 0x7ffffca2, PT ;  /* 0x7ffffca20500780c */ /* 0x000fc60003fc6070 */
[----:B------:R3:W-:Y:S01]  /*1c940*/  LDGSTS.E [R4+0x54004], desc[UR60][R114.64], !P0 ;  /* 0x5400400072047fae */ /* 0x0007e2000c12187c */
[----:B------:R-:W-:-:S03]  /*1c950*/  IADD3 R5, R24, -0x2fd, RZ ;  /* 0xfffffd0318057810 */ /* 0x000fc60007ffe0ff */
[----:B------:R2:W-:Y:S01]  /*1c960*/  STL.64 [R1+0x20], R2 ;  /* 0x0000200201007387 */ /* 0x0005e20000100a00 */
[----:B----4-:R-:W-:-:S03]  /*1c970*/  IMAD.WIDE R116, R152, 0x4, R46 ;  /* 0x0000000498747825 */ /* 0x010fc600078e022e */
[----:B------:R2:W-:Y:S01]  /*1c980*/  LDGSTS.E [R4+0x54008], desc[UR60][R2.64], !P2 ;  /* 0x5400800002047fae */ /* 0x0005e2000d12187c */
[----:B------:R-:W-:Y:S01]  /*1c990*/  ISETP.GE.U32.AND P0, PT, R6, 0x7ffffca1, PT ;  /* 0x7ffffca10600780c */ /* 0x000fe20003f06070 */
[----:B---3--:R-:W-:Y:S01]  /*1c9a0*/  IMAD.WIDE R114, R152, 0x4, R48 ;  /* 0x0000000498727825 */ /* 0x008fe200078e0230 */
[----:B------:R-:W-:-:S03]  /*1c9b0*/  ISETP.GE.U32.AND P2, PT, R5, 0x7ffffc84, PT ;  /* 0x7ffffc840500780c */ /* 0x000fc60003f46070 */
[----:B--2---:R-:W-:-:S04]  /*1c9c0*/  IMAD.WIDE R2, R152, 0x4, R44 ;  /* 0x0000000498027825 */ /* 0x004fc800078e022c */
[C---:B------:R-:W-:Y:S01]  /*1c9d0*/  IMAD.WIDE R118, R152.reuse, 0x4, R50 ;  /* 0x0000000498767825 */ /* 0x040fe200078e0232 */
[----:B------:R-:W-:Y:S04]  /*1c9e0*/  STL.64 [R1+0x28], R2 ;  /* 0x0000280201007387 */ /* 0x000fe80000100a00 */
[----:B------:R-:W-:Y:S04]  /*1c9f0*/  LDGSTS.E [R4+0x5400c], desc[UR60][R2.64], !P3 ;  /* 0x5400c00002047fae */ /* 0x000fe8000d92187c */
[----:B------:R2:W-:Y:S04]  /*1ca00*/  STL.64 [R1+0x50], R116 ;  /* 0x0000507401007387 */ /* 0x0005e80000100a00 */
[----:B------:R2:W-:Y:S01]  /*1ca10*/  LDGSTS.E [R4+0x58000], desc[UR60][R116.64], !P4 ;  /* 0x5800000074047fae */ /* 0x0005e2000e12187c */
[----:B------:R-:W-:-:S03]  /*1ca20*/  IMAD.WIDE R156, R152, 0x4, R60 ;  /* 0x00000004989c7825 */ /* 0x000fc600078e023c */
[----:B------:R3:W-:Y:S04]  /*1ca30*/  STL.64 [R1+0x58], R114 ;  /* 0x0000587201007387 */ /* 0x0007e80000100a00 */
[----:B------:R3:W-:Y:S01]  /*1ca40*/  LDGSTS.E [R4+0x58004], desc[UR60][R114.64], !P5 ;  /* 0x5800400072047fae */ /* 0x0007e2000e92187c */
[----:B--2---:R-:W-:-:S03]  /*1ca50*/  IMAD.WIDE R116, R152, 0x4, R56 ;  /* 0x0000000498747825 */ /* 0x004fc600078e0238 */
[----:B------:R-:W2:Y:S01]  /*1ca60*/  LDL R153, [R1+0x3cc] ;  /* 0x0003cc0001997983 */ /* 0x000ea20000100800 */
[----:B-1----:R-:W-:-:S03]  /*1ca70*/  VIADD R2, R8, 0xfffffd00 ;  /* 0xfffffd0008027836 */ /* 0x002fc60000000000 */
[----:B------:R1:W-:Y:S01]  /*1ca80*/  STL.64 [R1+0x60], R118 ;  /* 0x0000607601007387 */ /* 0x0003e20000100a00 */
[----:B---3--:R-:W-:-:S03]  /*1ca90*/  IMAD.WIDE R114, R152, 0x4, R58 ;  /* 0x0000000498727825 */ /* 0x008fc600078e023a */
[----:B------:R3:W-:Y:S01]  /*1caa0*/  STL.64 [R1+0x68], R116 ;  /* 0x0000687401007387 */ /* 0x0007e20000100a00 */
[----:B------:R-:W-:-:S03]  /*1cab0*/  IMAD.WIDE R8, R152, 0x4, R62 ;  /* 0x0000000498087825 */ /* 0x000fc600078e023e */
[----:B------:R4:W-:Y:S04]  /*1cac0*/  STL.64 [R1+0x138], R114 ;  /* 0x0001387201007387 */ /* 0x0009e80000100a00 */
[----:B------:R-:W-:Y:S04]  /*1cad0*/  LDGSTS.E [R4+0x58008], desc[UR60][R118.64], !P6 ;  /* 0x5800800076047fae */ /* 0x000fe8000f12187c */
[----:B------:R-:W-:Y:S04]  /*1cae0*/  LDGSTS.E [R4+0x5800c], desc[UR60][R116.64], !P0 ;  /* 0x5800c00074047fae */ /* 0x000fe8000c12187c */
[----:B------:R-:W-:Y:S04]  /*1caf0*/  LDGSTS.E [R4+0x5c000], desc[UR60][R114.64], !P2 ;  /* 0x5c00000072047fae */ /* 0x000fe8000d12187c */
[----:B-1----:R-:W2:Y:S04]  /*1cb00*/  LDL.LU.64 R118, [R1+0x6e8] ;  /* 0x0006e80001767983 */ /* 0x002ea80000300a00 */
[----:B------:R1:W-:Y:S04]  /*1cb10*/  STL.64 [R1+0x258], R156 ;  /* 0x0002589c01007387 */ /* 0x0003e80000100a00 */
[----:B---3--:R-:W3:Y:S04]  /*1cb20*/  LDL.LU.64 R116, [R1+0x6e0] ;  /* 0x0006e00001747983 */ /* 0x008ee80000300a00 */
[----:B------:R1:W-:Y:S04]  /*1cb30*/  STL.64 [R1+0x260], R8 ;  /* 0x0002600801007387 */ /* 0x0003e80000100a00 */
[----:B----4-:R-:W4:Y:S01]  /*1cb40*/  LDL.LU.64 R114, [R1+0x6d8] ;  /* 0x0006d80001727983 */ /* 0x010f220000300a00 */
[----:B------:R-:W-:-:S02]  /*1cb50*/  VIADD R5, R26, 0xfffffd02 ;  /* 0xfffffd021a057836 */ /* 0x000fc40000000000 */
[----:B------:R-:W-:Y:S01]  /*1cb60*/  VIADD R6, R27, 0xfffffd01 ;  /* 0xfffffd011b067836 */ /* 0x000fe20000000000 */
[----:B------:R-:W-:Y:S02]  /*1cb70*/  ISETP.GE.U32.AND P5, PT, R2, 0x7ffffc81, PT ;  /* 0x7ffffc810200780c */ /* 0x000fe40003fa6070 */
[----:B------:R-:W-:Y:S02]  /*1cb80*/  ISETP.GE.U32.AND P3, PT, R5, 0x7ffffc83, PT ;  /* 0x7ffffc830500780c */ /* 0x000fe40003f66070 */
[----:B------:R-:W-:Y:S01]  /*1cb90*/  ISETP.GE.U32.AND P4, PT, R6, 0x7ffffc82, PT ;  /* 0x7ffffc820600780c */ /* 0x000fe20003f86070 */
[----:B------:R-:W-:Y:S01]  /*1cba0*/  IMAD.WIDE R2, R152, 0x4, R64 ;  /* 0x0000000498027825 */ /* 0x000fe200078e0240 */
[----:B------:R-:W-:-:S04]  /*1cbb0*/  IADD3 R7, R249, 0x100000, RZ ;  /* 0x00100000f9077810 */ /* 0x000fc80007ffe0ff */
[----:B------:R1:W-:Y:S01]  /*1cbc0*/  STL.64 [R1+0x270], R2 ;  /* 0x0002700201007387 */ /* 0x0003e20000100a00 */
[----:B------:R-:W-:-:S04]  /*1cbd0*/  VIADD R6, R249, 0x100000 ;  /* 0x00100000f9067836 */ /* 0x000fc80000000000 */
[----:B------:R1:W-:Y:S04]  /*1cbe0*/  LDGSTS.E [R4+0x5c004], desc[UR60][R156.64], !P3 ;  /* 0x5c0040009c047fae */ /* 0x0003e8000d92187c */
[----:B------:R1:W-:Y:S01]  /*1cbf0*/  LDGSTS.E [R4+0x5c008], desc[UR60][R8.64], !P4 ;  /* 0x5c00800008047fae */ /* 0x0003e2000e12187c */
[----:B------:R-:W-:-:S03]  /*1cc00*/  VIADD R5, R249, 0x100000 ;  /* 0x00100000f9057836 */ /* 0x000fc60000000000 */
[----:B------:R1:W-:Y:S02]  /*1cc10*/  LDGSTS.E [R4+0x5c00c], desc[UR60][R2.64], !P5 ;  /* 0x5c00c00002047fae */ /* 0x0003e4000e92187c */
[C---:B-1----:R-:W-:Y:S02]  /*1cc20*/  IMAD.WIDE R156, R154.reuse, 0x4, R54 ;  /* 0x000000049a9c7825 */ /* 0x042fe400078e0236 */
[----:B------:R-:W0:Y:S02]  /*1cc30*/  LDGDEPBAR ;  /* 0x00000000000079af */ /* 0x000e240000000000 */
[----:B------:R-:W-:-:S04]  /*1cc40*/  IMAD.WIDE R8, R154, 0x4, R66 ;  /* 0x000000049a087825 */ /* 0x000fc800078e0242 */
[----:B------:R-:W-:-:S04]  /*1cc50*/  IMAD.WIDE R2, R154, 0x4, R52 ;  /* 0x000000049a027825 */ /* 0x000fc800078e0234 */
[----:B------:R-:W-:Y:S01]  /*1cc60*/  VIADD R4, R249, 0x100000 ;  /* 0x00100000f9047836 */ /* 0x000fe20000000000 */
[----:B------:R1:W-:Y:S04]  /*1cc70*/  STL.64 [R1+0x268], R2 ;  /* 0x0002680201007387 */ /* 0x0003e80000100a00 */
[----:B------:R1:W-:Y:S04]  /*1cc80*/  LDGSTS.E [R7+-0x68000], desc[UR60][R2.64], P1 ;  /* 0x9800000002077fae */ /* 0x0003e8000892187c */
[----:B------:R1:W-:Y:S04]  /*1cc90*/  STL.64 [R1+0x300], R156 ;  /* 0x0003009c01007387 */ /* 0x0003e80000100a00 */
[----:B------:R1:W-:Y:S02]  /*1cca0*/  LDGSTS.E [R6+-0x67c00], desc[UR60][R156.64], P1 ;  /* 0x984000009c067fae */ /* 0x0003e4000892187c */
[----:B-1----:R-:W-:-:S02]  /*1ccb0*/  IMAD.WIDE R2, R154, 0x4, R68 ;  /* 0x000000049a027825 */ /* 0x002fc400078e0244 */
[----:B------:R1:W-:Y:S04]  /*1ccc0*/  STL.64 [R1+0x380], R8 ;  /* 0x0003800801007387 */ /* 0x0003e80000100a00 */
[----:B------:R1:W-:Y:S01]  /*1ccd0*/  LDGSTS.E [R5+-0x67800], desc[UR60][R8.64], P1 ;  /* 0x9880000008057fae */ /* 0x0003e2000892187c */
[----:B------:R-:W-:-:S03]  /*1cce0*/  IMAD.WIDE R156, R154, 0x4, R72 ;  /* 0x000000049a9c7825 */ /* 0x000fc600078e0248 */
[----:B------:R1:W-:Y:S01]  /*1ccf0*/  STL.64 [R1+0x400], R2 ;  /* 0x0004000201007387 */ /* 0x0003e20000100a00 */
[----:B------:R-:W-:-:S03]  /*1cd00*/  IADD3 R249, R249, 0x100000, RZ ;  /* 0x00100000f9f97810 */ /* 0x000fc60007ffe0ff */
[----:B------:R1:W-:Y:S02]  /*1cd10*/  LDGSTS.E [R4+-0x67400], desc[UR60][R2.64], P1 ;  /* 0x98c0000002047fae */ /* 0x0003e4000892187c */
[----:B-1----:R-:W-:-:S05]  /*1cd20*/  IMAD.WIDE R8, R154, 0x4, R70 ;  /* 0x000000049a087825 */ /* 0x002fca00078e0246 */
[----:B------:R1:W-:Y:S01]  /*1cd30*/  STL.64 [R1+0x468], R8 ;  /* 0x0004680801007387 */ /* 0x0003e20000100a00 */
[----:B------:R-:W-:-:S03]  /*1cd40*/  IMAD.WIDE R2, R154, 0x4, R74 ;  /* 0x000000049a027825 */ /* 0x000fc600078e024a */
[----:B------:R1:W-:Y:S04]  /*1cd50*/  LDGSTS.E [R6+-0x67000], desc[UR60][R8.64], P1 ;  /* 0x9900000008067fae */ /* 0x0003e8000892187c */
[----:B------:R1:W-:Y:S04]  /*1cd60*/  STL.64 [R1+0x4c0], R156 ;  /* 0x0004c09c01007387 */ /* 0x0003e80000100a00 */
[----:B------:R1:W-:Y:S02]  /*1cd70*/  LDGSTS.E [R5+-0x66c00], desc[UR60][R156.64], P1 ;  /* 0x994000009c057fae */ /* 0x0003e4000892187c */
[----:B-1----:R-:W-:-:S02]  /*1cd80*/  IMAD.WIDE R8, R154, 0x4, R76 ;  /* 0x000000049a087825 */ /* 0x002fc400078e024c */
[----:B------:R1:W-:Y:S04]  /*1cd90*/  STL.64 [R1+0x4f0], R2 ;  /* 0x0004f00201007387 */ /* 0x0003e80000100a00 */
[----:B------:R1:W-:Y:S01]  /*1cda0*/  LDGSTS.E [R4+-0x66800], desc[UR60][R2.64], P1 ;  /* 0x9980000002047fae */ /* 0x0003e2000892187c */
[----:B------:R-:W-:Y:S02]  /*1cdb0*/  VIADD R6, R248, 0x100000 ;  /* 0x00100000f8067836 */ /* 0x000fe40000000000 */
[----:B------:R-:W-:Y:S01]  /*1cdc0*/  IMAD.WIDE R156, R154, 0x4, R80 ;  /* 0x000000049a9c7825 */ /* 0x000fe200078e0250 */
[----:B------:R1:W-:Y:S03]  /*1cdd0*/  STL.64 [R1+0x500], R8 ;  /* 0x0005000801007387 */ /* 0x0003e60000100a00 */
[C---:B------:R-:W-:Y:S01]  /*1cde0*/  VIADD R5, R248.reuse, 0x100000 ;  /* 0x00100000f8057836 */ /* 0x040fe20000000000 */
[----:B------:R1:W-:Y:S02]  /*1cdf0*/  LDGSTS.E [R249+-0x66400], desc[UR60][R8.64], P1 ;  /* 0x99c0000008f97fae */ /* 0x0003e4000892187c */
[----:B-1----:R-:W-:-:S02]  /*1ce00*/  VIADD R4, R248, 0x100000 ;  /* 0x00100000f8047836 */ /* 0x002fc40000000000 */
[----:B------:R-:W-:-:S04]  /*1ce10*/  IMAD.WIDE R2, R154, 0x4, R78 ;  /* 0x000000049a027825 */ /* 0x000fc800078e024e */
[C---:B------:R-:W-:Y:S01]  /*1ce20*/  IMAD.WIDE R8, R154.reuse, 0x4, R82 ;  /* 0x000000049a087825 */ /* 0x040fe200078e0252 */
[----:B------:R1:W-:Y:S04]  /*1ce30*/  STL.64 [R1+0x238], R2 ;  /* 0x0002380201007387 */ /* 0x0003e80000100a00 */
[----:B------:R1:W-:Y:S04]  /*1ce40*/  LDGSTS.E [R4+-0x67f80], desc[UR60][R2.64], P1 ;  /* 0x9808000002047fae */ /* 0x0003e8000892187c */
[----:B------:R1:W-:Y:S04]  /*1ce50*/  STL.64 [R1+0x2b0], R156 ;  /* 0x0002b09c01007387 */ /* 0x0003e80000100a00 */
[----:B------:R-:W-:Y:S01]  /*1ce60*/  LDGSTS.E [R6+-0x67b80], desc[UR60][R156.64], P1 ;  /* 0x984800009c067fae */ /* 0x000fe2000892187c */
[----:B-1----:R-:W-:-:S03]  /*1ce70*/  IMAD.WIDE R2, R154, 0x4, R84 ;  /* 0x000000049a027825 */ /* 0x002fc600078e0254 */
[----:B------:R1:W-:Y:S04]  /*1ce80*/  STL.64 [R1+0x340], R8 ;  /* 0x0003400801007387 */ /* 0x0003e80000100a00 */
[----:B------:R1:W-:Y:S04]  /*1ce90*/  LDGSTS.E [R5+-0x67780], desc[UR60][R8.64], P1 ;  /* 0x9888000008057fae */ /* 0x0003e8000892187c */
[----:B------:R-:W5:Y:S01]  /*1cea0*/  LDL.LU.64 R156, [R1+0x6d0] ;  /* 0x0006d000019c7983 */ /* 0x000f620000300a00 */
[----:B------:R-:W-:-:S03]  /*1ceb0*/  IADD3 R248, R248, 0x100000, RZ ;  /* 0x00100000f8f87810 */ /* 0x000fc60007ffe0ff */
[----:B------:R1:W-:Y:S02]  /*1cec0*/  STL.64 [R1+0x3c0], R2 ;  /* 0x0003c00201007387 */ /* 0x0003e40000100a00 */
[----:B-1----:R-:W-:Y:S02]  /*1ced0*/  IMAD.WIDE R8, R154, 0x4, R86 ;  /* 0x000000049a087825 */ /* 0x002fe400078e0256 */
[----:B------:R-:W-:Y:S04]  /*1cee0*/  LDGSTS.E [R4+-0x67380], desc[UR60][R2.64], P1 ;  /* 0x98c8000002047fae */ /* 0x000fe8000892187c */
[----:B------:R1:W-:Y:S04]  /*1cef0*/  LDGSTS.E [R6+-0x66f80], desc[UR60][R8.64], P1 ;  /* 0x9908000008067fae */ /* 0x0003e8000892187c */
[----:B------:R-:W5:Y:S04]  /*1cf00*/  LDL.LU.64 R2, [R1+0x6c8] ;  /* 0x0006c80001027983 */ /* 0x000f680000300a00 */
[----:B------:R2:W-:Y:S01]  /*1cf10*/  STL.64 [R1+0x438], R8 ;  /* 0x0004380801007387 */ /* 0x0005e20000100a00 */
[----:B-1----:R-:W-:-:S02]  /*1cf20*/  VIADD R6, R247, 0x100000 ;  /* 0x00100000f7067836 */ /* 0x002fc40000000000 */
[----:B--2---:R-:W-:-:S04]  /*1cf30*/  IMAD.WIDE R8, R154, 0x4, R118 ;  /* 0x000000049a087825 */ /* 0x004fc800078e0276 */
[----:B---3--:R-:W-:-:S04]  /*1cf40*/  IMAD.WIDE R116, R154, 0x4, R116 ;  /* 0x000000049a747825 */ /* 0x008fc800078e0274 */
[----:B----4-:R-:W-:-:S05]  /*1cf50*/  IMAD.WIDE R114, R154, 0x4, R114 ;  /* 0x000000049a727825 */ /* 0x010fca00078e0272 */
[----:B------:R1:W-:Y:S04]  /*1cf60*/  LDGSTS.E [R5+-0x66b80], desc[UR60][R114.64], P1 ;  /* 0x9948000072057fae */ /* 0x0003e8000892187c */
[----:B------:R2:W-:Y:S04]  /*1cf70*/  STL.64 [R1+0x4a8], R114 ;  /* 0x0004a87201007387 */ /* 0x0005e80000100a00 */
[----:B------:R3:W-:Y:S04]  /*1cf80*/  LDGSTS.E [R4+-0x66780], desc[UR60][R116.64], P1 ;  /* 0x9988000074047fae */ /* 0x0007e8000892187c */
[----:B------:R4:W-:Y:S01]  /*1cf90*/  STL.64 [R1+0x4e0], R116 ;  /* 0x0004e07401007387 */ /* 0x0009e20000100a00 */
[----:B-1----:R-:W-:-:S02]  /*1cfa0*/  VIADD R5, R247, 0x100000 ;  /* 0x00100000f7057836 */ /* 0x002fc40000000000 */
[C---:B--2---:R-:W-:Y:S01]  /*1cfb0*/  IMAD.WIDE R114, R154.reuse, 0x4, R120 ;  /* 0x000000049a727825 */ /* 0x044fe200078e0278 */
[----:B------:R1:W-:Y:S03]  /*1cfc0*/  STL.64 [R1+0x4f8], R8 ;  /* 0x0004f80801007387 */ /* 0x0003e60000100a00 */
[----:B---3--:R-:W-:Y:S01]  /*1cfd0*/  VIADD R4, R247, 0x100000 ;  /* 0x00100000f7047836 */ /* 0x008fe20000000000 */
[----:B------:R1:W-:Y:S01]  /*1cfe0*/  LDGSTS.E [R248+-0x66380], desc[UR60][R8.64], P1 ;  /* 0x99c8000008f87fae */ /* 0x0003e2000892187c */
[----:B----4-:R-:W-:-:S03]  /*1cff0*/  IMAD.WIDE R116, R154, 0x4, R122 ;  /* 0x000000049a747825 */ /* 0x010fc600078e027a */
[----:B------:R2:W-:Y:S04]  /*1d000*/  STL.64 [R1+0x1f8], R114 ;  /* 0x0001f87201007387 */ /* 0x0005e80000100a00 */
[----:B------:R2:W-:Y:S01]  /*1d010*/  LDGSTS.E [R4+-0x67f00], desc[UR60][R114.64], P1 ;  /* 0x9810000072047fae */ /* 0x0005e2000892187c */
[----:B-1----:R-:W-:-:S03]  /*1d020*/  IMAD.WIDE R8, R154, 0x4, R124 ;  /* 0x000000049a087825 */ /* 0x002fc600078e027c */
[----:B------:R1:W-:Y:S04]  /*1d030*/  STL.64 [R1+0x298], R116 ;  /* 0x0002987401007387 */ /* 0x0003e80000100a00 */
[----:B------:R1:W-:Y:S01]  /*1d040*/  LDGSTS.E [R6+-0x67b00], desc[UR60][R116.64], P1 ;  /* 0x9850000074067fae */ /* 0x0003e2000892187c */
[----:B--2---:R-:W-:-:S03]  /*1d050*/  IMAD.WIDE R114, R154, 0x4, R126 ;  /* 0x000000049a727825 */ /* 0x004fc600078e027e */
[----:B------:R2:W-:Y:S04]  /*1d060*/  STL.64 [R1+0x310], R8 ;  /* 0x0003100801007387 */ /* 0x0005e80000100a00 */
[----:B------:R2:W-:Y:S01]  /*1d070*/  LDGSTS.E [R5+-0x67700], desc[UR60][R8.64], P1 ;  /* 0x9890000008057fae */ /* 0x0005e2000892187c */
[----:B------:R-:W-:-:S03]  /*1d080*/  IADD3 R247, R247, 0x100000, RZ ;  /* 0x00100000f7f77810 */ /* 0x000fc60007ffe0ff */
[----:B------:R3:W-:Y:S01]  /*1d090*/  STL.64 [R1+0x388], R114 ;  /* 0x0003887201007387 */ /* 0x0007e20000100a00 */
[----:B-1----:R-:W-:-:S03]  /*1d0a0*/  IMAD.WIDE R116, R154, 0x4, R130 ;  /* 0x000000049a747825 */ /* 0x002fc600078e0282 */
[----:B------:R3:W-:Y:S01]  /*1d0b0*/  LDGSTS.E [R4+-0x67300], desc[UR60][R114.64], P1 ;  /* 0x98d0000072047fae */ /* 0x0007e2000892187c */
[----:B--2---:R-:W-:-:S05]  /*1d0c0*/  IMAD.WIDE R8, R154, 0x4, R128 ;  /* 0x000000049a087825 */ /* 0x004fca00078e0280 */
[----:B------:R1:W-:Y:S01]  /*1d0d0*/  STL.64 [R1+0x410], R8 ;  /* 0x0004100801007387 */ /* 0x0003e20000100a00 */
[----:B---3--:R-:W-:-:S03]  /*1d0e0*/  IMAD.WIDE R114, R154, 0x4, R132 ;  /* 0x000000049a727825 */ /* 0x008fc600078e0284 */
[----:B------:R1:W-:Y:S04]  /*1d0f0*/  LDGSTS.E [R6+-0x66f00], desc[UR60][R8.64], P1 ;  /* 0x9910000008067fae */ /* 0x0003e8000892187c */
[----:B------:R2:W-:Y:S04]  /*1d100*/  STL.64 [R1+0x478], R116 ;  /* 0x0004787401007387 */ /* 0x0005e80000100a00 */
[----:B------:R2:W-:Y:S01]  /*1d110*/  LDGSTS.E [R5+-0x66b00], desc[UR60][R116.64], P1 ;  /* 0x9950000074057fae */ /* 0x0005e2000892187c */
[----:B-1----:R-:W-:-:S03]  /*1d120*/  IMAD.WIDE R8, R154, 0x4, R134 ;  /* 0x000000049a087825 */ /* 0x002fc600078e0286 */
[----:B------:R1:W-:Y:S04]  /*1d130*/  STL.64 [R1+0x4d0], R114 ;  /* 0x0004d07201007387 */ /* 0x0003e80000100a00 */
[----:B------:R3:W-:Y:S01]  /*1d140*/  LDGSTS.E [R4+-0x66700], desc[UR60][R114.64], P1 ;  /* 0x9990000072047fae */ /* 0x0007e2000892187c */
[----:B------:R-:W-:Y:S02]  /*1d150*/  VIADD R6, R246, 0x100000 ;  /* 0x00100000f6067836 */ /* 0x000fe40000000000 */
[----:B--2---:R-:W-:Y:S01]  /*1d160*/  IMAD.WIDE R116, R154, 0x4, R138 ;  /* 0x000000049a747825 */ /* 0x004fe200078e028a */
[----:B------:R2:W-:Y:S03]  /*1d170*/  STL.64 [R1+0x4e8], R8 ;  /* 0x0004e80801007387 */ /* 0x0005e60000100a00 */
[C---:B------:R-:W-:Y:S01]  /*1d180*/  VIADD R5, R246.reuse, 0x100000 ;  /* 0x00100000f6057836 */ /* 0x040fe20000000000 */
[----:B------:R2:W-:Y:S01]  /*1d190*/  LDGSTS.E [R247+-0x66300], desc[UR60][R8.64], P1 ;  /* 0x99d0000008f77fae */ /* 0x0005e2000892187c */
[----:B---3--:R-:W-:-:S02]  /*1d1a0*/  VIADD R4, R246, 0x100000 ;  /* 0x00100000f6047836 */ /* 0x008fc40000000000 */
[----:B-1----:R-:W-:-:S04]  /*1d1b0*/  IMAD.WIDE R114, R154, 0x4, R136 ;  /* 0x000000049a727825 */ /* 0x002fc800078e0288 */
[C---:B--2---:R-:W-:Y:S01]  /*1d1c0*/  IMAD.WIDE R8, R154.reuse, 0x4, R140 ;  /* 0x000000049a087825 */ /* 0x044fe200078e028c */
[----:B------:R1:W-:Y:S04]  /*1d1d0*/  STL.64 [R1+0x1b8], R114 ;  /* 0x0001b87201007387 */ /* 0x0003e80000100a00 */
[----:B------:R1:W-:Y:S04]  /*1d1e0*/  LDGSTS.E [R4+-0x67e80], desc[UR60][R114.64], P1 ;  /* 0x9818000072047fae */ /* 0x0003e8000892187c */
[----:B------:R2:W-:Y:S04]  /*1d1f0*/  STL.64 [R1+0x240], R116 ;  /* 0x0002407401007387 */ /* 0x0005e80000100a00 */
[----:B------:R2:W-:Y:S01]  /*1d200*/  LDGSTS.E [R6+-0x67a80], desc[UR60][R116.64], P1 ;  /* 0x9858000074067fae */ /* 0x0005e2000892187c */
[----:B-1----:R-:W-:-:S03]  /*1d210*/  IMAD.WIDE R114, R154, 0x4, R142 ;  /* 0x000000049a727825 */ /* 0x002fc600078e028e */
[----:B------:R1:W-:Y:S04]  /*1d220*/  STL.64 [R1+0x2c0], R8 ;  /* 0x0002c00801007387 */ /* 0x0003e80000100a00 */
[----:B------:R1:W-:Y:S01]  /*1d230*/  LDGSTS.E [R5+-0x67680], desc[UR60][R8.64], P1 ;  /* 0x9898000008057fae */ /* 0x0003e2000892187c */
[----:B--2---:R-:W-:-:S03]  /*1d240*/  IMAD.WIDE R116, R154, 0x4, R146 ;  /* 0x000000049a747825 */ /* 0x004fc600078e0292 */
[----:B------:R2:W-:Y:S01]  /*1d250*/  STL.64 [R1+0x348], R114 ;  /* 0x0003487201007387 */ /* 0x0005e20000100a00 */
[----:B------:R-:W-:-:S03]  /*1d260*/  IADD3 R246, R246, 0x100000, RZ ;  /* 0x00100000f6f67810 */ /* 0x000fc60007ffe0ff */
[----:B------:R2:W-:Y:S01]  /*1d270*/  LDGSTS.E [R4+-0x67280], desc[UR60][R114.64], P1 ;  /* 0x98d8000072047fae */ /* 0x0005e2000892187c */
[----:B-1----:R-:W-:-:S05]  /*1d280*/  IMAD.WIDE R8, R154, 0x4, R144 ;  /* 0x000000049a087825 */ /* 0x002fca00078e0290 */
[----:B------:R1:W-:Y:S01]  /*1d290*/  STL.64 [R1+0x3d0], R8 ;  /* 0x0003d00801007387 */ /* 0x0003e20000100a00 */
[----:B--2---:R-:W-:-:S03]  /*1d2a0*/  IMAD.WIDE R114, R154, 0x4, R148 ;  /* 0x000000049a727825 */ /* 0x004fc600078e0294 */
[----:B------:R1:W-:Y:S04]  /*1d2b0*/  LDGSTS.E [R6+-0x66e80], desc[UR60][R8.64], P1 ;  /* 0x9918000008067fae */ /* 0x0003e8000892187c */
[----:B------:R2:W-:Y:S04]  /*1d2c0*/  STL.64 [R1+0x448], R116 ;  /* 0x0004487401007387 */ /* 0x0005e80000100a00 */
[----:B------:R2:W-:Y:S01]  /*1d2d0*/  LDGSTS.E [R5+-0x66a80], desc[UR60][R116.64], P1 ;  /* 0x9958000074057fae */ /* 0x0005e2000892187c */
[----:B-1----:R-:W-:-:S03]  /*1d2e0*/  IMAD.WIDE R8, R154, 0x4, R150 ;  /* 0x000000049a087825 */ /* 0x002fc600078e0296 */
[----:B------:R1:W-:Y:S04]  /*1d2f0*/  STL.64 [R1+0x4b8], R114 ;  /* 0x0004b87201007387 */ /* 0x0003e80000100a00 */
[----:B------:R3:W-:Y:S01]  /*1d300*/  LDGSTS.E [R4+-0x66680], desc[UR60][R114.64], P1 ;  /* 0x9998000072047fae */ /* 0x0007e2000892187c */
[C---:B------:R-:W-:Y:S02]  /*1d310*/  VIADD R6, R245.reuse, 0x100000 ;  /* 0x00100000f5067836 */ /* 0x040fe40000000000 */
        /* <DEDUP_REMOVED lines=50> */
[----:B------:R2:W-:Y:S01]  /*1d640*/  LDGSTS.E [R5+-0x66980], desc[UR60][R116.64], P1 ;  /* 0x9968000074057fae */ /* 0x0005e2000892187c */
[----:B------:R-:W-:-:S03]  /*1d650*/  IMAD.WIDE R158, R154, 0x4, R190 ;  /* 0x000000049a9e7825 */ /* 0x000fc600078e02be */
[----:B------:R3:W-:Y:S01]  /*1d660*/  STL.64 [R1+0x3d8], R116 ;  /* 0x0003d87401007387 */ /* 0x0007e20000100a00 */
[----:B-1----:R-:W-:-:S03]  /*1d670*/  IMAD.WIDE R8, R154, 0x4, R188 ;  /* 0x000000049a087825 */ /* 0x002fc600078e02bc */
[----:B------:R1:W-:Y:S01]  /*1d680*/  LDGSTS.E [R4+-0x66580], desc[UR60][R114.64], P1 ;  /* 0x99a8000072047fae */ /* 0x0003e2000892187c */
[----:B------:R-:W-:-:S03]  /*1d690*/  VIADD R6, R243, 0x100000 ;  /* 0x00100000f3067836 */ /* 0x000fc60000000000 */
[----:B------:R4:W-:Y:S01]  /*1d6a0*/  STL.64 [R1+0x460], R114 ;  /* 0x0004607201007387 */ /* 0x0009e20000100a00 */
[C---:B--2---:R-:W-:Y:S02]  /*1d6b0*/  VIADD R5, R243.reuse, 0x100000 ;  /* 0x00100000f3057836 */ /* 0x044fe40000000000 */
[C---:B---3--:R-:W-:Y:S01]  /*1d6c0*/  IMAD.WIDE R116, R154.reuse, 0x4, R192 ;  /* 0x000000049a747825 */ /* 0x048fe200078e02c0 */
[----:B------:R2:W-:Y:S03]  /*1d6d0*/  STL.64 [R1+0x4b0], R8 ;  /* 0x0004b00801007387 */ /* 0x0005e60000100a00 */
[----:B-1----:R-:W-:Y:S01]  /*1d6e0*/  VIADD R4, R243, 0x100000 ;  /* 0x00100000f3047836 */ /* 0x002fe20000000000 */
[----:B------:R2:W-:Y:S01]  /*1d6f0*/  LDGSTS.E [R244+-0x66180], desc[UR60][R8.64], P1 ;  /* 0x99e8000008f47fae */ /* 0x0005e2000892187c */
[----:B----4-:R-:W-:-:S03]  /*1d700*/  IMAD.WIDE R114, R154, 0x4, R196 ;  /* 0x000000049a727825 */ /* 0x010fc600078e02c4 */
[----:B------:R-:W-:Y:S04]  /*1d710*/  LDGSTS.E [R4+-0x67d00], desc[UR60][R158.64], P1 ;  /* 0x983000009e047fae */ /* 0x000fe8000892187c */
[----:B------:R1:W-:Y:S01]  /*1d720*/  STL.64 [R1+0x1c0], R116 ;  /* 0x0001c07401007387 */ /* 0x0003e20000100a00 */
[----:B--2---:R-:W-:-:S03]  /*1d730*/  IMAD.WIDE R8, R154, 0x4, R194 ;  /* 0x000000049a087825 */ /* 0x004fc600078e02c2 */
[----:B------:R1:W-:Y:S04]  /*1d740*/  LDGSTS.E [R6+-0x67900], desc[UR60][R116.64], P1 ;  /* 0x9870000074067fae */ /* 0x0003e8000892187c */
        /* <DEDUP_REMOVED lines=17> */
[----:B--2---:R-:W-:Y:S02]  /*1d860*/  VIADD R5, R240, 0x100000 ;  /* 0x00100000f0057836 */ /* 0x004fe40000000000 */
[----:B---3--:R-:W-:Y:S01]  /*1d870*/  IMAD.WIDE R116, R154, 0x4, R208 ;  /* 0x000000049a747825 */ /* 0x008fe200078e02d0 */
[----:B------:R2:W-:Y:S03]  /*1d880*/  STL.64 [R1+0x488], R8 ;  /* 0x0004880801007387 */ /* 0x0005e60000100a00 */
[----:B-1----:R-:W-:Y:S01]  /*1d890*/  VIADD R4, R240, 0x100000 ;  /* 0x00100000f0047836 */ /* 0x002fe20000000000 */
[----:B------:R2:W-:Y:S04]  /*1d8a0*/  LDGSTS.E [R243+-0x66100], desc[UR60][R8.64], P1 ;  /* 0x99f0000008f37fae */ /* 0x0005e8000892187c */
[----:B------:R-:W-:Y:S01]  /*1d8b0*/  LDGSTS.E [R4+-0x67c80], desc[UR60][R150.64], P1 ;  /* 0x9838000096047fae */ /* 0x000fe2000892187c */
[----:B----4-:R-:W-:-:S03]  /*1d8c0*/  IMAD.WIDE R114, R154, 0x4, R212 ;  /* 0x000000049a727825 */ /* 0x010fc600078e02d4 */
[----:B------:R1:W-:Y:S01]  /*1d8d0*/  STL.64 [R1+0x1c8], R116 ;  /* 0x0001c87401007387 */ /* 0x0003e20000100a00 */
[----:B--2---:R-:W-:-:S03]  /*1d8e0*/  IMAD.WIDE R8, R154, 0x4, R210 ;  /* 0x000000049a087825 */ /* 0x004fc600078e02d2 */
[----:B------:R1:W-:Y:S04]  /*1d8f0*/  LDGSTS.E [R6+-0x67880], desc[UR60][R116.64], P1 ;  /* 0x9878000074067fae */ /* 0x0003e8000892187c */
[----:B------:R2:W-:Y:S04]  /*1d900*/  STL.64 [R1+0x208], R8 ;  /* 0x0002080801007387 */ /* 0x0005e80000100a00 */
[----:B------:R2:W-:Y:S04]  /*1d910*/  LDGSTS.E [R5+-0x67480], desc[UR60][R8.64], P1 ;  /* 0x98b8000008057fae */ /* 0x0005e8000892187c */
        /* <DEDUP_REMOVED lines=8> */
[----:B------:R2:W-:Y:S01]  /*1d9a0*/  STL.64 [R1+0x3e0], R114 ;  /* 0x0003e07201007387 */ /* 0x0005e20000100a00 */
[----:B-1----:R-:W-:Y:S01]  /*1d9b0*/  IMAD.WIDE R8, R154, 0x4, R220 ;  /* 0x000000049a087825 */ /* 0x002fe200078e02dc */
[----:B------:R-:W-:-:S02]  /*1d9c0*/  ISETP.GE.AND P0, PT, R153, 0x80, PT ;  /* 0x000000809900780c */ /* 0x000fc40003f06270 */
[----:B------:R2:W-:Y:S04]  /*1d9d0*/  LDGSTS.E [R5+-0x66880], desc[UR60][R116.64], P1 ;  /* 0x9978000074057fae */ /* 0x0005e8000892187c */
[----:B------:R2:W-:Y:S01]  /*1d9e0*/  STL.64 [R1+0x458], R8 ;  /* 0x0004580801007387 */ /* 0x0005e20000100a00 */
[----:B------:R-:W-:-:S03]  /*1d9f0*/  IADD3 R240, R240, 0x100000, RZ ;  /* 0x00100000f0f07810 */ /* 0x000fc60007ffe0ff */
[----:B------:R2:W-:Y:S04]  /*1da00*/  LDGSTS.E [R4+-0x66480], desc[UR60][R114.64], P1 ;  /* 0x99b8000072047fae */ /* 0x0005e8000892187c */
[----:B------:R2:W-:Y:S01]  /*1da10*/  LDGSTS.E [R240+-0x66080], desc[UR60][R8.64], P1 ;  /* 0x99f8000008f07fae */ /* 0x0005e2000892187c */
[----:B------:R-:W-:-:S03]  /*1da20*/  CS2R R56, SRZ ;  /* 0x0000000000387805 */ /* 0x000fc6000001ff00 */
[----:B------:R-:W0:Y:S01]  /*1da30*/  LDGDEPBAR ;  /* 0x00000000000079af */ /* 0x000e220000000000 */
[----:B------:R-:W-:Y:S02]  /*1da40*/  CS2R R58, SRZ ;  /* 0x00000000003a7805 */ /* 0x000fe4000001ff00 */
[----:B------:R-:W-:Y:S02]  /*1da50*/  CS2R R60, SRZ ;  /* 0x00000000003c7805 */ /* 0x000fe4000001ff00 */
[----:B------:R-:W-:Y:S02]  /*1da60*/  CS2R R62, SRZ ;  /* 0x00000000003e7805 */ /* 0x000fe4000001ff00 */
[----:B------:R-:W-:Y:S02]  /*1da70*/  CS2R R64, SRZ ;  /* 0x0000000000407805 */ /* 0x000fe4000001ff00 */
[----:B------:R-:W-:Y:S02]  /*1da80*/  CS2R R66, SRZ ;  /* 0x0000000000427805 */ /* 0x000fe4000001ff00 */
[----:B------:R-:W-:-:S02]  /*1da90*/  CS2R R68, SRZ ;  /* 0x0000000000447805 */ /* 0x000fc4000001ff00 */
        /* <DEDUP_REMOVED lines=24> */
[----:B------:R-:W-:Y:S01]  /*1dc20*/  CS2R R54, SRZ ;  /* 0x0000000000367805 */ /* 0x000fe2000001ff00 */
[----:B--2---:R-:W-:Y:S06]  /*1dc30*/  @!P0 BRA `(.L_x_0) ;  /* 0x000000a800e48947 */ /* 0x004fec0003800000 */
[----:B------:R-:W2:Y:S04]  /*1dc40*/  LDL.LU.64 R118, [R1] ;  /* 0x0000000001767983 */ /* 0x000ea80000300a00 */
[----:B------:R-:W3:Y:S01]  /*1dc50*/  LDL.LU.64 R120, [R1+0x10] ;  /* 0x0000100001787983 */ /* 0x000ee20000300a00 */
[----:B------:R-:W-:-:S03]  /*1dc60*/  IMAD.MOV.U32 R4, RZ, RZ, R112 ;  /* 0x000000ffff047224 */ /* 0x000fc600078e0070 */
[----:B------:R-:W4:Y:S01]  /*1dc70*/  LDL.LU.64 R128, [R1+0x70] ;  /* 0x0000700001807983 */ /* 0x000f220000300a00 */
[----:B------:R-:W-:-:S03]  /*1dc80*/  IMAD.MOV.U32 R5, RZ, RZ, R113 ;  /* 0x000000ffff057224 */ /* 0x000fc600078e0071 */
[----:B------:R-:W3:Y:S01]  /*1dc90*/  LDL.LU.64 R130, [R1+0x78] ;  /* 0x0000780001827983 */ /* 0x000ee20000300a00 */
[----:B------:R-:W-:Y:S01]  /*1dca0*/  IMAD.MOV.U32 R6, RZ, RZ, R110 ;  /* 0x000000ffff067224 */ /* 0x000fe200078e006e */
[----:B------:R-:W-:Y:S02]  /*1dcb0*/  MOV R7, R111 ;  /* 0x0000006f00077202 */ /* 0x000fe40000000f00 */
[----:B------:R-:W3:Y:S01]  /*1dcc0*/  LDL.LU.64 R132, [R1+0x90] ;  /* 0x0000900001847983 */ /* 0x000ee20000300a00 */
[----:B------:R-:W-:-:S03]  /*1dcd0*/  IMAD.MOV.U32 R8, RZ, RZ, R108 ;  /* 0x000000ffff087224 */ /* 0x000fc600078e006c */
[----:B------:R-:W3:Y:S01]  /*1dce0*/  LDL.LU.64 R134, [R1+0x98] ;  /* 0x0000980001867983 */ /* 0x000ee20000300a00 */
[----:B------:R-:W-:-:S03]  /*1dcf0*/  IMAD.MOV.U32 R9, RZ, RZ, R109 ;  /* 0x000000ffff097224 */ /* 0x000fc600078e006d */
[----:B------:R-:W3:Y:S01]  /*1dd00*/  LDL.LU.64 R136, [R1+0xa8] ;  /* 0x0000a80001887983 */ /* 0x000ee20000300a00 */
[----:B------:R-:W-:Y:S01]  /*1dd10*/  IMAD.MOV.U32 R145, RZ, RZ, R95 ;  /* 0x000000ffff917224 */ /* 0x000fe200078e005f */
[----:B------:R-:W-:Y:S01]  /*1dd20*/  MOV R112, R229 ;  /* 0x000000e500707202 */ /* 0x000fe20000000f00 */
[----:B------:R-:W-:Y:S01]  /*1dd30*/  IMAD.MOV.U32 R95, RZ, RZ, R98 ;  /* 0x000000ffff5f7224 */ /* 0x000fe200078e0062 */
[----:B------:R-:W-:Y:S01]  /*1dd40*/  STL.64 [R1+0x6d8], R152 ;  /* 0x0006d89801007387 */ /* 0x000fe20000100a00 */
[----:B------:R-:W-:Y:S01]  /*1dd50*/  IMAD.MOV.U32 R98, RZ, RZ, R99 ;  /* 0x000000ffff627224 */ /* 0x000fe200078e0063 */
[----:B------:R-:W-:Y:S01]  /*1dd60*/  MOV R114, R233 ;  /* 0x000000e900727202 */ /* 0x000fe20000000f00 */
[----:B------:R-:W-:Y:S01]  /*1dd70*/  IMAD.MOV.U32 R146, RZ, RZ, R105 ;  /* 0x000000ffff927224 */ /* 0x000fe200078e0069 */
[----:B-----5:R-:W-:Y:S01]  /*1dd80*/  STL.64 [R1+0x6d0], R156 ;  /* 0x0006d09c01007387 */ /* 0x020fe20000100a00 */
[----:B------:R-:W-:Y:S01]  /*1dd90*/  IMAD.MOV.U32 R99, RZ, RZ, R104 ;  /* 0x000000ffff637224 */ /* 0x000fe200078e0068 */
[----:B------:R-:W-:Y:S01]  /*1dda0*/  MOV R105, R103 ;  /* 0x0000006700697202 */ /* 0x000fe20000000f00 */
[----:B------:R-:W-:Y:S01]  /*1ddb0*/  IMAD.MOV.U32 R103, RZ, RZ, R106 ;  /* 0x000000ffff677224 */ /* 0x000fe200078e006a */
[----:B------:R1:W-:Y:S01]  /*1ddc0*/  STL.64 [R1+0x6c8], R2 ;  /* 0x0006c80201007387 */ /* 0x0003e20000100a00 */
[----:B------:R-:W-:Y:S01]  /*1ddd0*/  IMAD.MOV.U32 R104, RZ, RZ, R107 ;  /* 0x000000ffff687224 */ /* 0x000fe200078e006b */
[----:B------:R-:W-:Y:S01]  /*1dde0*/  MOV R107, R223 ;  /* 0x000000df006b7202 */ /* 0x000fe20000000f00 */
[----:B------:R-:W-:Y:S01]  /*1ddf0*/  IMAD.MOV.U32 R106, RZ, RZ, R224 ;  /* 0x000000ffff6a7224 */ /* 0x000fe200078e00e0 */
[----:B------:R-:W-:Y:S01]  /*1de00*/  STL.64 [R1+0x6e0], R4 ;  /* 0x0006e00401007387 */ /* 0x000fe20000100a00 */
[----:B------:R-:W-:-:S02]  /*1de10*/  IMAD.MOV.U32 R147, RZ, RZ, R225 ;  /* 0x000000ffff937224 */ /* 0x000fc400078e00e1 */
[----:B------:R-:W-:Y:S01]  /*1de20*/  IMAD.MOV.U32 R115, RZ, RZ, R226 ;  /* 0x000000ffff737224 */ /* 0x000fe200078e00e2 */
[----:B------:R-:W-:Y:S01]  /*1de30*/  STL.64 [R1+0x6e8], R6 ;  /* 0x0006e80601007387 */ /* 0x000fe20000100a00 */
[----:B------:R-:W-:Y:S02]  /*1de40*/  IMAD.MOV.U32 R109, RZ, RZ, R228 ;  /* 0x000000ffff6d7224 */ /* 0x000fe400078e00e4 */
[----:B------:R-:W-:Y:S01]  /*1de50*/  IMAD.MOV.U32 R110, RZ, RZ, R230 ;  /* 0x000000ffff6e7224 */ /* 0x000fe200078e00e6 */
[----:B------:R1:W-:Y:S01]  /*1de60*/  STL.64 [R1+0x6f0], R8 ;  /* 0x0006f00801007387 */ /* 0x0003e20000100a00 */
[----:B------:R-:W-:Y:S02]  /*1de70*/  IMAD.MOV.U32 R111, RZ, RZ, R231 ;  /* 0x000000ffff6f7224 */ /* 0x000fe400078e00e7 */
[----:B------:R-:W-:Y:S01]  /*1de80*/  IMAD.MOV.U32 R108, RZ, RZ, R232 ;  /* 0x000000ffff6c7224 */ /* 0x000fe200078e00e8 */
[----:B------:R1:W-:Y:S01]  /*1de90*/  STL.64 [R1+0x6f8], R10 ;  /* 0x0006f80a01007387 */ /* 0x0003e20000100a00 */
[----:B------:R-:W-:-:S02]  /*1dea0*/  IMAD.MOV.U32 R113, RZ, RZ, R236 ;  /* 0x000000ffff717224 */ /* 0x000fc400078e00ec */
[----:B------:R-:W-:Y:S01]  /*1deb0*/  IMAD.MOV.U32 R148, RZ, RZ, R237 ;  /* 0x000000ffff947224 */ /* 0x000fe200078e00ed */
[----:B------:R-:W-:Y:S01]  /*1dec0*/  STL.64 [R1+0x700], R12 ;  /* 0x0007000c01007387 */ /* 0x000fe20000100a00 */
[----:B------:R-:W-:Y:S02]  /*1ded0*/  IMAD.MOV.U32 R155, RZ, RZ, R92 ;  /* 0x000000ffff9b7224 */ /* 0x000fe400078e005c */
[----:B------:R-:W-:Y:S01]  /*1dee0*/  IMAD.MOV.U32 R149, RZ, RZ, R235 ;  /* 0x000000ffff957224 */ /* 0x000fe200078e00eb */
[----:B------:R-:W-:Y:S01]  /*1def0*/  STL.64 [R1+0x708], R14 ;  /* 0x0007080e01007387 */ /* 0x000fe20000100a00 */
[----:B------:R-:W-:Y:S02]  /*1df00*/  IMAD.MOV.U32 R123, RZ, RZ, R238 ;  /* 0x000000ffff7b7224 */ /* 0x000fe400078e00ee */
[----:B------:R-:W-:Y:S01]  /*1df10*/  IMAD.MOV.U32 R126, RZ, RZ, R239 ;  /* 0x000000ffff7e7224 */ /* 0x000fe200078e00ef */
[----:B------:R-:W-:Y:S01]  /*1df20*/  STL.64 [R1+0x710], R16 ;  /* 0x0007101001007387 */ /* 0x000fe20000100a00 */
[----:B------:R-:W-:Y:S01]  /*1df30*/  MOV R124, R250 ;  /* 0x000000fa007c7202 */ /* 0x000fe20000000f00 */
[----:B------:R-:W-:Y:S01]  /*1df40*/  IMAD.MOV.U32 R125, RZ, RZ, R251 ;  /* 0x000000ffff7d7224 */ /* 0x000fe200078e00fb */
[----:B------:R-:W-:Y:S01]  /*1df50*/  UMOV UR4, 0x5 ;  /* 0x0000000500047882 */ /* 0x000fe20000000000 */
[----:B------:R1:W-:Y:S01]  /*1df60*/  STL.64 [R1+0x718], R18 ;  /* 0x0007181201007387 */ /* 0x0003e20000100a00 */
[----:B------:R-:W-:-:S02]  /*1df70*/  MOV R92, R94 ;  /* 0x0000005e005c7202 */ /* 0x000fc40000000f00 */
[----:B------:R-:W-:Y:S01]  /*1df80*/  MOV R94, R100 ;  /* 0x00000064005e7202 */ /* 0x000fe20000000f00 */
[----:B------:R1:W-:Y:S01]  /*1df90*/  STL.64 [R1+0x720], R20 ;  /* 0x0007201401007387 */ /* 0x0003e20000100a00 */
[----:B------:R-:W-:Y:S01]  /*1dfa0*/  IMAD.MOV.U32 R100, RZ, RZ, R101 ;  /* 0x000000ffff647224 */ /* 0x000fe200078e0065 */
[----:B------:R-:W-:Y:S01]  /*1dfb0*/  CS2R R56, SRZ ;  /* 0x0000000000387805 */ /* 0x000fe2000001ff00 */
[----:B------:R-:W-:Y:S01]  /*1dfc0*/  IMAD.MOV.U32 R101, RZ, RZ, R222 ;  /* 0x000000ffff657224 */ /* 0x000fe200078e00de */
[----:B------:R-:W-:Y:S04]  /*1dfd0*/  STL.64 [R1+0x728], R22 ;  /* 0x0007281601007387 */ /* 0x000fe80000100a00 */
[----:B------:R-:W-:Y:S04]  /*1dfe0*/  STL.64 [R1+0x730], R88 ;  /* 0x0007305801007387 */ /* 0x000fe80000100a00 */
        /* <DEDUP_REMOVED lines=12> */
[----:B------:R-:W3:Y:S01]  /*1e0b0*/  LDL.LU.64 R246, [R1+0x190] ;  /* 0x0001900001f67983 */ /* 0x000ee20000300a00 */
[----:B--2---:R-:W-:-:S02]  /*1e0c0*/  IMAD.MOV.U32 R116, RZ, RZ, R118 ;  /* 0x000000ffff747224 */ /* 0x004fc400078e0076 */
[----:B----4-:R-:W-:Y:S02]  /*1e0d0*/  IMAD.MOV.U32 R127, RZ, RZ, R128 ;  /* 0x000000ffff7f7224 */ /* 0x010fe400078e0080 */
[----:B------:R-:W-:Y:S01]  /*1e0e0*/  IMAD.MOV.U32 R128, RZ, RZ, R129 ;  /* 0x000000ffff807224 */ /* 0x000fe200078e0081 */
[----:B---3--:R-:W-:Y:S01]  /*1e0f0*/  MOV R129, R130 ;  /* 0x0000008200817202 */ /* 0x008fe20000000f00 */
[----:B------:R-:W-:Y:S02]  /*1e100*/  IMAD.MOV.U32 R130, RZ, RZ, R131 ;  /* 0x000000ffff827224 */ /* 0x000fe400078e0083 */
[----:B------:R-:W-:Y:S02]  /*1e110*/  IMAD.MOV.U32 R131, RZ, RZ, R132 ;  /* 0x000000ffff837224 */ /* 0x000fe400078e0084 */
[----:B------:R-:W-:Y:S01]  /*1e120*/  IMAD.MOV.U32 R132, RZ, RZ, R133 ;  /* 0x000000ffff847224 */ /* 0x000fe200078e0085 */
[----:B------:R-:W-:Y:S01]  /*1e130*/  MOV R133, R134 ;  /* 0x0000008600857202 */ /* 0x000fe20000000f00 */
[----:B------:R-:W-:-:S02]  /*1e140*/  IMAD.MOV.U32 R134, RZ, RZ, R135 ;  /* 0x000000ffff867224 */ /* 0x000fc400078e0087 */
[----:B------:R-:W-:Y:S02]  /*1e150*/  IMAD.MOV.U32 R135, RZ, RZ, R136 ;  /* 0x000000ffff877224 */ /* 0x000fe400078e0088 */
[----:B------:R-:W-:Y:S01]  /*1e160*/  IMAD.MOV.U32 R136, RZ, RZ, R137 ;  /* 0x000000ffff887224 */ /* 0x000fe200078e0089 */
[----:B------:R-:W-:Y:S01]  /*1e170*/  MOV R137, R138 ;  /* 0x0000008a00897202 */ /* 0x000fe20000000f00 */
[----:B------:R-:W-:Y:S02]  /*1e180*/  IMAD.MOV.U32 R138, RZ, RZ, R139 ;  /* 0x000000ffff8a7224 */ /* 0x000fe400078e008b */
[----:B------:R-:W-:Y:S02]  /*1e190*/  IMAD.MOV.U32 R139, RZ, RZ, R140 ;  /* 0x000000ffff8b7224 */ /* 0x000fe400078e008c */
[----:B------:R-:W-:Y:S01]  /*1e1a0*/  IMAD.MOV.U32 R140, RZ, RZ, R141 ;  /* 0x000000ffff8c7224 */ /* 0x000fe200078e008d */
[----:B------:R-:W-:Y:S01]  /*1e1b0*/  MOV R141, R248 ;  /* 0x000000f8008d7202 */ /* 0x000fe20000000f00 */
[----:B------:R-:W-:-:S02]  /*1e1c0*/  IMAD.MOV.U32 R142, RZ, RZ, R249 ;  /* 0x000000ffff8e7224 */ /* 0x000fc400078e00f9 */
[----:B------:R-:W2:Y:S01]  /*1e1d0*/  LDL.LU.64 R248, [R1+0x180] ;  /* 0x0001800001f87983 */ /* 0x000ea20000300a00 */
[----:B------:R-:W-:Y:S02]  /*1e1e0*/  IMAD.MOV.U32 R143, RZ, RZ, R160 ;  /* 0x000000ffff8f7224 */ /* 0x000fe400078e00a0 */
[----:B------:R-:W-:Y:S01]  /*1e1f0*/  IMAD.MOV.U32 R144, RZ, RZ, R161 ;  /* 0x000000ffff907224 */ /* 0x000fe200078e00a1 */
[----:B------:R-:W3:Y:S01]  /*1e200*/  LDL.LU.64 R182, [R1+0x178] ;  /* 0x0001780001b67983 */ /* 0x000ee20000300a00 */
[----:B------:R-:W-:Y:S01]  /*1e210*/  MOV R161, R162 ;  /* 0x000000a200a17202 */ /* 0x000fe20000000f00 */
[----:B------:R-:W-:Y:S02]  /*1e220*/  IMAD.MOV.U32 R160, RZ, RZ, R163 ;  /* 0x000000ffffa07224 */ /* 0x000fe400078e00a3 */
[----:B------:R-:W4:Y:S01]  /*1e230*/  LDL.LU.64 R184, [R1+0xf0] ;  /* 0x0000f00001b87983 */ /* 0x000f220000300a00 */
[----:B------:R-:W-:Y:S02]  /*1e240*/  IMAD.MOV.U32 R163, RZ, RZ, R164 ;  /* 0x000000ffffa37224 */ /* 0x000fe400078e00a4 */
[----:B------:R-:W-:Y:S01]  /*1e250*/  IMAD.MOV.U32 R162, RZ, RZ, R165 ;  /* 0x000000ffffa27224 */ /* 0x000fe200078e00a5 */
[----:B------:R-:W4:Y:S01]  /*1e260*/  LDL.LU.64 R186, [R1+0xe8] ;  /* 0x0000e80001ba7983 */ /* 0x000f220000300a00 */
[----:B------:R-:W-:Y:S01]  /*1e270*/  MOV R165, R166 ;  /* 0x000000a600a57202 */ /* 0x000fe20000000f00 */
[----:B------:R-:W-:-:S02]  /*1e280*/  IMAD.MOV.U32 R164, RZ, RZ, R167 ;  /* 0x000000ffffa47224 */ /* 0x000fc400078e00a7 */
[----:B------:R-:W4:Y:S01]  /*1e290*/  LDL.LU.64 R188, [R1+0xd0] ;  /* 0x0000d00001bc7983 */ /* 0x000f220000300a00 */
[----:B------:R-:W-:Y:S02]  /*1e2a0*/  IMAD.MOV.U32 R167, RZ, RZ, R168 ;  /* 0x000000ffffa77224 */ /* 0x000fe400078e00a8 */
[----:B------:R-:W-:Y:S01]  /*1e2b0*/  IMAD.MOV.U32 R166, RZ, RZ, R169 ;  /* 0x000000ffffa67224 */ /* 0x000fe200078e00a9 */
[----:B------:R-:W4:Y:S01]  /*1e2c0*/  LDL.LU.64 R190, [R1+0xc0] ;  /* 0x0000c00001be7983 */ /* 0x000f220000300a00 */
        /* <DEDUP_REMOVED lines=15> */
[----:B--2---:R-:W-:Y:S02]  /*1e3c0*/  IMAD.MOV.U32 R179, RZ, RZ, R248 ;  /* 0x000000ffffb37224 */ /* 0x004fe400078e00f8 */
[----:B------:R-:W-:-:S02]  /*1e3d0*/  IMAD.MOV.U32 R178, RZ, RZ, R249 ;  /* 0x000000ffffb27224 */ /* 0x000fc400078e00f9 */
[----:B------:R-:W2:Y:S01]  /*1e3e0*/  LDL.LU.64 R248, [R1+0x18] ;  /* 0x0000180001f87983 */ /* 0x000ea20000300a00 */
[----:B---3--:R-:W-:Y:S01]  /*1e3f0*/  MOV R181, R182 ;  /* 0x000000b600b57202 */ /* 0x008fe20000000f00 */
[----:B------:R-:W-:Y:S02]  /*1e400*/  IMAD.MOV.U32 R180, RZ, RZ, R183 ;  /* 0x000000ffffb47224 */ /* 0x000fe400078e00b7 */
[----:B------:R-:W3:Y:S01]  /*1e410*/  LDL.LU.64 R204, [R1+0x20] ;  /* 0x0000200001cc7983 */ /* 0x000ee20000300a00 */
[----:B----4-:R-:W-:Y:S02]  /*1e420*/  IMAD.MOV.U32 R183, RZ, RZ, R184 ;  /* 0x000000ffffb77224 */ /* 0x010fe400078e00b8 */
        /* <DEDUP_REMOVED lines=24> */
[----:B------:R-:W-:-:S02]  /*1e5b0*/  IMAD.MOV.U32 R198, RZ, RZ, R247 ;  /* 0x000000ffffc67224 */ /* 0x000fc400078e00f7 */
[----:B------:R-:W4:Y:S01]  /*1e5c0*/  LDL.LU.64 R246, [R1+0x278] ;  /* 0x0002780001f67983 */ /* 0x000f220000300a00 */
[----:B--2---:R-:W-:Y:S01]  /*1e5d0*/  MOV R201, R248 ;  /* 0x000000f800c97202 */ /* 0x004fe20000000f00 */
[----:B------:R-:W-:Y:S02]  /*1e5e0*/  IMAD.MOV.U32 R200, RZ, RZ, R249 ;  /* 0x000000ffffc87224 */ /* 0x000fe400078e00f9 */
[----:B------:R-:W2:Y:S04]  /*1e5f0*/  LDL.LU.64 R248, [R1+0x230] ;  /* 0x0002300001f87983 */ /* 0x000ea80000300a00 */
[----:B-1----:R-:W2:Y:S04]  /*1e600*/  LDL.LU.64 R2, [R1+0x228] ;  /* 0x0002280001027983 */ /* 0x002ea80000300a00 */
[----:B------:R-:W2:Y:S04]  /*1e610*/  LDL.LU.64 R8, [R1+0x220] ;  /* 0x0002200001087983 */ /* 0x000ea80000300a00 */
[----:B------:R-:W2:Y:S04]  /*1e620*/  LDL.LU.64 R6, [R1+0x218] ;  /* 0x0002180001067983 */ /* 0x000ea80000300a00 */
[----:B------:R-:W2:Y:S04]  /*1e630*/  LDL.LU.64 R4, [R1+0x1e0] ;  /* 0x0001e00001047983 */ /* 0x000ea80000300a00 */
[----:B------:R-:W2:Y:S01]  /*1e640*/  LDL.LU.64 R156, [R1+0x1d8] ;  /* 0x0001d800019c7983 */ /* 0x000ea20000300a00 */
[----:B---3--:R-:W-:-:S02]  /*1e650*/  IMAD.MOV.U32 R203, RZ, RZ, R204 ;  /* 0x000000ffffcb7224 */ /* 0x008fc400078e00cc */
[----:B------:R-:W-:Y:S01]  /*1e660*/  IMAD.MOV.U32 R202, RZ, RZ, R205 ;  /* 0x000000ffffca7224 */ /* 0x000fe200078e00cd */
[----:B----4-:R-:W-:Y:S01]  /*1e670*/  MOV R205, R206 ;  /* 0x000000ce00cd7202 */ /* 0x010fe20000000f00 */
[----:B------:R-:W-:Y:S01]  /*1e680*/  IMAD.MOV.U32 R204, RZ, RZ, R207 ;  /* 0x000000ffffcc7224 */ /* 0x000fe200078e00cf */
[----:B------:R-:W3:Y:S01]  /*1e690*/  LDL.LU.64 R152, [R1+0x1d0] ;  /* 0x0001d00001987983 */ /* 0x000ee20000300a00 */
[----:B------:R-:W-:Y:S02]  /*1e6a0*/  IMAD.MOV.U32 R207, RZ, RZ, R208 ;  /* 0x000000ffffcf7224 */ /* 0x000fe400078e00d0 */
[----:B------:R-:W-:Y:S01]  /*1e6b0*/  IMAD.MOV.U32 R206, RZ, RZ, R209 ;  /* 0x000000ffffce7224 */ /* 0x000fe200078e00d1 */
[----:B------:R-:W-:Y:S01]  /*1e6c0*/  MOV R209, R210 ;  /* 0x000000d200d17202 */ /* 0x000fe20000000f00 */
[----:B------:R-:W-:Y:S01]  /*1e6d0*/  IMAD.MOV.U32 R208, RZ, RZ, R211 ;  /* 0x000000ffffd07224 */ /* 0x000fe200078e00d3 */
[----:B------:R-:W4:Y:S01]  /*1e6e0*/  LDL.LU.64 R240, [R1+0x1e8] ;  /* 0x0001e80001f07983 */ /* 0x000f220000300a00 */
[----:B------:R-:W-:-:S02]  /*1e6f0*/  IMAD.MOV.U32 R211, RZ, RZ, R212 ;  /* 0x000000ffffd37224 */ /* 0x000fc400078e00d4 */
[----:B------:R-:W-:Y:S01]  /*1e700*/  IMAD.MOV.U32 R210, RZ, RZ, R213 ;  /* 0x000000ffffd27224 */ /* 0x000fe200078e00d5 */
[----:B------:R-:W-:Y:S01]  /*1e710*/  MOV R213, R214 ;  /* 0x000000d600d57202 */ /* 0x000fe20000000f00 */
[----:B------:R-:W-:Y:S02]  /*1e720*/  IMAD.MOV.U32 R212, RZ, RZ, R215 ;  /* 0x000000ffffd47224 */ /* 0x000fe400078e00d7 */
[----:B------:R-:W-:Y:S02]  /*1e730*/  IMAD.MOV.U32 R215, RZ, RZ, R216 ;  /* 0x000000ffffd77224 */ /* 0x000fe400078e00d8 */
[----:B------:R-:W-:Y:S01]  /*1e740*/  IMAD.MOV.U32 R214, RZ, RZ, R217 ;  /* 0x000000ffffd67224 */ /* 0x000fe200078e00d9 */
[----:B------:R-:W-:Y:S01]  /*1e750*/  MOV R217, R242 ;  /* 0x000000f200d97202 */ /* 0x000fe20000000f00 */
[----:B------:R-:W-:Y:S01]  /*1e760*/  IMAD.MOV.U32 R216, RZ, RZ, R243 ;  /* 0x000000ffffd87224 */ /* 0x000fe200078e00f3 */
[----:B------:R-:W-:Y:S01]  /*1e770*/  MOV R221, R246 ;  /* 0x000000f600dd7202 */ /* 0x000fe20000000f00 */
[----:B------:R-:W4:Y:S01]  /*1e780*/  LDL.LU.64 R242, [R1+0x168] ;  /* 0x0001680001f27983 */ /* 0x000f220000300a00 */
[----:B------:R-:W-:-:S02]  /*1e790*/  IMAD.MOV.U32 R219, RZ, RZ, R244 ;  /* 0x000000ffffdb7224 */ /* 0x000fc400078e00f4 */
[----:B------:R-:W-:Y:S02]  /*1e7a0*/  IMAD.MOV.U32 R218, RZ, RZ, R245 ;  /* 0x000000ffffda7224 */ /* 0x000fe400078e00f5 */
[----:B------:R-:W4:Y:S01]  /*1e7b0*/  LDL.LU.64 R244, [R1+0x160] ;  /* 0x0001600001f47983 */ /* 0x000f220000300a00 */
[----:B------:R-:W-:-:S03]  /*1e7c0*/  IMAD.MOV.U32 R220, RZ, RZ, R247 ;  /* 0x000000ffffdc7224 */ /* 0x000fc600078e00f7 */
[----:B------:R-:W4:Y:S01]  /*1e7d0*/  LDL.LU.64 R246, [R1+0x150] ;  /* 0x0001500001f67983 */ /* 0x000f220000300a00 */
[----:B------:R-:W-:Y:S02]  /*1e7e0*/  IMAD.MOV.U32 R118, RZ, RZ, R121 ;  /* 0x000000ffff767224 */ /* 0x000fe400078e0079 */
[----:B------:R-:W-:Y:S02]  /*1e7f0*/  IMAD.MOV.U32 R121, RZ, RZ, R227 ;  /* 0x000000ffff797224 */ /* 0x000fe400078e00e3 */
[----:B--2---:R-:W-:Y:S02]  /*1e800*/  IMAD.MOV.U32 R224, RZ, RZ, R248 ;  /* 0x000000ffffe07224 */ /* 0x004fe400078e00f8 */
[----:B------:R-:W-:Y:S02]  /*1e810*/  IMAD.MOV.U32 R223, RZ, RZ, R249 ;  /* 0x000000ffffdf7224 */ /* 0x000fe400078e00f9 */
[----:B------:R-:W2:Y:S01]  /*1e820*/  LDL.LU.64 R248, [R1+0x140] ;  /* 0x0001400001f87983 */ /* 0x000ea20000300a00 */
[----:B------:R-:W-:Y:S01]  /*1e830*/  MOV R226, R2 ;  /* 0x0000000200e27202 */ /* 0x000fe20000000f00 */
[----:B------:R-:W-:-:S02]  /*1e840*/  IMAD.MOV.U32 R225, RZ, RZ, R3 ;  /* 0x000000ffffe17224 */ /* 0x000fc400078e0003 */
[----:B------:R-:W2:Y:S04]  /*1e850*/  LDL.LU.64 R2, [R1+0xf8] ;  /* 0x0000f80001027983 */ /* 0x000ea80000300a00 */
[----:B------:R-:W2:Y:S01]  /*1e860*/  LDL.LU.64 R10, [R1+0x100] ;  /* 0x00010000010a7983 */ /* 0x000ea20000300a00 */
[----:B------:R-:W-:Y:S02]  /*1e870*/  IMAD.MOV.U32 R228, RZ, RZ, R8 ;  /* 0x000000ffffe47224 */ /* 0x000fe400078e0008 */
[----:B------:R-:W-:Y:S02]  /*1e880*/  IMAD.MOV.U32 R227, RZ, RZ, R9 ;  /* 0x000000ffffe37224 */ /* 0x000fe400078e0009 */
[----:B------:R-:W2:Y:S01]  /*1e890*/  LDL.LU.64 R8, [R1+0x108] ;  /* 0x0001080001087983 */ /* 0x000ea20000300a00 */
[----:B------:R-:W-:Y:S01]  /*1e8a0*/  MOV R230, R6 ;  /* 0x0000000600e67202 */ /* 0x000fe20000000f00 */
[----:B------:R-:W-:-:S02]  /*1e8b0*/  IMAD.MOV.U32 R229, RZ, RZ, R7 ;  /* 0x000000ffffe57224 */ /* 0x000fc400078e0007 */
[----:B------:R-:W2:Y:S04]  /*1e8c0*/  LDL.LU.64 R6, [R1+0x110] ;  /* 0x0001100001067983 */ /* 0x000ea80000300a00 */
[----:B------:R-:W2:Y:S04]  /*1e8d0*/  LDL.LU.64 R18, [R1+0x80] ;  /* 0x0000800001127983 */ /* 0x000ea80000300a00 */
[----:B------:R-:W2:Y:S04]  /*1e8e0*/  LDL.LU.64 R16, [R1+0x88] ;  /* 0x0000880001107983 */ /* 0x000ea80000300a00 */
[----:B------:R-:W2:Y:S04]  /*1e8f0*/  LDL.LU.64 R14, [R1+0xa0] ;  /* 0x0000a000010e7983 */ /* 0x000ea80000300a00 */
[----:B------:R-:W2:Y:S01]  /*1e900*/  LDL.LU.64 R12, [R1+0xb0] ;  /* 0x0000b000010c7983 */ /* 0x000ea20000300a00 */
[----:B------:R-:W-:-:S02]  /*1e910*/  IMAD.MOV.U32 R232, RZ, RZ, R4 ;  /* 0x000000ffffe87224 */ /* 0x000fc400078e0004 */
[----:B------:R-:W-:Y:S02]  /*1e920*/  IMAD.MOV.U32 R231, RZ, RZ, R5 ;  /* 0x000000ffffe77224 */ /* 0x000fe400078e0005 */
[----:B------:R-:W2:Y:S01]  /*1e930*/  LDL.LU.64 R4, [R1+0x50] ;  /* 0x0000500001047983 */ /* 0x000ea20000300a00 */
[----:B------:R-:W-:Y:S01]  /*1e940*/  MOV R117, R120 ;  /* 0x0000007800757202 */ /* 0x000fe20000000f00 */
[----:B------:R-:W-:Y:S01]  /*1e950*/  IMAD.MOV.U32 R233, RZ, RZ, R157 ;  /* 0x000000ffffe97224 */ /* 0x000fe200078e009d */
[----:B------:R-:W-:Y:S02]  /*1e960*/  MOV R120, R234 ;  /* 0x000000ea00787202 */ /* 0x000fe40000000f00 */
[----:B------:R-:W-:Y:S02]  /*1e970*/  MOV R234, R156 ;  /* 0x0000009c00ea7202 */ /* 0x000fe40000000f00 */
[----:B------:R-:W2:Y:S01]  /*1e980*/  LDL.LU.64 R156, [R1+0x58] ;  /* 0x00005800019c7983 */ /* 0x000ea20000300a00 */
[----:B---3--:R-:W-:-:S02]  /*1e990*/  IMAD.MOV.U32 R236, RZ, RZ, R152 ;  /* 0x000000ffffec7224 */ /* 0x008fc400078e0098 */
[----:B------:R-:W-:Y:S02]  /*1e9a0*/  IMAD.MOV.U32 R235, RZ, RZ, R153 ;  /* 0x000000ffffeb7224 */ /* 0x000fe400078e0099 */
[----:B------:R-:W3:Y:S01]  /*1e9b0*/  LDL.LU.64 R152, [R1+0x60] ;  /* 0x0000600001987983 */ /* 0x000ee20000300a00 */
[----:B----4-:R-:W-:Y:S01]  /*1e9c0*/  MOV R238, R240 ;  /* 0x000000f000ee7202 */ /* 0x010fe20000000f00 */
[----:B------:R-:W-:Y:S01]  /*1e9d0*/  IMAD.MOV.U32 R240, RZ, RZ, R242 ;  /* 0x000000fffff07224 */ /* 0x000fe200078e00f2 */
[----:B------:R-:W-:Y:S01]  /*1e9e0*/  MOV R242, R244 ;  /* 0x000000f400f27202 */ /* 0x000fe20000000f00 */
[----:B------:R-:W-:Y:S02]  /*1e9f0*/  IMAD.MOV.U32 R239, RZ, RZ, R243 ;  /* 0x000000ffffef7224 */ /* 0x000fe400078e00f3 */
[----:B------:R-:W-:Y:S02]  /*1ea00*/  IMAD.MOV.U32 R244, RZ, RZ, R246 ;  /* 0x000000fffff47224 */ /* 0x000fe400078e00f6 */
[----:B------:R-:W-:-:S02]  /*1ea10*/  IMAD.MOV.U32 R243, RZ, RZ, R247 ;  /* 0x000000fffff37224 */ /* 0x000fc400078e00f7 */
[----:B------:R-:W-:Y:S02]  /*1ea20*/  IMAD.MOV.U32 R237, RZ, RZ, R241 ;  /* 0x000000ffffed7224 */ /* 0x000fe400078e00f1 */
[----:B------:R-:W-:Y:S01]  /*1ea30*/  IMAD.MOV.U32 R241, RZ, RZ, R245 ;  /* 0x000000fffff17224 */ /* 0x000fe200078e00f5 */
[----:B--2---:R-:W-:Y:S01]  /*1ea40*/  MOV R246, R248 ;  /* 0x000000f800f67202 */ /* 0x004fe20000000f00 */
[----:B------:R-:W-:Y:S02]  /*1ea50*/  IMAD.MOV.U32 R248, RZ, RZ, R2 ;  /* 0x000000fffff87224 */ /* 0x000fe400078e0002 */
[----:B------:R-:W-:Y:S02]  /*1ea60*/  IMAD.MOV.U32 R247, RZ, RZ, R3 ;  /* 0x000000fffff77224 */ /* 0x000fe400078e0003 */
[----:B------:R-:W2:Y:S01]  /*1ea70*/  LDL.LU.64 R2, [R1+0x68] ;  /* 0x0000680001027983 */ /* 0x000ea20000300a00 */
[----:B------:R-:W-:Y:S01]  /*1ea80*/  IMAD.MOV.U32 R245, RZ, RZ, R249 ;  /* 0x000000fffff57224 */ /* 0x000fe200078e00f9 */
[----:B------:R-:W-:Y:S01]  /*1ea90*/  MOV R250, R10 ;  /* 0x0000000a00fa7202 */ /* 0x000fe20000000f00 */
[----:B------:R-:W-:-:S02]  /*1eaa0*/  IMAD.MOV.U32 R249, RZ, RZ, R11 ;  /* 0x000000fffff97224 */ /* 0x000fc400078e000b */
[----:B------:R-:W4:Y:S01]  /*1eab0*/  LDL.LU.64 R10, [R1+0x470] ;  /* 0x00047000010a7983 */ /* 0x000f220000300a00 */
[----:B------:R-:W-:Y:S02]  /*1eac0*/  IMAD.MOV.U32 R252, RZ, RZ, R8 ;  /* 0x000000fffffc7224 */ /* 0x000fe400078e0008 */
[----:B------:R-:W-:Y:S02]  /*1ead0*/  IMAD.MOV.U32 R251, RZ, RZ, R9 ;  /* 0x000000fffffb7224 */ /* 0x000fe400078e0009 */
[----:B------:R-:W4:Y:S01]  /*1eae0*/  LDL.LU.64 R8, [R1+0x480] ;  /* 0x0004800001087983 */ /* 0x000f220000300a00 */
[----:B------:R-:W-:-:S03]  /*1eaf0*/  MOV R20, R7 ;  /* 0x0000000700147202 */ /* 0x000fc60000000f00 */
[----:B------:R1:W-:Y:S04]  /*1eb00*/  STL [R1+0x4], R6 ;  /* 0x0000040601007387 */ /* 0x0003e80000100800 */
[----:B-1----:R-:W4:Y:S04]  /*1eb10*/  LDL.LU.64 R6, [R1+0x498] ;  /* 0x0004980001067983 */ /* 0x002f280000300a00 */
[----:B------:R1:W-:Y:S04]  /*1eb20*/  STL [R1], R20 ;  /* 0x0000001401007387 */ /* 0x0003e80000100800 */
[----:B------:R3:W-:Y:S01]  /*1eb30*/  STL [R1+0xc], R18 ;  /* 0x00000c1201007387 */ /* 0x0007e20000100800 */
[----:B-1----:R-:W-:-:S03]  /*1eb40*/  IMAD.MOV.U32 R20, RZ, RZ, R19 ;  /* 0x000000ffff147224 */ /* 0x002fc600078e0013 */
[----:B---3--:R-:W3:Y:S04]  /*1eb50*/  LDL.LU.64 R18, [R1+0x4a0] ;  /* 0x0004a00001127983 */ /* 0x008ee80000300a00 */
[----:B------:R1:W-:Y:S04]  /*1eb60*/  STL [R1+0x8], R20 ;  /* 0x0000081401007387 */ /* 0x0003e80000100800 */
[----:B------:R1:W-:Y:S02]  /*1eb70*/  STL [R1+0x14], R16 ;  /* 0x0000141001007387 */ /* 0x0003e40000100800 */
[----:B-1----:R-:W-:-:S02]  /*1eb80*/  IMAD.MOV.U32 R20, RZ, RZ, R17 ;  /* 0x000000ffff147224 */ /* 0x002fc400078e0011 */
[----:B------:R-:W3:Y:S04]  /*1eb90*/  LDL.LU.64 R16, [R1+0x428] ;  /* 0x0004280001107983 */ /* 0x000ee80000300a00 */
[----:B------:R1:W-:Y:S04]  /*1eba0*/  STL [R1+0x10], R20 ;  /* 0x0000101401007387 */ /* 0x0003e80000100800 */
[----:B------:R1:W-:Y:S04]  /*1ebb0*/  STL [R1+0x1c], R14 ;  /* 0x00001c0e01007387 */ /* 0x0003e80000100800 */
[----:B-1----:R-:W3:Y:S01]  /*1ebc0*/  LDL.LU.64 R20, [R1+0x430] ;  /* 0x0004300001147983 */ /* 0x002ee20000300a00 */
[----:B------:R-:W-:-:S05]  /*1ebd0*/  IMAD.MOV.U32 R14, RZ, RZ, R15 ;  /* 0x000000ffff0e7224 */ /* 0x000fca00078e000f */
[----:B------:R1:W-:Y:S04]  /*1ebe0*/  STL [R1+0x18], R14 ;  /* 0x0000180e01007387 */ /* 0x0003e80000100800 */
[----:B------:R1:W-:Y:S04]  /*1ebf0*/  STL [R1+0x24], R12 ;  /* 0x0000240c01007387 */ /* 0x0003e80000100800 */
[----:B-1----:R-:W3:Y:S01]  /*1ec00*/  LDL.LU.64 R14, [R1+0x440] ;  /* 0x00044000010e7983 */ /* 0x002ee20000300a00 */
[----:B------:R-:W-:-:S05]  /*1ec10*/  MOV R12, R13 ;  /* 0x0000000d000c7202 */ /* 0x000fca0000000f00 */
[----:B------:R1:W-:Y:S04]  /*1ec20*/  STL [R1+0x20], R12 ;  /* 0x0000200c01007387 */ /* 0x0003e80000100800 */
[----:B------:R1:W-:Y:S04]  /*1ec30*/  STL [R1+0x2c], R4 ;  /* 0x00002c0401007387 */ /* 0x0003e80000100800 */
[----:B-1----:R-:W3:Y:S01]  /*1ec40*/  LDL.LU.64 R12, [R1+0x450] ;  /* 0x00045000010c7983 */ /* 0x002ee20000300a00 */
[----:B------:R-:W-:-:S05]  /*1ec50*/  IMAD.MOV.U32 R4, RZ, RZ, R5 ;  /* 0x000000ffff047224 */ /* 0x000fca00078e0005 */
[----:B------:R1:W-:Y:S04]  /*1ec60*/  STL [R1+0x28], R4 ;  /* 0x0000280401007387 */ /* 0x0003e80000100800 */
[----:B------:R1:W-:Y:S04]  /*1ec70*/  STL [R1+0x34], R156 ;  /* 0x0000349c01007387 */ /* 0x0003e80000100800 */
[----:B-1----:R-:W3:Y:S01]  /*1ec80*/  LDL.LU.64 R4, [R1+0x3e8] ;  /* 0x0003e80001047983 */ /* 0x002ee20000300a00 */
[----:B------:R-:W-:-:S03]  /*1ec90*/  IMAD.MOV.U32 R22, RZ, RZ, R157 ;  /* 0x000000ffff167224 */ /* 0x000fc600078e009d */
[----:B------:R-:W-:Y:S04]  /*1eca0*/  STL [R1+0x3c], R152 ;  /* 0x00003c9801007387 */ /* 0x000fe80000100800 */
[----:B------:R1:W-:Y:S04]  /*1ecb0*/  STL [R1+0x30], R22 ;  /* 0x0000301601007387 */ /* 0x0003e80000100800 */
[----:B------:R-:W3:Y:S01]  /*1ecc0*/  LDL.LU.64 R156, [R1+0x3f0] ;  /* 0x0003f000019c7983 */ /* 0x000ee20000300a00 */
[----:B-1----:R-:W-:-:S03]  /*1ecd0*/  IMAD.MOV.U32 R22, RZ, RZ, R153 ;  /* 0x000000ffff167224 */ /* 0x002fc600078e0099 */
[----:B--2---:R1:W-:Y:S04]  /*1ece0*/  STL [R1+0x44], R2 ;  /* 0x0000440201007387 */ /* 0x0043e80000100800 */
[----:B------:R-:W-:Y:S04]  /*1ecf0*/  STL [R1+0x38], R22 ;  /* 0x0000381601007387 */ /* 0x000fe80000100800 */
[----:B------:R-:W2:Y:S01]  /*1ed00*/  LDL.LU.64 R152, [R1+0x3f8] ;  /* 0x0003f80001987983 */ /* 0x000ea20000300a00 */
[----:B-1----:R-:W-:-:S03]  /*1ed10*/  MOV R2, R3 ;  /* 0x0000000300027202 */ /* 0x002fc60000000f00 */
[----:B----4-:R-:W-:Y:S04]  /*1ed20*/  STL [R1+0x4c], R10 ;  /* 0x00004c0a01007387 */ /* 0x010fe80000100800 */
[----:B------:R1:W-:Y:S04]  /*1ed30*/  STL [R1+0x40], R2 ;  /* 0x0000400201007387 */ /* 0x0003e80000100800 */
[----:B-1----:R-:W4:Y:S01]  /*1ed40*/  LDL.LU.64 R2, [R1+0x408] ;  /* 0x0004080001027983 */ /* 0x002f220000300a00 */
[----:B------:R-:W-:-:S03]  /*1ed50*/  IMAD.MOV.U32 R10, RZ, RZ, R11 ;  /* 0x000000ffff0a7224 */ /* 0x000fc600078e000b */
[----:B------:R-:W-:Y:S04]  /*1ed60*/  STL [R1+0x54], R8 ;  /* 0x0000540801007387 */ /* 0x000fe80000100800 */
[----:B------:R1:W-:Y:S04]  /*1ed70*/  STL [R1+0x48], R10 ;  /* 0x0000480a01007387 */ /* 0x0003e80000100800 */
[----:B-1----:R-:W4:Y:S01]  /*1ed80*/  LDL.LU.64 R10, [R1+0x3a0] ;  /* 0x0003a000010a7983 */ /* 0x002f220000300a00 */
[----:B------:R-:W-:-:S03]  /*1ed90*/  IMAD.MOV.U32 R8, RZ, RZ, R9 ;  /* 0x000000ffff087224 */ /* 0x000fc600078e0009 */
[----:B------:R1:W-:Y:S04]  /*1eda0*/  STL [R1+0x5c], R6 ;  /* 0x00005c0601007387 */ /* 0x0003e80000100800 */
[----:B------:R1:W-:Y:S02]  /*1edb0*/  STL [R1+0x50], R8 ;  /* 0x0000500801007387 */ /* 0x0003e40000100800 */
[----:B-1----:R-:W-:Y:S02]  /*1edc0*/  IMAD.MOV.U32 R6, RZ, RZ, R7 ;  /* 0x000000ffff067224 */ /* 0x002fe400078e0007 */
[----:B------:R-:W4:Y:S04]  /*1edd0*/  LDL.LU.64 R8, [R1+0x3a8] ;  /* 0x0003a80001087983 */ /* 0x000f280000300a00 */
[----:B---3--:R1:W-:Y:S04]  /*1ede0*/  STL [R1+0x64], R18 ;  /* 0x0000641201007387 */ /* 0x0083e80000100800 */
[----:B------:R3:W-:Y:S01]  /*1edf0*/  STL [R1+0x58], R6 ;  /* 0x0000580601007387 */ /* 0x0007e20000100800 */
[----:B-1----:R-:W-:-:S03]  /*1ee00*/  MOV R18, R19 ;  /* 0x0000001300127202 */ /* 0x002fc60000000f00 */
[----:B---3--:R-:W3:Y:S04]  /*1ee10*/  LDL.LU.64 R6, [R1+0x3b0] ;  /* 0x0003b00001067983 */ /* 0x008ee80000300a00 */
[----:B------:R1:W-:Y:S04]  /*1ee20*/  STL [R1+0x6c], R16 ;  /* 0x00006c1001007387 */ /* 0x0003e80000100800 */
[----:B------:R1:W-:Y:S02]  /*1ee30*/  STL [R1+0x60], R18 ;  /* 0x0000601201007387 */ /* 0x0003e40000100800 */
[----:B-1----:R-:W-:-:S02]  /*1ee40*/  IMAD.MOV.U32 R16, RZ, RZ, R17 ;  /* 0x000000ffff107224 */ /* 0x002fc400078e0011 */
[----:B------:R-:W3:Y:S04]  /*1ee50*/  LDL.LU.64 R18, [R1+0x3b8] ;  /* 0x0003b80001127983 */ /* 0x000ee80000300a00 */
[----:B------:R1:W-:Y:S04]  /*1ee60*/  STL [R1+0x74], R20 ;  /* 0x0000741401007387 */ /* 0x0003e80000100800 */
[----:B------:R1:W-:Y:S02]  /*1ee70*/  STL [R1+0x68], R16 ;  /* 0x0000681001007387 */ /* 0x0003e40000100800 */
[----:B-1----:R-:W-:-:S02]  /*1ee80*/  IMAD.MOV.U32 R20, RZ, RZ, R21 ;  /* 0x000000ffff147224 */ /* 0x002fc400078e0015 */
[----:B------:R-:W3:Y:S04]  /*1ee90*/  LDL.LU.64 R16, [R1+0x350] ;  /* 0x0003500001107983 */ /* 0x000ee80000300a00 */
[----:B------:R-:W-:Y:S04]  /*1eea0*/  STL [R1+0x7c], R14 ;  /* 0x00007c0e01007387 */ /* 0x000fe80000100800 */
[----:B------:R1:W-:Y:S02]  /*1eeb0*/  STL [R1+0x70], R20 ;  /* 0x0000701401007387 */ /* 0x0003e40000100800 */
[----:B-1----:R-:W-:-:S02]  /*1eec0*/  IMAD.MOV.U32 R20, RZ, RZ, R15 ;  /* 0x000000ffff147224 */ /* 0x002fc400078e000f */
[----:B------:R-:W3:Y:S04]  /*1eed0*/  LDL.LU.64 R14, [R1+0x360] ;  /* 0x00036000010e7983 */ /* 0x000ee80000300a00 */
[----:B------:R-:W-:Y:S04]  /*1eee0*/  STL [R1+0x78], R20 ;  /* 0x0000781401007387 */ /* 0x000fe80000100800 */
[----:B------:R1:W-:Y:S04]  /*1eef0*/  STL [R1+0x84], R12 ;  /* 0x0000840c01007387 */ /* 0x0003e80000100800 */
[----:B------:R-:W-:Y:S01]  /*1ef00*/  STL [R1+0x8c], R4 ;  /* 0x00008c0401007387 */ /* 0x000fe20000100800 */
[----:B-1----:R-:W-:-:S05]  /*1ef10*/  MOV R12, R13 ;  /* 0x0000000d000c7202 */ /* 0x002fca0000000f00 */
[----:B------:R1:W-:Y:S04]  /*1ef20*/  STL [R1+0x80], R12 ;  /* 0x0000800c01007387 */ /* 0x0003e80000100800 */
[----:B-1----:R-:W3:Y:S01]  /*1ef30*/  LDL.LU.64 R12, [R1+0x370] ;  /* 0x00037000010c7983 */ /* 0x002ee20000300a00 */
[----:B------:R-:W-:-:S03]  /*1ef40*/  IMAD.MOV.U32 R4, RZ, RZ, R5 ;  /* 0x000000ffff047224 */ /* 0x000fc600078e0005 */
[----:B------:R-:W-:Y:S04]  /*1ef50*/  STL [R1+0x94], R156 ;  /* 0x0000949c01007387 */ /* 0x000fe80000100800 */
[----:B------:R1:W-:Y:S01]  /*1ef60*/  STL [R1+0x88], R4 ;  /* 0x0000880401007387 */ /* 0x0003e20000100800 */
[----:B------:R-:W-:-:S03]  /*1ef70*/  IMAD.MOV.U32 R20, RZ, RZ, R157 ;  /* 0x000000ffff147224 */ /* 0x000fc600078e009d */
[----:B-1----:R-:W3:Y:S04]  /*1ef80*/  LDL.LU.64 R4, [R1+0x378] ;  /* 0x0003780001047983 */ /* 0x002ee80000300a00 */
[----:B--2---:R-:W-:Y:S04]  /*1ef90*/  STL [R1+0x9c], R152 ;  /* 0x00009c9801007387 */ /* 0x004fe80000100800 */
[----:B------:R1:W-:Y:S04]  /*1efa0*/  STL [R1+0x90], R20 ;  /* 0x0000901401007387 */ /* 0x0003e80000100800 */
[----:B------:R-:W2:Y:S01]  /*1efb0*/  LDL.LU.64 R156, [R1+0x308] ;  /* 0x00030800019c7983 */ /* 0x000ea20000300a00 */
[----:B-1----:R-:W-:-:S03]  /*1efc0*/  IMAD.MOV.U32 R20, RZ, RZ, R153 ;  /* 0x000000ffff147224 */ /* 0x002fc600078e0099 */
[----:B----4-:R1:W-:Y:S04]  /*1efd0*/  STL [R1+0xa4], R2 ;  /* 0x0000a40201007387 */ /* 0x0103e80000100800 */
[----:B------:R-:W-:Y:S04]  /*1efe0*/  STL [R1+0x98], R20 ;  /* 0x0000981401007387 */ /* 0x000fe80000100800 */
[----:B------:R-:W4:Y:S01]  /*1eff0*/  LDL.LU.64 R152, [R1+0x318] ;  /* 0x0003180001987983 */ /* 0x000f220000300a00 */
[----:B-1----:R-:W-:-:S03]  /*1f000*/  MOV R2, R3 ;  /* 0x0000000300027202 */ /* 0x002fc60000000f00 */
        /* <DEDUP_REMOVED lines=10> */
[----:B-1----:R-:W-:-:S03]  /*1f0b0*/  IMAD.MOV.U32 R6, RZ, RZ, R7 ;  /* 0x000000ffff067224 */ /* 0x002fc600078e0007 */
[----:B---3--:R-:W3:Y:S04]  /*1f0c0*/  LDL.LU.64 R8, [R1+0x120] ;  /* 0x0001200001087983 */ /* 0x008ee80000300a00 */
[----:B------:R1:W-:Y:S04]  /*1f0d0*/  STL [R1+0xc4], R18 ;  /* 0x0000c41201007387 */ /* 0x0003e80000100800 */
[----:B------:R1:W-:Y:S02]  /*1f0e0*/  STL [R1+0xb8], R6 ;  /* 0x0000b80601007387 */ /* 0x0003e40000100800 */
[----:B-1----:R-:W-:-:S02]  /*1f0f0*/  MOV R18, R19 ;  /* 0x0000001300127202 */ /* 0x002fc40000000f00 */
[----:B------:R-:W3:Y:S04]  /*1f100*/  LDL.LU.64 R6, [R1+0x128] ;  /* 0x0001280001067983 */ /* 0x000ee80000300a00 */
[----:B------:R1:W-:Y:S04]  /*1f110*/  STL [R1+0xcc], R16 ;  /* 0x0000cc1001007387 */ /* 0x0003e80000100800 */
[----:B------:R1:W-:Y:S04]  /*1f120*/  STL [R1+0xc0], R18 ;  /* 0x0000c01201007387 */ /* 0x0003e80000100800 */
[----:B------:R-:W3:Y:S01]  /*1f130*/  LDL.LU.64 R20, [R1+0x2b8] ;  /* 0x0002b80001147983 */ /* 0x000ee20000300a00 */
[----:B-1----:R-:W-:-:S03]  /*1f140*/  IMAD.MOV.U32 R16, RZ, RZ, R17 ;  /* 0x000000ffff107224 */ /* 0x002fc600078e0011 */
[----:B------:R-:W3:Y:S04]  /*1f150*/  LDL.LU.64 R18, [R1+0x2c8] ;  /* 0x0002c80001127983 */ /* 0x000ee80000300a00 */
[----:B------:R1:W-:Y:S04]  /*1f160*/  STL [R1+0xc8], R16 ;  /* 0x0000c81001007387 */ /* 0x0003e80000100800 */
[----:B------:R1:W-:Y:S01]  /*1f170*/  STL [R1+0xd4], R14 ;  /* 0x0000d40e01007387 */ /* 0x0003e20000100800 */
[----:B------:R-:W-:-:S03]  /*1f180*/  IMAD.MOV.U32 R22, RZ, RZ, R15 ;  /* 0x000000ffff167224 */ /* 0x000fc600078e000f */
[----:B-1----:R-:W3:Y:S04]  /*1f190*/  LDL.LU.64 R16, [R1+0x138] ;  /* 0x0001380001107983 */ /* 0x002ee80000300a00 */
[----:B------:R-:W3:Y:S04]  /*1f1a0*/  LDL.LU.64 R14, [R1+0x258] ;  /* 0x00025800010e7983 */ /* 0x000ee80000300a00 */
[----:B------:R1:W-:Y:S04]  /*1f1b0*/  STL [R1+0xd0], R22 ;  /* 0x0000d01601007387 */ /* 0x0003e80000100800 */
[----:B------:R1:W-:Y:S02]  /*1f1c0*/  STL [R1+0xdc], R12 ;  /* 0x0000dc0c01007387 */ /* 0x0003e40000100800 */
[----:B-1----:R-:W-:-:S02]  /*1f1d0*/  IMAD.MOV.U32 R22, RZ, RZ, R13 ;  /* 0x000000ffff167224 */ /* 0x002fc400078e000d */
[----:B------:R-:W3:Y:S04]  /*1f1e0*/  LDL.LU.64 R12, [R1+0x260] ;  /* 0x00026000010c7983 */ /* 0x000ee80000300a00 */
[----:B------:R1:W-:Y:S04]  /*1f1f0*/  STL [R1+0xd8], R22 ;  /* 0x0000d81601007387 */ /* 0x0003e80000100800 */
[----:B------:R1:W-:Y:S02]  /*1f200*/  STL [R1+0xe4], R4 ;  /* 0x0000e40401007387 */ /* 0x0003e40000100800 */
[----:B-1----:R-:W-:-:S02]  /*1f210*/  MOV R22, R5 ;  /* 0x0000000500167202 */ /* 0x002fc40000000f00 */
[----:B------:R-:W3:Y:S04]  /*1f220*/  LDL.LU.64 R4, [R1+0x270] ;  /* 0x0002700001047983 */ /* 0x000ee80000300a00 */
[----:B------:R1:W-:Y:S04]  /*1f230*/  STL [R1+0xe0], R22 ;  /* 0x0000e01601007387 */ /* 0x0003e80000100800 */
[----:B--2---:R2:W-:Y:S01]  /*1f240*/  STL [R1+0xec], R156 ;  /* 0x0000ec9c01007387 */ /* 0x0045e20000100800 */
[----:B-1----:R-:W-:-:S03]  /*1f250*/  IMAD.MOV.U32 R22, RZ, RZ, R157 ;  /* 0x000000ffff167224 */ /* 0x002fc600078e009d */
[----:B--2---:R-:W2:Y:S04]  /*1f260*/  LDL.LU.64 R156, [R1+0x268] ;  /* 0x00026800019c7983 */ /* 0x004ea80000300a00 */
[----:B------:R1:W-:Y:S04]  /*1f270*/  STL [R1+0xe8], R22 ;  /* 0x0000e81601007387 */ /* 0x0003e80000100800 */
[----:B----4-:R4:W-:Y:S01]  /*1f280*/  STL [R1+0xf4], R152 ;  /* 0x0000f49801007387 */ /* 0x0109e20000100800 */
[----:B-1----:R-:W-:-:S03]  /*1f290*/  IMAD.MOV.U32 R22, RZ, RZ, R153 ;  /* 0x000000ffff167224 */ /* 0x002fc600078e0099 */
[----:B----4-:R-:W4:Y:S04]  /*1f2a0*/  LDL.LU.64 R152, [R1+0x238] ;  /* 0x0002380001987983 */ /* 0x010f280000300a00 */
[----:B------:R1:W-:Y:S04]  /*1f2b0*/  STL [R1+0xf0], R22 ;  /* 0x0000f01601007387 */ /* 0x0003e80000100800 */
[----:B------:R1:W-:Y:S02]  /*1f2c0*/  STL [R1+0xfc], R2 ;  /* 0x0000fc0201007387 */ /* 0x0003e40000100800 */
[----:B-1----:R-:W-:-:S02]  /*1f2d0*/  IMAD.MOV.U32 R22, RZ, RZ, R3 ;  /* 0x000000ffff167224 */ /* 0x002fc400078e0003 */
[----:B------:R-:W4:Y:S04]  /*1f2e0*/  LDL.LU.64 R2, [R1+0x1f8] ;  /* 0x0001f80001027983 */ /* 0x000f280000300a00 */
[----:B------:R1:W-:Y:S04]  /*1f2f0*/  STL [R1+0xf8], R22 ;  /* 0x0000f81601007387 */ /* 0x0003e80000100800 */
[----:B------:R1:W-:Y:S02]  /*1f300*/  STL [R1+0x104], R10 ;  /* 0x0001040a01007387 */ /* 0x0003e40000100800 */
[----:B-1----:R-:W-:-:S02]  /*1f310*/  MOV R22, R11 ;  /* 0x0000000b00167202 */ /* 0x002fc40000000f00 */
[----:B------:R-:W4:Y:S04]  /*1f320*/  LDL.LU.64 R10, [R1+0x1b8] ;  /* 0x0001b800010a7983 */ /* 0x000f280000300a00 */
[----:B------:R1:W-:Y:S04]  /*1f330*/  STL [R1+0x100], R22 ;  /* 0x0001001601007387 */ /* 0x0003e80000100800 */
[----:B---3--:R3:W-:Y:S01]  /*1f340*/  STL [R1+0x10c], R8 ;  /* 0x00010c0801007387 */ /* 0x0087e20000100800 */
[----:B-1----:R-:W-:-:S03]  /*1f350*/  IMAD.MOV.U32 R22, RZ, RZ, R9 ;  /* 0x000000ffff167224 */ /* 0x002fc600078e0009 */
[----:B---3--:R-:W3:Y:S04]  /*1f360*/  LDL.LU.64 R8, [R1+0x1b0] ;  /* 0x0001b00001087983 */ /* 0x008ee80000300a00 */
[----:B------:R1:W-:Y:S04]  /*1f370*/  STL [R1+0x108], R22 ;  /* 0x0001081601007387 */ /* 0x0003e80000100800 */
[----:B------:R1:W-:Y:S02]  /*1f380*/  STL [R1+0x114], R6 ;  /* 0x0001140601007387 */ /* 0x0003e40000100800 */
[----:B-1----:R-:W-:-:S02]  /*1f390*/  IMAD.MOV.U32 R22, RZ, RZ, R7 ;  /* 0x000000ffff167224 */ /* 0x002fc400078e0007 */
[----:B------:R-:W3:Y:S04]  /*1f3a0*/  LDL.LU.64 R6, [R1+0x1a8] ;  /* 0x0001a80001067983 */ /* 0x000ee80000300a00 */
[----:B------:R-:W-:Y:S04]  /*1f3b0*/  STL [R1+0x110], R22 ;  /* 0x0001101601007387 */ /* 0x000fe80000100800 */
[----:B------:R1:W-:Y:S04]  /*1f3c0*/  STL [R1+0x11c], R20 ;  /* 0x00011c1401007387 */ /* 0x0003e80000100800 */
[----:B------:R1:W-:Y:S02]  /*1f3d0*/  STL [R1+0x124], R18 ;  /* 0x0001241201007387 */ /* 0x0003e40000100800 */
[----:B-1----:R-:W-:Y:S01]  /*1f3e0*/  IMAD.MOV.U32 R20, RZ, RZ, R21 ;  /* 0x000000ffff147224 */ /* 0x002fe200078e0015 */
[----:B------:R-:W-:-:S04]  /*1f3f0*/  MOV R18, R19 ;  /* 0x0000001300127202 */ /* 0x000fc80000000f00 */
[----:B------:R-:W-:Y:S04]  /*1f400*/  STL [R1+0x118], R20 ;  /* 0x0001181401007387 */ /* 0x000fe80000100800 */
[----:B------:R1:W-:Y:S04]  /*1f410*/  STL [R1+0x12c], R16 ;  /* 0x00012c1001007387 */ /* 0x0003e80000100800 */
[----:B------:R-:W-:Y:S04]  /*1f420*/  STL [R1+0x120], R18 ;  /* 0x0001201201007387 */ /* 0x000fe80000100800 */
[----:B------:R1:W-:Y:S02]  /*1f430*/  STL [R1+0x134], R14 ;  /* 0x0001340e01007387 */ /* 0x0003e40000100800 */
[----:B-1----:R-:W-:-:S05]  /*1f440*/  IMAD.MOV.U32 R16, RZ, RZ, R17 ;  /* 0x000000ffff107224 */ /* 0x002fca00078e0011 */
[----:B------:R-:W-:Y:S01]  /*1f450*/  STL [R1+0x128], R16 ;  /* 0x0001281001007387 */ /* 0x000fe20000100800 */
[----:B------:R-:W-:-:S03]  /*1f460*/  IMAD.MOV.U32 R14, RZ, RZ, R15 ;  /* 0x000000ffff0e7224 */ /* 0x000fc600078e000f */
[----:B------:R-:W3:Y:S04]  /*1f470*/  LDL.LU.64 R18, [R1+0x300] ;  /* 0x0003000001127983 */ /* 0x000ee80000300a00 */
[----:B------:R-:W-:Y:S04]  /*1f480*/  STL [R1+0x130], R14 ;  /* 0x0001300e01007387 */ /* 0x000fe80000100800 */
[----:B------:R1:W-:Y:S04]  /*1f490*/  STL [R1+0x13c], R12 ;  /* 0x00013c0c01007387 */ /* 0x0003e80000100800 */
[----:B------:R-:W3:Y:S01]  /*1f4a0*/  LDL.LU.64 R20, [R1+0x2b0] ;  /* 0x0002b00001147983 */ /* 0x000ee20000300a00 */
[----:B-1----:R-:W-:-:S05]  /*1f4b0*/  IMAD.MOV.U32 R12, RZ, RZ, R13 ;  /* 0x000000ffff0c7224 */ /* 0x002fca00078e000d */
[----:B------:R1:W-:Y:S04]  /*1f4c0*/  STL [R1+0x138], R12 ;  /* 0x0001380c01007387 */ /* 0x0003e80000100800 */
[----:B------:R1:W-:Y:S02]  /*1f4d0*/  STL [R1+0x144], R4 ;  /* 0x0001440401007387 */ /* 0x0003e40000100800 */
[----:B-1----:R-:W-:Y:S02]  /*1f4e0*/  MOV R12, R5 ;  /* 0x00000005000c7202 */ /* 0x002fe40000000f00 */
        /* <DEDUP_REMOVED lines=13> */
[----:B------:R-:W-:Y:S04]  /*1f5c0*/  STL [R1+0x158], R12 ;  /* 0x0001580c01007387 */ /* 0x000fe80000100800 */
[----:B------:R1:W-:Y:S04]  /*1f5d0*/  STL [R1+0x164], R10 ;  /* 0x0001640a01007387 */ /* 0x0003e80000100800 */
[----:B------:R-:W4:Y:S01]  /*1f5e0*/  LDL.LU.64 R16, [R1+0x1c0] ;  /* 0x0001c00001107983 */ /* 0x000f220000300a00 */
[----:B-1----:R-:W-:-:S05]  /*1f5f0*/  MOV R10, R11 ;  /* 0x0000000b000a7202 */ /* 0x002fca0000000f00 */
[----:B------:R-:W-:Y:S04]  /*1f600*/  STL [R1+0x160], R10 ;  /* 0x0001600a01007387 */ /* 0x000fe80000100800 */
[----:B---3--:R1:W-:Y:S04]  /*1f610*/  STL [R1+0x16c], R8 ;  /* 0x00016c0801007387 */ /* 0x0083e80000100800 */
[----:B------:R-:W3:Y:S01]  /*1f620*/  LDL.LU.64 R14, [R1+0x1c8] ;  /* 0x0001c800010e7983 */ /* 0x000ee20000300a00 */
[----:B-1----:R-:W-:-:S05]  /*1f630*/  IMAD.MOV.U32 R8, RZ, RZ, R9 ;  /* 0x000000ffff087224 */ /* 0x002fca00078e0009 */
[----:B------:R-:W-:Y:S04]  /*1f640*/  STL [R1+0x168], R8 ;  /* 0x0001680801007387 */ /* 0x000fe80000100800 */
[----:B------:R1:W-:Y:S04]  /*1f650*/  STL [R1+0x174], R6 ;  /* 0x0001740601007387 */ /* 0x0003e80000100800 */
[----:B------:R-:W3:Y:S04]  /*1f660*/  LDL.LU.64 R12, [R1+0x380] ;  /* 0x00038000010c7983 */ /* 0x000ee80000300a00 */
[----:B------:R-:W-:Y:S01]  /*1f670*/  STL [R1+0x17c], R158 ;  /* 0x00017c9e01007387 */ /* 0x000fe20000100800 */
[----:B-1----:R-:W-:-:S05]  /*1f680*/  IMAD.MOV.U32 R6, RZ, RZ, R7 ;  /* 0x000000ffff067224 */ /* 0x002fca00078e0007 */
[----:B------:R1:W-:Y:S04]  /*1f690*/  STL [R1+0x170], R6 ;  /* 0x0001700601007387 */ /* 0x0003e80000100800 */
[----:B------:R-:W3:Y:S04]  /*1f6a0*/  LDL.LU.64 R10, [R1+0x340] ;  /* 0x00034000010a7983 */ /* 0x000ee80000300a00 */
[----:B------:R-:W-:Y:S04]  /*1f6b0*/  STL [R1+0x178], R159 ;  /* 0x0001789f01007387 */ /* 0x000fe80000100800 */
[----:B------:R-:W-:Y:S04]  /*1f6c0*/  STL [R1+0x184], R150 ;  /* 0x0001849601007387 */ /* 0x000fe80000100800 */
[----:B------:R-:W3:Y:S04]  /*1f6d0*/  LDL.LU.64 R8, [R1+0x310] ;  /* 0x0003100001087983 */ /* 0x000ee80000300a00 */
[----:B------:R-:W-:Y:S04]  /*1f6e0*/  STL [R1+0x180], R151 ;  /* 0x0001809701007387 */ /* 0x000fe80000100800 */
[----:B------:R1:W-:Y:S04]  /*1f6f0*/  STL [R1+0x18c], R18 ;  /* 0x00018c1201007387 */ /* 0x0003e80000100800 */
[----:B-1----:R-:W3:Y:S01]  /*1f700*/  LDL.LU.64 R6, [R1+0x2c0] ;  /* 0x0002c00001067983 */ /* 0x002ee20000300a00 */
[----:B------:R-:W-:-:S03]  /*1f710*/  IMAD.MOV.U32 R18, RZ, RZ, R19 ;  /* 0x000000ffff127224 */ /* 0x000fc600078e0013 */
[----:B------:R-:W-:Y:S04]  /*1f720*/  STL [R1+0x194], R20 ;  /* 0x0001941401007387 */ /* 0x000fe80000100800 */
[----:B------:R1:W-:Y:S04]  /*1f730*/  STL [R1+0x188], R18 ;  /* 0x0001881201007387 */ /* 0x0003e80000100800 */
[----:B-1----:R-:W3:Y:S01]  /*1f740*/  LDL.LU.64 R18, [R1+0x2a0] ;  /* 0x0002a00001127983 */ /* 0x002ee20000300a00 */
[----:B------:R-:W-:-:S03]  /*1f750*/  MOV R20, R21 ;  /* 0x0000001500147202 */ /* 0x000fc60000000f00 */
[----:B------:R-:W-:Y:S04]  /*1f760*/  STL [R1+0x19c], R4 ;  /* 0x00019c0401007387 */ /* 0x000fe80000100800 */
[----:B------:R1:W-:Y:S02]  /*1f770*/  STL [R1+0x190], R20 ;  /* 0x0001901401007387 */ /* 0x0003e40000100800 */
[----:B-1----:R-:W-:Y:S02]  /*1f780*/  IMAD.MOV.U32 R20, RZ, RZ, R5 ;  /* 0x000000ffff147224 */ /* 0x002fe400078e0005 */
        /* <DEDUP_REMOVED lines=11> */
[----:B-1----:R-:W-:-:S02]  /*1f840*/  MOV R20, R3 ;  /* 0x0000000300147202 */ /* 0x002fc40000000f00 */
[----:B------:R-:W4:Y:S04]  /*1f850*/  LDL.LU.64 R2, [R1+0x400] ;  /* 0x0004000001027983 */ /* 0x000f280000300a00 */
[----:B------:R1:W-:Y:S04]  /*1f860*/  STL [R1+0x1b0], R20 ;  /* 0x0001b01401007387 */ /* 0x0003e80000100800 */
[----:B------:R1:W-:Y:S02]  /*1f870*/  STL [R1+0x1bc], R16 ;  /* 0x0001bc1001007387 */ /* 0x0003e40000100800 */
[----:B-1----:R-:W-:-:S02]  /*1f880*/  IMAD.MOV.U32 R20, RZ, RZ, R17 ;  /* 0x000000ffff147224 */ /* 0x002fc400078e0011 */
[----:B------:R-:W4:Y:S04]  /*1f890*/  LDL.LU.64 R16, [R1+0x3c0] ;  /* 0x0003c00001107983 */ /* 0x000f280000300a00 */
[----:B------:R-:W-:Y:S04]  /*1f8a0*/  STL [R1+0x1b8], R20 ;  /* 0x0001b81401007387 */ /* 0x000fe80000100800 */
[----:B---3--:R1:W-:Y:S02]  /*1f8b0*/  STL [R1+0x1c4], R14 ;  /* 0x0001c40e01007387 */ /* 0x0083e40000100800 */
[----:B-1----:R-:W-:-:S02]  /*1f8c0*/  IMAD.MOV.U32 R14, RZ, RZ, R15 ;  /* 0x000000ffff0e7224 */ /* 0x002fc400078e000f */
[----:B------:R1:W-:Y:S04]  /*1f8d0*/  STL [R1+0x1cc], R12 ;  /* 0x0001cc0c01007387 */ /* 0x0003e80000100800 */
        /* <DEDUP_REMOVED lines=16> */
[----:B------:R1:W-:Y:S04]  /*1f9e0*/  STL [R1+0x1e0], R6 ;  /* 0x0001e00601007387 */ /* 0x0003e80000100800 */
[----:B-1----:R-:W3:Y:S04]  /*1f9f0*/  LDL.LU.64 R6, [R1+0x2a8] ;  /* 0x0002a80001067983 */ /* 0x002ee80000300a00 */
[----:B------:R-:W3:Y:S01]  /*1fa00*/  LDL.LU.64 R20, [R1+0x250] ;  /* 0x0002500001147983 */ /* 0x000ee20000300a00 */
[----:B------:R-:W-:-:S05]  /*1fa10*/  IMAD.MOV.U32 R18, RZ, RZ, R19 ;  /* 0x000000ffff127224 */ /* 0x000fca00078e0013 */
[----:B------:R1:W-:Y:S04]  /*1fa20*/  STL [R1+0x1e8], R18 ;  /* 0x0001e81201007387 */ /* 0x0003e80000100800 */
[----:B------:R1:W-:Y:S02]  /*1fa30*/  STL [R1+0x1f4], R4 ;  /* 0x0001f40401007387 */ /* 0x0003e40000100800 */
[----:B-1----:R-:W-:Y:S02]  /*1fa40*/  MOV R18, R5 ;  /* 0x0000000500127202 */ /* 0x002fe40000000f00 */
[----:B------:R-:W3:Y:S04]  /*1fa50*/  LDL.LU.64 R4, [R1+0x468] ;  /* 0x0004680001047983 */ /* 0x000ee80000300a00 */
[----:B------:R2:W-:Y:S02]  /*1fa60*/  STL [R1+0x1f0], R18 ;  /* 0x0001f01201007387 */ /* 0x0005e40000100800 */
[----:B--2---:R-:W-:-:S02]  /*1fa70*/  IMAD.MOV.U32 R18, RZ, RZ, R157 ;  /* 0x000000ffff127224 */ /* 0x004fc400078e009d */
[----:B------:R1:W-:Y:S04]  /*1fa80*/  STL [R1+0x1fc], R156 ;  /* 0x0001fc9c01007387 */ /* 0x0003e80000100800 */
[----:B-1----:R-:W2:Y:S04]  /*1fa90*/  LDL.LU.64 R156, [R1+0x438] ;  /* 0x00043800019c7983 */ /* 0x002ea80000300a00 */
[----:B------:R1:W-:Y:S04]  /*1faa0*/  STL [R1+0x1f8], R18 ;  /* 0x0001f81201007387 */ /* 0x0003e80000100800 */
[----:B----4-:R4:W-:Y:S01]  /*1fab0*/  STL [R1+0x204], R152 ;  /* 0x0002049801007387 */ /* 0x0109e20000100800 */
[----:B------:R-:W-:-:S03]  /*1fac0*/  IMAD.MOV.U32 R22, RZ, RZ, R153 ;  /* 0x000000ffff167224 */ /* 0x000fc600078e0099 */
[----:B-1----:R-:W2:Y:S04]  /*1fad0*/  LDL.LU.64 R18, [R1+0x410] ;  /* 0x0004100001127983 */ /* 0x002ea80000300a00 */
[----:B------:R1:W-:Y:S04]  /*1fae0*/  STL [R1+0x20c], R2 ;  /* 0x00020c0201007387 */ /* 0x0003e80000100800 */
[----:B------:R1:W-:Y:S04]  /*1faf0*/  STL [R1+0x200], R22 ;  /* 0x0002001601007387 */ /* 0x0003e80000100800 */
[----:B----4-:R-:W4:Y:S01]  /*1fb00*/  LDL.LU.64 R152, [R1+0x3d0] ;  /* 0x0003d00001987983 */ /* 0x010f220000300a00 */
[----:B-1----:R-:W-:-:S03]  /*1fb10*/  IMAD.MOV.U32 R2, RZ, RZ, R3 ;  /* 0x000000ffff027224 */ /* 0x002fc600078e0003 */
[----:B------:R-:W-:Y:S01]  /*1fb20*/  STL [R1+0x214], R16 ;  /* 0x0002141001007387 */ /* 0x000fe20000100800 */
[----:B------:R-:W-:-:S03]  /*1fb30*/  MOV R22, R17 ;  /* 0x0000001100167202 */ /* 0x000fc60000000f00 */
[----:B------:R1:W-:Y:S04]  /*1fb40*/  STL [R1+0x208], R2 ;  /* 0x0002080201007387 */ /* 0x0003e80000100800 */
[----:B-1----:R-:W4:Y:S04]  /*1fb50*/  LDL.LU.64 R2, [R1+0x390] ;  /* 0x0003900001027983 */ /* 0x002f280000300a00 */
        /* <DEDUP_REMOVED lines=17> */
[----:B------:R-:W-:Y:S04]  /*1fc70*/  STL [R1+0x230], R22 ;  /* 0x0002301601007387 */ /* 0x000fe80000100800 */
[----:B------:R1:W-:Y:S04]  /*1fc80*/  STL [R1+0x23c], R6 ;  /* 0x00023c0601007387 */ /* 0x0003e80000100800 */
[----:B------:R1:W-:Y:S02]  /*1fc90*/  STL [R1+0x244], R20 ;  /* 0x0002441401007387 */ /* 0x0003e40000100800 */
[----:B-1----:R-:W-:-:S05]  /*1fca0*/  IMAD.MOV.U32 R6, RZ, RZ, R7 ;  /* 0x000000ffff067224 */ /* 0x002fca00078e0007 */
[----:B------:R1:W-:Y:S01]  /*1fcb0*/  STL [R1+0x238], R6 ;  /* 0x0002380601007387 */ /* 0x0003e20000100800 */
[----:B------:R-:W-:-:S03]  /*1fcc0*/  IMAD.MOV.U32 R20, RZ, RZ, R21 ;  /* 0x000000ffff147224 */ /* 0x000fc600078e0015 */
[----:B-1----:R-:W3:Y:S04]  /*1fcd0*/  LDL.LU.64 R6, [R1+0x478] ;  /* 0x0004780001067983 */ /* 0x002ee80000300a00 */
[----:B------:R-:W-:Y:S04]  /*1fce0*/  STL [R1+0x24c], R4 ;  /* 0x00024c0401007387 */ /* 0x000fe80000100800 */
[----:B------:R1:W-:Y:S02]  /*1fcf0*/  STL [R1+0x240], R20 ;  /* 0x0002401401007387 */ /* 0x0003e40000100800 */
[----:B-1----:R-:W-:-:S02]  /*1fd00*/  IMAD.MOV.U32 R20, RZ, RZ, R5 ;  /* 0x000000ffff147224 */ /* 0x002fc400078e0005 */
[----:B------:R-:W3:Y:S04]  /*1fd10*/  LDL.LU.64 R4, [R1+0x448] ;  /* 0x0004480001047983 */ /* 0x000ee80000300a00 */
[----:B------:R2:W-:Y:S02]  /*1fd20*/  STL [R1+0x248], R20 ;  /* 0x0002481401007387 */ /* 0x0005e40000100800 */
[----:B--2---:R-:W-:Y:S02]  /*1fd30*/  MOV R20, R157 ;  /* 0x0000009d00147202 */ /* 0x004fe40000000f00 */
[----:B------:R1:W-:Y:S04]  /*1fd40*/  STL [R1+0x254], R156 ;  /* 0x0002549c01007387 */ /* 0x0003e80000100800 */
[----:B------:R2:W-:Y:S04]  /*1fd50*/  STL [R1+0x25c], R18 ;  /* 0x00025c1201007387 */ /* 0x0005e80000100800 */
[----:B------:R-:W-:Y:S04]  /*1fd60*/  STL [R1+0x250], R20 ;  /* 0x0002501401007387 */ /* 0x000fe80000100800 */
[----:B-1----:R-:W3:Y:S01]  /*1fd70*/  LDL.LU.64 R156, [R1+0x418] ;  /* 0x00041800019c7983 */ /* 0x002ee20000300a00 */
[----:B--2---:R-:W-:-:S03]  /*1fd80*/  IMAD.MOV.U32 R18, RZ, RZ, R19 ;  /* 0x000000ffff127224 */ /* 0x004fc600078e0013 */
[----:B----4-:R-:W-:Y:S04]  /*1fd90*/  STL [R1+0x264], R152 ;  /* 0x0002649801007387 */ /* 0x010fe80000100800 */
[----:B------:R1:W-:Y:S02]  /*1fda0*/  STL [R1+0x258], R18 ;  /* 0x0002581201007387 */ /* 0x0003e40000100800 */
[----:B-1----:R-:W-:Y:S02]  /*1fdb0*/  IMAD.MOV.U32 R18, RZ, RZ, R153 ;  /* 0x000000ffff127224 */ /* 0x002fe400078e0099 */
[----:B------:R-:W2:Y:S04]  /*1fdc0*/  LDL.LU.64 R152, [R1+0x3d8] ;  /* 0x0003d80001987983 */ /* 0x000ea80000300a00 */
[----:B------:R-:W-:Y:S04]  /*1fdd0*/  STL [R1+0x260], R18 ;  /* 0x0002601201007387 */ /* 0x000fe80000100800 */
[----:B------:R1:W-:Y:S04]  /*1fde0*/  STL [R1+0x26c], R2 ;  /* 0x00026c0201007387 */ /* 0x0003e80000100800 */
[----:B------:R4:W-:Y:S01]  /*1fdf0*/  STL [R1+0x274], R16 ;  /* 0x0002741001007387 */ /* 0x0009e20000100800 */
[----:B-1----:R-:W-:Y:S01]  /*1fe00*/  IMAD.MOV.U32 R2, RZ, RZ, R3 ;  /* 0x000000ffff027224 */ /* 0x002fe200078e0003 */
[----:B----4-:R-:W-:-:S04]  /*1fe10*/  MOV R16, R17 ;  /* 0x0000001100107202 */ /* 0x010fc80000000f00 */
[----:B------:R1:W-:Y:S04]  /*1fe20*/  STL [R1+0x268], R2 ;  /* 0x0002680201007387 */ /* 0x0003e80000100800 */
[----:B-1----:R-:W4:Y:S04]  /*1fe30*/  LDL.LU.64 R2, [R1+0x398] ;  /* 0x0003980001027983 */ /* 0x002f280000300a00 */
[----:B---3--:R1:W-:Y:S04]  /*1fe40*/  STL [R1+0x27c], R14 ;  /* 0x00027c0e01007387 */ /* 0x0083e80000100800 */
[----:B------:R-:W-:Y:S04]  /*1fe50*/  STL [R1+0x270], R16 ;  /* 0x0002701001007387 */ /* 0x000fe80000100800 */
[----:B------:R-:W3:Y:S01]  /*1fe60*/  LDL.LU.64 R158, [R1+0x368] ;  /* 0x00036800019e7983 */ /* 0x000ee20000300a00 */
[----:B-1----:R-:W-:-:S05]  /*1fe70*/  IMAD.MOV.U32 R14, RZ, RZ, R15 ;  /* 0x000000ffff0e7224 */ /* 0x002fca00078e000f */
[----:B------:R-:W-:Y:S04]  /*1fe80*/  STL [R1+0x278], R14 ;  /* 0x0002780e01007387 */ /* 0x000fe80000100800 */
[----:B------:R1:W-:Y:S04]  /*1fe90*/  STL [R1+0x284], R12 ;  /* 0x0002840c01007387 */ /* 0x0003e80000100800 */
        /* <DEDUP_REMOVED lines=8> */
[----:B------:R-:W3:Y:S04]  /*1ff20*/  LDL.LU.64 R20, [R1+0x4d0] ;  /* 0x0004d00001147983 */ /* 0x000ee80000300a00 */
[----:B------:R-:W3:Y:S01]  /*1ff30*/  LDL.LU.64 R18, [R1+0x4b8] ;  /* 0x0004b80001127983 */ /* 0x000ee20000300a00 */
[----:B-1----:R-:W-:-:S05]  /*1ff40*/  MOV R8, R9 ;  /* 0x0000000900087202 */ /* 0x002fca0000000f00 */
[----:B------:R-:W-:Y:S04]  /*1ff50*/  STL [R1+0x290], R8 ;  /* 0x0002900801007387 */ /* 0x000fe80000100800 */
[----:B------:R1:W-:Y:S04]  /*1ff60*/  STL [R1+0x29c], R6 ;  /* 0x00029c0601007387 */ /* 0x0003e80000100800 */
[----:B------:R-:W3:Y:S04]  /*1ff70*/  LDL.LU.64 R16, [R1+0x490] ;  /* 0x0004900001107983 */ /* 0x000ee80000300a00 */
[----:B------:R-:W3:Y:S01]  /*1ff80*/  LDL.LU.64 R14, [R1+0x460] ;  /* 0x00046000010e7983 */ /* 0x000ee20000300a00 */
[----:B-1----:R-:W-:-:S05]  /*1ff90*/  IMAD.MOV.U32 R6, RZ, RZ, R7 ;  /* 0x000000ffff067224 */ /* 0x002fca00078e0007 */
[----:B------:R-:W-:Y:S04]  /*1ffa0*/  STL [R1+0x298], R6 ;  /* 0x0002980601007387 */ /* 0x000fe80000100800 */
[----:B------:R1:W-:Y:S04]  /*1ffb0*/  STL [R1+0x2a4], R4 ;  /* 0x0002a40401007387 */ /* 0x0003e80000100800 */
[----:B------:R-:W3:Y:S04]  /*1ffc0*/  LDL.LU.64 R12, [R1+0x420] ;  /* 0x00042000010c7983 */ /* 0x000ee80000300a00 */
[----:B------:R-:W3:Y:S01]  /*1ffd0*/  LDL.LU.64 R10, [R1+0x3e0] ;  /* 0x0003e000010a7983 */ /* 0x000ee20000300a00 */
[----:B-1----:R-:W-:-:S05]  /*1ffe0*/  IMAD.MOV.U32 R4, RZ, RZ, R5 ;  /* 0x000000ffff047224 */ /* 0x002fca00078e0005 */
[----:B------:R1:W-:Y:S04]  /*1fff0*/  STL [R1+0x2a0], R4 ;  /* 0x0002a00401007387 */ /* 0x0003e80000100800 */
[----:B------:R-:W-:Y:S04]  /*20000*/  STL [R1+0x2ac], R156 ;  /* 0x0002ac9c01007387 */ /* 0x000fe80000100800 */
[----:B------:R-:W3:Y:S01]  /*20010*/  LDL.LU.64 R8, [R1+0x500] ;  /* 0x0005000001087983 */ /* 0x000ee20000300a00 */
[----:B-1----:R-:W-:-:S03]  /*20020*/  IMAD.MOV.U32 R4, RZ, RZ, R157 ;  /* 0x000000ffff047224 */ /* 0x002fc600078e009d */
[----:B------:R-:W3:Y:S04]  /*20030*/  LDL.LU.64 R6, [R1+0x4f8] ;  /* 0x0004f80001067983 */ /* 0x000ee80000300a00 */
[----:B------:R1:W-:Y:S04]  /*20040*/  STL [R1+0x2a8], R4 ;  /* 0x0002a80401007387 */ /* 0x0003e80000100800 */
[----:B--2---:R2:W-:Y:S04]  /*20050*/  STL [R1+0x2b4], R152 ;  /* 0x0002b49801007387 */ /* 0x0045e80000100800 */
[----:B-1----:R-:W3:Y:S01]  /*20060*/  LDL.LU.64 R4, [R1+0x4e8] ;  /* 0x0004e80001047983 */ /* 0x002ee20000300a00 */
[----:B------:R-:W-:-:S03]  /*20070*/  MOV R122, R153 ;  /* 0x00000099007a7202 */ /* 0x000fc60000000f00 */
[----:B--2---:R-:W2:Y:S04]  /*20080*/  LDL.LU.64 R152, [R1+0x4d8] ;  /* 0x0004d80001987983 */ /* 0x004ea80000300a00 */
[----:B------:R4:W-:Y:S02]  /*20090*/  STL [R1+0x2b0], R122 ;  /* 0x0002b07a01007387 */ /* 0x0009e40000100800 */
[----:B----4-:R-:W-:Y:S02]  /*200a0*/  IMAD.MOV.U32 R122, RZ, RZ, R3 ;  /* 0x000000ffff7a7224 */ /* 0x010fe400078e0003 */
[----:B------:R1:W-:Y:S04]  /*200b0*/  STL [R1+0x2bc], R2 ;  /* 0x0002bc0201007387 */ /* 0x0003e80000100800 */
[----:B------:R-:W4:Y:S04]  /*200c0*/  LDL.LU.64 R156, [R1+0x4c8] ;  /* 0x0004c800019c7983 */ /* 0x000f280000300a00 */
[----:B-1----:R-:W4:Y:S04]  /*200d0*/  LDL.LU.64 R2, [R1+0x4b0] ;  /* 0x0004b00001027983 */ /* 0x002f280000300a00 */
[----:B------:R1:W-:Y:S04]  /*200e0*/  STL [R1+0x2b8], R122 ;  /* 0x0002b87a01007387 */ /* 0x0003e80000100800 */
[----:B---3--:R3:W-:Y:S04]  /*200f0*/  STL [R1+0x2c4], R158 ;  /* 0x0002c49e01007387 */ /* 0x0087e80000100800 */
[----:B------:R-:W4:Y:S01]  /*20100*/  LDL.LU.64 R150, [R1+0x488] ;  /* 0x0004880001967983 */ /* 0x000f220000300a00 */
[----:B-1----:R-:W-:-:S03]  /*20110*/  IMAD.MOV.U32 R122, RZ, RZ, R159 ;  /* 0x000000ffff7a7224 */ /* 0x002fc600078e009f */
[----:B------:R-:W-:Y:S04]  /*20120*/  STL [R1+0x2cc], R88 ;  /* 0x0002cc5801007387 */ /* 0x000fe80000100800 */
[----:B------:R1:W-:Y:S04]  /*20130*/  STL [R1+0x2c0], R122 ;  /* 0x0002c07a01007387 */ /* 0x0003e80000100800 */
[----:B---3--:R-:W3:Y:S01]  /*20140*/  LDL.LU.64 R158, [R1+0x458] ;  /* 0x00045800019e7983 */ /* 0x008ee20000300a00 */
[----:B-1----:R-:W-:-:S03]  /*20150*/  IMAD.MOV.U32 R122, RZ, RZ, R89 ;  /* 0x000000ffff7a7224 */ /* 0x002fc600078e0059 */
[----:B------:R1:W5:Y:S04]  /*20160*/  LDL.LU.64 R88, [R1+0x730] ;  /* 0x0007300001587983 */ /* 0x0003680000300a00 */
[----:B------:R-:W-:Y:S04]  /*20170*/  STL [R1+0x2d4], R22 ;  /* 0x0002d41601007387 */ /* 0x000fe80000100800 */
[----:B------:R1:W-:Y:S02]  /*20180*/  STL [R1+0x2c8], R122 ;  /* 0x0002c87a01007387 */ /* 0x0003e40000100800 */
[----:B-1----:R-:W-:-:S02]  /*20190*/  MOV R122, R23 ;  /* 0x00000017007a7202 */ /* 0x002fc40000000f00 */
[----:B------:R1:W5:Y:S04]  /*201a0*/  LDL.LU.64 R22, [R1+0x728] ;  /* 0x0007280001167983 */ /* 0x0003680000300a00 */
[----:B------:R-:W-:Y:S04]  /*201b0*/  STL [R1+0x2dc], R20 ;  /* 0x0002dc1401007387 */ /* 0x000fe80000100800 */
[----:B------:R1:W-:Y:S02]  /*201c0*/  STL [R1+0x2d0], R122 ;  /* 0x0002d07a01007387 */ /* 0x0003e40000100800 */
[----:B-1----:R-:W-:-:S02]  /*201d0*/  IMAD.MOV.U32 R122, RZ, RZ, R21 ;  /* 0x000000ffff7a7224 */ /* 0x002fc400078e0015 */
        /* <DEDUP_REMOVED lines=31> */
[----:B--2---:R-:W-:-:S02]  /*203d0*/  IMAD.MOV.U32 R122, RZ, RZ, R5 ;  /* 0x000000ffff7a7224 */ /* 0x004fc400078e0005 */
[----:B------:R1:W5:Y:S04]  /*203e0*/  LDL.LU.64 R4, [R1+0x6e0] ;  /* 0x0006e00001047983 */ /* 0x0003680000300a00 */
[----:B------:R-:W-:Y:S04]  /*203f0*/  STL [R1+0x324], R152 ;  /* 0x0003249801007387 */ /* 0x000fe80000100800 */
[----:B------:R2:W-:Y:S02]  /*20400*/  STL [R1+0x318], R122 ;  /* 0x0003187a01007387 */ /* 0x0005e40000100800 */
[----:B--2---:R-:W-:-:S02]  /*20410*/  IMAD.MOV.U32 R122, RZ, RZ, R153 ;  /* 0x000000ffff7a7224 */ /* 0x004fc400078e0099 */
[----:B------:R-:W2:Y:S04]  /*20420*/  LDL.LU.64 R152, [R1+0x6d8] ;  /* 0x0006d80001987983 */ /* 0x000ea80000300a00 */
[----:B----4-:R-:W-:Y:S04]  /*20430*/  STL [R1+0x32c], R156 ;  /* 0x00032c9c01007387 */ /* 0x010fe80000100800 */
[----:B------:R4:W-:Y:S02]  /*20440*/  STL [R1+0x320], R122 ;  /* 0x0003207a01007387 */ /* 0x0009e40000100800 */
[----:B----4-:R-:W-:-:S02]  /*20450*/  IMAD.MOV.U32 R122, RZ, RZ, R157 ;  /* 0x000000ffff7a7224 */ /* 0x010fc400078e009d */
[----:B------:R1:W5:Y:S04]  /*20460*/  LDL.LU.64 R156, [R1+0x6d0] ;  /* 0x0006d000019c7983 */ /* 0x0003680000300a00 */
[----:B------:R-:W-:Y:S04]  /*20470*/  STL [R1+0x334], R2 ;  /* 0x0003340201007387 */ /* 0x000fe80000100800 */
[----:B------:R4:W-:Y:S02]  /*20480*/  STL [R1+0x328], R122 ;  /* 0x0003287a01007387 */ /* 0x0009e40000100800 */
[----:B----4-:R-:W-:-:S02]  /*20490*/  MOV R122, R3 ;  /* 0x00000003007a7202 */ /* 0x010fc40000000f00 */
[----:B------:R1:W5:Y:S04]  /*204a0*/  LDL.LU.64 R2, [R1+0x6c8] ;  /* 0x0006c80001027983 */ /* 0x0003680000300a00 */
[----:B------:R-:W-:Y:S04]  /*204b0*/  STL [R1+0x33c], R150 ;  /* 0x00033c9601007387 */ /* 0x000fe80000100800 */
[----:B------:R4:W-:Y:S02]  /*204c0*/  STL [R1+0x330], R122 ;  /* 0x0003307a01007387 */ /* 0x0009e40000100800 */
[----:B----4-:R-:W-:-:S05]  /*204d0*/  IMAD.MOV.U32 R122, RZ, RZ, R151 ;  /* 0x000000ffff7a7224 */ /* 0x010fca00078e0097 */
[----:B------:R4:W-:Y:S04]  /*204e0*/  STL [R1+0x338], R122 ;  /* 0x0003387a01007387 */ /* 0x0009e80000100800 */
[----:B---3--:R-:W-:Y:S01]  /*204f0*/  STL [R1+0x344], R158 ;  /* 0x0003449e01007387 */ /* 0x008fe20000100800 */
[----:B----4-:R-:W-:-:S05]  /*20500*/  IMAD.MOV.U32 R122, RZ, RZ, R159 ;  /* 0x000000ffff7a7224 */ /* 0x010fca00078e009f */
[----:B------:R3:W-:Y:S02]  /*20510*/  STL [R1+0x340], R122 ;  /* 0x0003407a01007387 */ /* 0x0007e40000100800 */
[----:B---3--:R-:W-:Y:S01]  /*20520*/  MOV R122, UR4 ;  /* 0x00000004007a7c02 */ /* 0x008fe20008000f00 */
[----:B------:R-:W-:Y:S01]  /*20530*/  UMOV UR4, 0xffffffff ;  /* 0xffffffff00047882 */ /* 0x000fe20000000000 */
[----:B------:R-:W-:Y:S01]  /*20540*/  IMAD.MOV.U32 R150, RZ, RZ, RZ ;  /* 0x000000ffff967224 */ /* 0x000fe200078e00ff */
        /* <DEDUP_REMOVED lines=30> */
[----:B--2---:R-:W-:-:S04]  /*20730*/  SHF.R.S32.HI R24, RZ, 0x1f, R153 ;  /* 0x0000001fff187819 */ /* 0x004fc80000011499 */
[----:B------:R-:W-:-:S04]  /*20740*/  LEA.HI R24, R24, R153, RZ, 0x7 ;  /* 0x0000009918187211 */ /* 0x000fc800078f38ff */
[----:B------:R-:W-:-:S05]  /*20750*/  SHF.R.S32.HI R158, RZ, 0x7, R24 ;  /* 0x00000007ff9e7819 */ /* 0x000fca0000011418 */
[----:B------:R2:W-:Y:S01]  /*20760*/  STL [R1+0x34c], R158 ;  /* 0x00034c9e01007387 */ /* 0x0005e20000100800 */
[----:B------:R-:W-:-:S05]  /*20770*/  VIADD R159, R158, 0xfffffffa ;  /* 0xfffffffa9e9f7836 */ /* 0x000fca0000000000 */
[----:B------:R1:W-:Y:S01]  /*20780*/  STL [R1+0x350], R159 ;  /* 0x0003509f01007387 */ /* 0x0003e20000100800 */
[----:B--2---:R-:W-:-:S05]  /*20790*/  MOV R158, UR4 ;  /* 0x00000004009e7c02 */ /* 0x004fca0008000f00 */
[----:B------:R1:W-:Y:S01]  /*207a0*/  STL [R1+0x348], R158 ;  /* 0x0003489e01007387 */ /* 0x0003e20000100800 */
[----:B------:R-:W-:Y:S02]  /*207b0*/  SHF.R.S32.HI R151, RZ, 0x1f, R152 ;  /* 0x0000001fff977819 */ /* 0x000fe40000011498 */
[----:B------:R-:W-:Y:S02]  /*207c0*/  SHF.R.S32.HI R153, RZ, 0x1f, R154 ;  /* 0x0000001fff997819 */ /* 0x000fe4000001149a */
[----:B------:R-:W-:Y:S02]  /*207d0*/  CS2R R24, SRZ ;  /* 0x0000000000187805 */ /* 0x000fe4000001ff00 */
[C---:B------:R-:W-:Y:S01]  /*207e0*/  SHF.L.U64.HI R151, R152.reuse, 0x2, R151 ;  /* 0x0000000298977819 */ /* 0x040fe20000010297 */
[----:B------:R-:W-:Y:S01]  /*207f0*/  IMAD.SHL.U32 R152, R152, 0x4, RZ ;  /* 0x0000000498987824 */ /* 0x000fe200078e00ff */
[C---:B------:R-:W-:Y:S01]  /*20800*/  SHF.L.U64.HI R153, R154.reuse, 0x2, R153 ;  /* 0x000000029a997819 */ /* 0x040fe20000010299 */
[----:B-1----:R-:W-:-:S07]  /*20810*/  IMAD.SHL.U32 R154, R154, 0x4, RZ ;  /* 0x000000049a9a7824 */ /* 0x002fce00078e00ff */
.L_x_1:
[----:B------:R-:W2:Y:S01]  /*20820*/  LDL.LU R159, [R1+0x348] ;  /* 0x00034800019f7983 */ /* 0x000ea20000300800 */
[----:B------:R-:W-:-:S04]  /*20830*/  DEPBAR.LE SB0, 0xa ;  /* 0x000082800000791a */ /* 0x000fc80000000000 */
[----:B------:R-:W3:Y:S01]  /*20840*/  LDL R158, [R1+0x3c8] ;  /* 0x0003c800019e7983 */ /* 0x000ee20000100800 */
[----:B------:R-:W-:Y:S06]  /*20850*/  BAR.SYNC.DEFER_BLOCKING 0x0 ;  /* 0x0000000000007b1d */ /* 0x000fec0000010000 */
[----:B-----5:R-:W-:Y:S04]  /*20860*/  STL [R1+0x6d0], R157 ;  /* 0x0006d09d01007387 */ /* 0x020fe80000100800 */
[----:B------:R-:W-:Y:S01]  /*20870*/  STL [R1+0x6cc], R156 ;  /* 0x0006cc9c01007387 */ /* 0x000fe20000100800 */
[----:B------:R-:W-:-:S03]  /*20880*/  UMOV UR7, 0x40000040 ;  /* 0x4000004000077882 */ /* 0x000fc60000000000 */
[----:B------:R1:W-:Y:S01]  /*20890*/  STL [R1+0x6c8], R0 ;  /* 0x0006c80001007387 */ /* 0x0003e20000100800 */
[----:B------:R-:W-:-:S03]  /*208a0*/  WARPGROUP.ARRIVE ;  /* 0x00000000000079c5 */ /* 0x000fc60000000000 */
[----:B-1----:R-:W4:Y:S01]  /*208b0*/  LDL R0, [R1+0x350] ;  /* 0x0003500001007983 */ /* 0x002f220000100800 */
[----:B--2---:R-:W-:Y:S02]  /*208c0*/  R2UR UR4, R159 ;  /* 0x000000009f0472ca */ /* 0x004fe400000e0000 */
[----:B---3--:R-:W-:-:S11]  /*208d0*/  R2UR UR20, R158 ;  /* 0x000000009e1472ca */ /* 0x008fd600000e0000 */
[----:B------:R-:W-:-:S04]  /*208e0*/  UIADD3 UR4, UR4, 0x1, URZ ;  /* 0x0000000104047890 */ /* 0x000fc8000fffe03f */
[----:B------:R-:W-:-:S04]  /*208f0*/  UISETP.GT.AND UP0, UPT, UR4, 0x6, UPT ;  /* 0x000000060400788c */ /* 0x000fc8000bf04270 */
[----:B------:R-:W-:-:S04]  /*20900*/  USEL UR6, UR4, URZ, !UP0 ;  /* 0x0000003f04067287 */ /* 0x000fc8000c000000 */
[----:B------:R-:W-:Y:S02]  /*20910*/  ULEA UR5, UR6, UR20, 0xf ;  /* 0x0000001406057291 */ /* 0x000fe4000f8e783f */
[----:B------:R-:W-:Y:S02]  /*20920*/  ULEA UR4, UR6, UR20, 0x10 ;  /* 0x0000001406047291 */ /* 0x000fe4000f8e803f */
[----:B------:R-:W-:Y:S01]  /*20930*/  IMAD.U32 R156, RZ, RZ, UR6 ;  /* 0x00000006ff9c7e24 */ /* 0x000fe2000f8e00ff */
[----:B------:R-:W-:Y:S02]  /*20940*/  UIADD3 UR5, UR5, 0x70000, URZ ;  /* 0x0007000005057890 */ /* 0x000fe4000fffe03f */
[----:B------:R-:W-:Y:S02]  /*20950*/  USHF.R.U32.HI UR4, URZ, 0x4, UR4 ;  /* 0x000000043f047899 */ /* 0x000fe40008011604 */
[----:B------:R-:W-:Y:S02]  /*20960*/  USHF.R.U32.HI UR5, URZ, 0x4, UR5 ;  /* 0x000000043f057899 */ /* 0x000fe40008011605 */
[----:B------:R-:W-:-:S02]  /*20970*/  USGXT.U32 UR4, UR4, 0xe ;  /* 0x0000000e0404789a */ /* 0x000fc40008000000 */
[----:B------:R-:W-:-:S03]  /*20980*/  USGXT.U32 UR6, UR5, 0xe ;  /* 0x0000000e0506789a */ /* 0x000fc60008000000 */
[----:B------:R-:W-:-:S06]  /*20990*/  UMOV UR5, 0x40000040 ;  /* 0x4000004000057882 */ /* 0x000fcc0000000000 */
[----:B------:R-:W-:Y:S01]  /*209a0*/  HGMMA.64x64x8.F32.TF32 R56, gdesc[UR4], R56 ;  /* 0x04e00000043879f0 */ /* 0x000fe20008702838 */
[----:B------:R-:W-:Y:S02]  /*209b0*/  UIADD3 UR8, UP0, UR4, 0x2, URZ ;  /* 0x0000000204087890 */ /* 0x000fe4000ff1e03f */
[----:B------:R-:W-:Y:S01]  /*209c0*/  UIADD3 UR10, UP1, UR6, 0x2, URZ ;  /* 0x00000002060a7890 */ /* 0x000fe2000ff3e03f */
[----:B------:R-:W-:Y:S01]  /*209d0*/  UMOV UR4, URZ ;  /* 0x0000003f00047c82 */ /* 0x000fe20008000000 */
[----:B------:R-:W-:Y:S01]  /*209e0*/  UMOV UR5, URZ ;  /* 0x0000003f00057c82 */ /* 0x000fe20008000000 */
[----:B------:R-:W-:Y:S02]  /*209f0*/  UIADD3.X UR9, UR4, 0x40000040, URZ, UP0, !UPT ;  /* 0x4000004004097890 */ /* 0x000fe400087fe43f */
[----:B------:R-:W-:-:S09]  /*20a00*/  UIADD3.X UR11, UR5, 0x40000040, URZ, UP1, !UPT ;  /* 0x40000040050b7890 */ /* 0x000fd20008ffe43f */
[----:B------:R-:W-:Y:S01]  /*20a10*/  HGMMA.64x64x8.F32.TF32 R56, gdesc[UR8], R56 ;  /* 0x04e00000083879f0 */ /* 0x000fe20008702838 */
[----:B------:R-:W-:Y:S02]  /*20a20*/  UIADD3.64 UR12, UR8, 0x2, URZ ;  /* 0x00000002080c7897 */ /* 0x000fe4000fffe03f */
[----:B------:R-:W-:-:S09]  /*20a30*/  UIADD3.64 UR14, UR10, 0x2, URZ ;  /* 0x000000020a0e7897 */ /* 0x000fd2000fffe03f */
[----:B------:R-:W-:Y:S01]  /*20a40*/  HGMMA.64x64x8.F32.TF32 R56, gdesc[UR12], R56 ;  /* 0x04e000000c3879f0 */ /* 0x000fe20008702838 */
[----:B------:R-:W-:Y:S02]  /*20a50*/  UIADD3.64 UR12, UR8, 0x4, URZ ;  /* 0x00000004080c7897 */ /* 0x000fe4000fffe03f */
[----:B------:R-:W-:Y:S02]  /*20a60*/  UIADD3.64 UR14, UR10, 0x4, URZ ;  /* 0x000000040a0e7897 */ /* 0x000fe4000fffe03f */
[----:B------:R-:W-:Y:S02]  /*20a70*/  UIADD3.64 UR16, UR8, 0x3fe, URZ ;  /* 0x000003fe08107897 */ /* 0x000fe4000fffe03f */
[----:B------:R-:W-:-:S05]  /*20a80*/  UIADD3.64 UR18, UR10, 0x1fe, URZ ;  /* 0x000001fe0a127897 */ /* 0x000fca000fffe03f */
[----:B------:R-:W-:Y:S02]  /*20a90*/  HGMMA.64x64x8.F32.TF32 R56, gdesc[UR12], R56 ;  /* 0x04e000000c3879f0 */ /* 0x000fe40008702838 */
[----:B------:R-:W-:Y:S01]  /*20aa0*/  UMOV UR4, UR18 ;  /* 0x0000001200047c82 */ /* 0x000fe20008000000 */
[----:B------:R-:W-:Y:S01]  /*20ab0*/  UMOV UR5, UR19 ;  /* 0x0000001300057c82 */ /* 0x000fe20008000000 */
[----:B------:R-:W-:Y:S01]  /*20ac0*/  HGMMA.64x64x8.F32.TF32 R56, gdesc[UR16], R56 ;  /* 0x04e00000103879f0 */ /* 0x000fe20008702838 */
[----:B------:R-:W-:Y:S02]  /*20ad0*/  UIADD3.64 UR16, UR8, 0x400, URZ ;  /* 0x0000040008107897 */ /* 0x000fe4000fffe03f */
[----:B------:R-:W-:Y:S02]  /*20ae0*/  UIADD3.64 UR18, UR10, 0x200, URZ ;  /* 0x000002000a127897 */ /* 0x000fe4000fffe03f */
[----:B------:R-:W-:-:S07]  /*20af0*/  UIADD3.64 UR22, UR10, 0x202, URZ ;  /* 0x000002020a167897 */ /* 0x000fce000fffe03f */
[----:B------:R-:W-:Y:S01]  /*20b00*/  HGMMA.64x64x8.F32.TF32 R56, gdesc[UR16], R56 ;  /* 0x04e00000103879f0 */ /* 0x000fe20008702838 */
[----:B------:R-:W-:Y:S01]  /*20b10*/  UMOV UR17, UR20 ;  /* 0x0000001400117c82 */ /* 0x000fe20008000000 */
[----:B------:R-:W-:Y:S02]  /*20b20*/  UIADD3.64 UR20, UR8, 0x402, URZ ;  /* 0x0000040208147897 */ /* 0x000fe4000fffe03f */
[----:B------:R-:W-:Y:S02]  /*20b30*/  UIADD3.64 UR24, UR8, 0x404, URZ ;  /* 0x0000040408187897 */ /* 0x000fe4000fffe03f */
[----:B------:R-:W-:-:S05]  /*20b40*/  UIADD3.64 UR26, UR10, 0x204, URZ ;  /* 0x000002040a1a7897 */ /* 0x000fca000fffe03f */
[----:B------:R-:W-:Y:S01]  /*20b50*/  HGMMA.64x64x8.F32.TF32 R56, gdesc[UR20], R56 ;  /* 0x04e00000143879f0 */ /* 0x000fe20008702838 */
[----:B------:R-:W-:Y:S02]  /*20b60*/  UIADD3.64 UR28, UR8, 0x7fe, URZ ;  /* 0x000007fe081c7897 */ /* 0x000fe4000fffe03f */
[----:B------:R-:W-:Y:S01]  /*20b70*/  UIADD3.64 UR30, UR10, 0x3fe, URZ ;  /* 0x000003fe0a1e7897 */ /* 0x000fe2000fffe03f */
[----:B------:R-:W-:Y:S01]  /*20b80*/  HGMMA.64x64x8.F32.TF32 R56, gdesc[UR24], R56 ;  /* 0x04e00000183879f0 */ /* 0x000fe20008702838 */
        /* <DEDUP_REMOVED lines=18> */
[----:B------:R-:W-:Y:S01]  /*20cb0*/  UMOV UR20, UR4 ;  /* 0x0000000400147c82 */ /* 0x000fe20008000000 */
[----:B------:R-:W-:Y:S01]  /*20cc0*/  UMOV UR21, UR5 ;  /* 0x0000000500157c82 */ /* 0x000fe20008000000 */
[----:B------:R-:W-:Y:S02]  /*20cd0*/  UIADD3.64 UR56, UR8, 0xc04, URZ ;  /* 0x00000c0408387897 */ /* 0x000fe4000fffe03f */
[----:B------:R-:W-:Y:S02]  /*20ce0*/  UIADD3.64 UR58, UR10, 0x604, URZ ;  /* 0x000006040a3a7897 */ /* 0x000fe4000fffe03f */
[----:B------:R-:W-:Y:S01]  /*20cf0*/  UIADD3.64 UR4, UR8, 0x1fe, URZ ;  /* 0x000001fe08047897 */ /* 0x000fe2000fffe03f */
[----:B------:R-:W-:Y:S06]  /*20d00*/  HGMMA.64x64x8.F32.TF32 R56, gdesc[UR52], R56 ;  /* 0x04e00000343879f0 */ /* 0x000fec0008702838 */
[----:B------:R-:W-:Y:S04]  /*20d10*/  HGMMA.64x64x8.F32.TF32 R56, gdesc[UR56], R56 ;  /* 0x04e00000383879f0 */ /* 0x000fe80008702838 */
[----:B------:R-:W-:Y:S01]  /*20d20*/  HGMMA.64x64x8.F32.TF32 R24, gdesc[UR4], R24 ;  /* 0x04e00000041879f0 */ /* 0x000fe20008702818 */
[----:B------:R-:W-:Y:S01]  /*20d30*/  UIADD3.64 UR4, UR8, 0x200, URZ ;  /* 0x0000020008047897 */ /* 0x000fe2000fffe03f */
[----:B------:R-:W-:Y:S01]  /*20d40*/  UMOV UR6, UR10 ;  /* 0x0000000a00067c82 */ /* 0x000fe20008000000 */
[----:B------:R-:W-:Y:S01]  /*20d50*/  UMOV UR7, UR11 ;  /* 0x0000000b00077c82 */ /* 0x000fe20008000000 */
[----:B------:R-:W-:-:S06]  /*20d60*/  UIADD3.64 UR12, UR10, 0x2, URZ ;  /* 0x000000020a0c7897 */ /* 0x000fcc000fffe03f */
[----:B------:R-:W-:Y:S01]  /*20d70*/  HGMMA.64x64x8.F32.TF32 R24, gdesc[UR4], R24 ;  /* 0x04e00000041879f0 */ /* 0x000fe20008702818 */
[----:B------:R-:W-:Y:S01]  /*20d80*/  UIADD3.64 UR4, UR8, 0x202, URZ ;  /* 0x0000020208047897 */ /* 0x000fe2000fffe03f */
[----:B------:R-:W-:Y:S01]  /*20d90*/  UMOV UR6, UR12 ;  /* 0x0000000c00067c82 */ /* 0x000fe20008000000 */
[----:B------:R-:W-:Y:S01]  /*20da0*/  UMOV UR7, UR13 ;  /* 0x0000000d00077c82 */ /* 0x000fe20008000000 */
[----:B------:R-:W-:-:S06]  /*20db0*/  UIADD3.64 UR12, UR8, 0x204, URZ ;  /* 0x00000204080c7897 */ /* 0x000fcc000fffe03f */
[----:B------:R-:W-:Y:S01]  /*20dc0*/  HGMMA.64x64x8.F32.TF32 R24, gdesc[UR4], R24 ;  /* 0x04e00000041879f0 */ /* 0x000fe20008702818 */
[----:B------:R-:W-:-:S03]  /*20dd0*/  UIADD3.64 UR4, UR8, 0x5fe, URZ ;  /* 0x000005fe08047897 */ /* 0x000fc6000fffe03f */
[----:B------:R-:W-:Y:S01]  /*20de0*/  HGMMA.64x64x8.F32.TF32 R24, gdesc[UR12], R24 ;  /* 0x04e000000c1879f0 */ /* 0x000fe20008702818 */
[----:B------:R-:W-:Y:S01]  /*20df0*/  UMOV UR6, UR20 ;  /* 0x0000001400067c82 */ /* 0x000fe20008000000 */
[----:B------:R-:W-:Y:S01]  /*20e00*/  UMOV UR7, UR21 ;  /* 0x0000001500077c82 */ /* 0x000fe20008000000 */
[----:B------:R-:W-:Y:S01]  /*20e10*/  UMOV UR11, UR17 ;  /* 0x00000011000b7c82 */ /* 0x000fe20008000000 */
[----:B------:R-:W-:Y:S02]  /*20e20*/  UIADD3.64 UR16, UR8, 0x600, URZ ;  /* 0x0000060008107897 */ /* 0x000fe4000fffe03f */
[----:B------:R-:W-:Y:S01]  /*20e30*/  HGMMA.64x64x8.F32.TF32 R24, gdesc[UR4], R24 ;  /* 0x04e00000041879f0 */ /* 0x000fe20008702818 */
[----:B------:R-:W-:-:S06]  /*20e40*/  UIADD3.64 UR20, UR8, 0x602, URZ ;  /* 0x0000060208147897 */ /* 0x000fcc000fffe03f */
[----:B------:R-:W-:Y:S01]  /*20e50*/  HGMMA.64x64x8.F32.TF32 R24, gdesc[UR16], R24 ;  /* 0x04e00000101879f0 */ /* 0x000fe20008702818 */
[----:B------:R-:W-:-:S03]  /*20e60*/  UIADD3.64 UR24, UR8, 0x604, URZ ;  /* 0x0000060408187897 */ /* 0x000fc6000fffe03f */
[----:B------:R-:W-:Y:S01]  /*20e70*/  HGMMA.64x64x8.F32.TF32 R24, gdesc[UR20], R24 ;  /* 0x04e00000141879f0 */ /* 0x000fe20008702818 */
[----:B------:R-:W-:-:S05]  /*20e80*/  UIADD3.64 UR28, UR8, 0x9fe, URZ ;  /* 0x000009fe081c7897 */ /* 0x000fca000fffe03f */
        /* <DEDUP_REMOVED lines=15> */
[----:B------:R1:W-:Y:S01]  /*20f80*/  STL [R1+0x348], R156 ;  /* 0x0003489c01007387 */ /* 0x0003e20000100800 */
[----:B------:R-:W-:Y:S02]  /*20f90*/  R2UR UR10, R122 ;  /* 0x000000007a0a72ca */ /* 0x000fe400000e0000 */
[----:B----4-:R-:W-:Y:S01]  /*20fa0*/  ISETP.GE.AND P0, PT, R150, R0, PT ;  /* 0x000000009600720c */ /* 0x010fe20003f06270 */
[----:B------:R-:W2:Y:S01]  /*20fb0*/  LDL.LU R157, [R1+0x5c] ;  /* 0x00005c00019d7983 */ /* 0x000ea20000300800 */
[----:B-1----:R-:W1:Y:S01]  /*20fc0*/  LDC R156, c[0x0][0x230] ;  /* 0x00008c00ff9c7b82 */ /* 0x002e620000000800 */
[----:B------:R-:W-:Y:S01]  /*20fd0*/  HGMMA.64x64x8.F32.TF32 R24, gdesc[UR56], R24, gsb0 ;  /* 0x04e00000381879f0 */ /* 0x000fe20008002818 */
[----:B-1----:R-:W-:-:S04]  /*20fe0*/  VIADD R156, R156, 0xfffffd00 ;  /* 0xfffffd009c9c7836 */ /* 0x002fc80000000000 */
[----:B------:R-:W-:-:S03]  /*20ff0*/  IMAD R122, R150, -0x80, R156 ;  /* 0xffffff80967a7824 */ /* 0x000fc600078e029c */
[----:B------:R-:W-:Y:S01]  /*21000*/  UIADD3 UR4, UR10, 0x1, URZ ;  /* 0x000000010a047890 */ /* 0x000fe2000fffe03f */
[-C--:B------:R-:W-:Y:S01]  /*21010*/  IADD3 R4, P3, R4, R152.reuse, RZ ;  /* 0x0000009804047210 */ /* 0x080fe20007f7e0ff */
[----:B------:R-:W3:Y:S01]  /*21020*/  LDL.LU R156, [R1+0x60] ;  /* 0x00006000019c7983 */ /* 0x000ee20000300800 */
[----:B------:R-:W-:Y:S01]  /*21030*/  ISETP.GT.AND P1, PT, R122, RZ, PT ;  /* 0x000000ff7a00720c */ /* 0x000fe20003f24270 */
[----:B------:R-:W-:Y:S01]  /*21040*/  UISETP.GT.AND UP0, UPT, UR4, 0x6, UPT ;  /* 0x000000060400788c */ /* 0x000fe2000bf04270 */
[----:B------:R-:W-:Y:S01]  /*21050*/  IADD3 R6, P4, R6, R152, RZ ;  /* 0x0000009806067210 */ /* 0x000fe20007f9e0ff */
[----:B------:R-:W-:Y:S01]  /*21060*/  IMAD.X R5, R5, 0x1, R151, P3 ;  /* 0x0000000105057824 */ /* 0x000fe200018e0697 */
[----:B------:R-:W-:Y:S01]  /*21070*/  SEL R158, RZ, 0x4, !P1 ;  /* 0x00000004ff9e7807 */ /* 0x000fe20004800000 */
[----:B------:R-:W4:Y:S01]  /*21080*/  LDL.LU R0, [R1+0x64] ;  /* 0x0000640001007983 */ /* 0x000f220000300800 */
[----:B------:R-:W-:Y:S02]  /*21090*/  ISETP.GT.AND P1, PT, R122, 0x1, PT ;  /* 0x000000017a00780c */ /* 0x000fe40003f24270 */
[----:B------:R-:W-:-:S04]  /*210a0*/  SEL R158, R158, RZ, !P0 ;  /* 0x000000ff9e9e7207 */ /* 0x000fc80004000000 */
[----:B------:R-:W-:Y:S02]  /*210b0*/  ISETP.NE.U32.AND P2, PT, R158, RZ, PT ;  /* 0x000000ff9e00720c */ /* 0x000fe40003f45070 */
[----:B------:R-:W-:Y:S01]  /*210c0*/  SEL R158, RZ, 0x4, !P1 ;  /* 0x00000004ff9e7807 */ /* 0x000fe20004800000 */
[----:B------:R-:W-:-:S03]  /*210d0*/  USEL UR4, UR4, URZ, !UP0 ;  /* 0x0000003f04047287 */ /* 0x000fc6000c000000 */
[----:B------:R-:W-:Y:S01]  /*210e0*/  SEL R158, R158, RZ, !P0 ;  /* 0x000000ff9e9e7207 */ /* 0x000fe20004000000 */
[----:B------:R-:W-:-:S03]  /*210f0*/  ULEA UR5, UR4, UR11, 0x10 ;  /* 0x0000000b04057291 */ /* 0x000fc6000f8e803f */
[----:B------:R-:W-:Y:S02]  /*21100*/  ISETP.NE.U32.AND P1, PT, R158, RZ, PT ;  /* 0x000000ff9e00720c */ /* 0x000fe40003f25070 */
[----:B------:R-:W-:Y:S01]  /*21110*/  IADD3.X R7, R7, R151, RZ, P4, !PT ;  /* 0x0000009707077210 */ /* 0x000fe200027fe4ff */
[----:B------:R-:W-:Y:S01]  /*21120*/  VIADD R222, R3, UR5 ;  /* 0x0000000503de7c36 */ /* 0x000fe20008000000 */
[----:B------:R-:W-:Y:S02]  /*21130*/  WARPGROUP.DEPBAR.LE gsb0, 0x1 ;  /* 0x00008000000079c5 */ /* 0x000fe40000010100 */
[----:B------:R-:W-:Y:S06]  /*21140*/  BAR.SYNC.DEFER_BLOCKING 0x0 ;  /* 0x0000000000007b1d */ /* 0x000fec0000010000 */
[----:B------:R-:W-:Y:S01]  /*21150*/  @!PT LDS RZ, [RZ] ;  /* 0x00000000fffff984 */ /* 0x000fe20000000800 */
[----:B------:R-:W-:Y:S01]  /*21160*/  @!PT LDS RZ, [RZ] ;  /* 0x00000000fffff984 */ /* 0x000fe20000000800 */
[----:B------:R-:W-:Y:S01]  /*21170*/  @!PT LDS RZ, [RZ] ;  /* 0x00000000fffff984 */ /* 0x000fe20000000800 */
[----:B------:R-:W-:Y:S04]  /*21180*/  LDGSTS.E [R222], desc[UR60][R4.64], P2 ;  /* 0x0000000004de7fae */ /* 0x000fe8000912187c */
[----:B------:R-:W-:Y:S01]  /*21190*/  LDGSTS.E [R222+0x4], desc[UR60][R6.64], P1 ;  /* 0x0000400006de7fae */ /* 0x000fe2000892187c */
[----:B------:R-:W-:-:S04]  /*211a0*/  ISETP.GT.AND P1, PT, R122, 0x2, PT ;  /* 0x000000027a00780c */ /* 0x000fc80003f24270 */
[----:B------:R-:W-:Y:S02]  /*211b0*/  SEL R158, RZ, 0x4, !P1 ;  /* 0x00000004ff9e7807 */ /* 0x000fe40004800000 */
[----:B------:R-:W-:Y:S02]  /*211c0*/  ISETP.GT.AND P1, PT, R122, 0x3, PT ;  /* 0x000000037a00780c */ /* 0x000fe40003f24270 */
[----:B------:R-:W-:-:S04]  /*211d0*/  SEL R158, R158, RZ, !P0 ;  /* 0x000000ff9e9e7207 */ /* 0x000fc80004000000 */
[----:B------:R-:W-:Y:S02]  /*211e0*/  ISETP.NE.U32.AND P2, PT, R158, RZ, PT ;  /* 0x000000ff9e00720c */ /* 0x000fe40003f45070 */
[----:B------:R-:W-:-:S04]  /*211f0*/  SEL R158, RZ, 0x4, !P1 ;  /* 0x00000004ff9e7807 */ /* 0x000fc80004800000 */
[----:B------:R-:W-:Y:S02]  /*21200*/  SEL R158, R158, RZ, !P0 ;  /* 0x000000ff9e9e7207 */ /* 0x000fe40004000000 */
[-C--:B------:R-:W-:Y:S02]  /*21210*/  IADD3 R8, P3, R8, R152.reuse, RZ ;  /* 0x0000009808087210 */ /* 0x080fe40007f7e0ff */
[----:B------:R-:W-:Y:S02]  /*21220*/  ISETP.NE.U32.AND P1, PT, R158, RZ, PT ;  /* 0x000000ff9e00720c */ /* 0x000fe40003f25070 */
[----:B------:R-:W-:Y:S01]  /*21230*/  IADD3 R10, P4, R10, R152, RZ ;  /* 0x000000980a0a7210 */ /* 0x000fe20007f9e0ff */
[----:B------:R-:W-:-:S04]  /*21240*/  IMAD.X R9, R9, 0x1, R151, P3 ;  /* 0x0000000109097824 */ /* 0x000fc800018e0697 */
[----:B------:R-:W-:Y:S01]  /*21250*/  IMAD.X R11, R11, 0x1, R151, P4 ;  /* 0x000000010b0b7824 */ /* 0x000fe200020e0697 */
[----:B------:R-:W-:Y:S05]  /*21260*/  LDGSTS.E [R222+0x8], desc[UR60][R8.64], P2 ;  /* 0x0000800008de7fae */ /* 0x000fea000912187c */
[----:B------:R-:W-:Y:S01]  /*21270*/  LDGSTS.E [R222+0xc], desc[UR60][R10.64], P1 ;  /* 0x0000c0000ade7fae */ /* 0x000fe2000892187c */
[----:B------:R-:W-:-:S04]  /*21280*/  ISETP.GT.AND P1, PT, R122, 0x20, PT ;  /* 0x000000207a00780c */ /* 0x000fc80003f24270 */
[----:B------:R-:W-:Y:S02]  /*21290*/  SEL R158, RZ, 0x4, !P1 ;  /* 0x00000004ff9e7807 */ /* 0x000fe40004800000 */
[----:B------:R-:W-:Y:S02]  /*212a0*/  ISETP.GT.AND P1, PT, R122, 0x21, PT ;  /* 0x000000217a00780c */ /* 0x000fe40003f24270 */
[----:B------:R-:W-:Y:S02]  /*212b0*/  SEL R158, R158, RZ, !P0 ;  /* 0x000000ff9e9e7207 */ /* 0x000fe40004000000 */
[----:B------:R-:W-:Y:S02]  /*212c0*/  IADD3 R127, P3, R127, R152, RZ ;  /* 0x000000987f7f7210 */ /* 0x000fe40007f7e0ff */
[----:B------:R-:W-:Y:S02]  /*212d0*/  ISETP.NE.U32.AND P2, PT, R158, RZ, PT ;  /* 0x000000ff9e00720c */ /* 0x000fe40003f45070 */
[----:B------:R-:W-:-:S02]  /*212e0*/  SEL R158, RZ, 0x4, !P1 ;  /* 0x00000004ff9e7807 */ /* 0x000fc40004800000 */
[----:B------:R-:W-:Y:S02]  /*212f0*/  IADD3.X R128, R128, R151, RZ, P3, !PT ;  /* 0x0000009780807210 */ /* 0x000fe40001ffe4ff */
[----:B------:R-:W-:Y:S02]  /*21300*/  SEL R158, R158, RZ, !P0 ;  /* 0x000000ff9e9e7207 */ /* 0x000fe40004000000 */
[----:B------:R-:W-:Y:S02]  /*21310*/  IADD3 R129, P4, R129, R152, RZ ;  /* 0x0000009881817210 */ /* 0x000fe40007f9e0ff */
[----:B------:R-:W-:Y:S01]  /*21320*/  ISETP.NE.U32.AND P1, PT, R158, RZ, PT ;  /* 0x000000ff9e00720c */ /* 0x000fe20003f25070 */
[----:B------:R-:W-:Y:S02]  /*21330*/  IMAD.MOV.U32 R158, RZ, RZ, R127 ;  /* 0x000000ffff9e7224 */ /* 0x000fe400078e007f */
[----:B------:R-:W-:Y:S02]  /*21340*/  IMAD.MOV.U32 R159, RZ, RZ, R128 ;  /* 0x000000ffff9f7224 */ /* 0x000fe400078e0080 */
[----:B------:R-:W-:-:S03]  /*21350*/  IMAD.X R130, R130, 0x1, R151, P4 ;  /* 0x0000000182827824 */ /* 0x000fc600020e0697 */
[----:B------:R1:W-:Y:S02]  /*21360*/  LDGSTS.E [R222+0x4000], desc[UR60][R158.64], P2 ;  /* 0x040000009ede7fae */ /* 0x0003e4000912187c */
[----:B-1----:R-:W-:Y:S01]  /*21370*/  MOV R158, R129 ;  /* 0x00000081009e7202 */ /* 0x002fe20000000f00 */
[----:B------:R-:W-:-:S05]  /*21380*/  IMAD.MOV.U32 R159, RZ, RZ, R130 ;  /* 0x000000ffff9f7224 */ /* 0x000fca00078e0082 */
[----:B------:R1:W-:Y:S01]  /*21390*/  LDGSTS.E [R222+0x4004], desc[UR60][R158.64], P1 ;  /* 0x040040009ede7fae */ /* 0x0003e2000892187c */
[----:B------:R-:W-:-:S04]  /*213a0*/  ISETP.GT.AND P1, PT, R122, 0x22, PT ;  /* 0x000000227a00780c */ /* 0x000fc80003f24270 */
[----:B-1----:R-:W-:Y:S02]  /*213b0*/  SEL R158, RZ, 0x4, !P1 ;  /* 0x00000004ff9e7807 */ /* 0x002fe40004800000 */
[----:B------:R-:W-:Y:S02]  /*213c0*/  ISETP.GT.AND P1, PT, R122, 0x23, PT ;  /* 0x000000237a00780c */ /* 0x000fe40003f24270 */
[----:B------:R-:W-:Y:S02]  /*213d0*/  SEL R158, R158, RZ, !P0 ;  /* 0x000000ff9e9e7207 */ /* 0x000fe40004000000 */
[----:B------:R-:W-:Y:S02]  /*213e0*/  IADD3 R131, P3, R131, R152, RZ ;  /* 0x0000009883837210 */ /* 0x000fe40007f7e0ff */
[----:B------:R-:W-:Y:S02]  /*213f0*/  ISETP.NE.U32.AND P2, PT, R158, RZ, PT ;  /* 0x000000ff9e00720c */ /* 0x000fe40003f45070 */
[----:B------:R-:W-:Y:S01]  /*21400*/  SEL R158, RZ, 0x4, !P1 ;  /* 0x00000004ff9e7807 */ /* 0x000fe20004800000 */
[----:B------:R-:W-:-:S03]  /*21410*/  IMAD.X R132, R132, 0x1, R151, P3 ;  /* 0x0000000184847824 */ /* 0x000fc600018e0697 */
[----:B------:R-:W-:Y:S02]  /*21420*/  SEL R158, R158, RZ, !P0 ;  /* 0x000000ff9e9e7207 */ /* 0x000fe40004000000 */
[----:B------:R-:W-:Y:S02]  /*21430*/  IADD3 R133, P4, R133, R152, RZ ;  /* 0x0000009885857210 */ /* 0x000fe40007f9e0ff */
[----:B------:R-:W-:Y:S01]  /*21440*/  ISETP.NE.U32.AND P1, PT, R158, RZ, PT ;  /* 0x000000ff9e00720c */ /* 0x000fe20003f25070 */
[----:B------:R-:W-:Y:S01]  /*21450*/  IMAD.MOV.U32 R159, RZ, RZ, R132 ;  /* 0x000000ffff9f7224 */ /* 0x000fe200078e0084 */
[----:B------:R-:W-:Y:S01]  /*21460*/  MOV R158, R131 ;  /* 0x00000083009e7202 */ /* 0x000fe20000000f00 */
[----:B------:R-:W-:-:S04]  /*21470*/  IMAD.X R134, R134, 0x1, R151, P4 ;  /* 0x0000000186867824 */ /* 0x000fc800020e0697 */
[----:B------:R1:W-:Y:S02]  /*21480*/  LDGSTS.E [R222+0x4008], desc[UR60][R158.64], P2 ;  /* 0x040080009ede7fae */ /* 0x0003e4000912187c */
[----:B-1----:R-:W-:Y:S02]  /*21490*/  IMAD.MOV.U32 R158, RZ, RZ, R133 ;  /* 0x000000ffff9e7224 */ /* 0x002fe400078e0085 */
        /* <DEDUP_REMOVED lines=31> */
[----:B------:R1:W-:Y:S01]  /*21690*/  STL [R1+0x6d4], R150 ;  /* 0x0006d49601007387 */ /* 0x0003e20000100800 */
[----:B------:R-:W-:Y:S01]  /*216a0*/  MOV R158, R211 ;  /* 0x000000d3009e7202 */ /* 0x000fe20000000f00 */
[----:B------:R-:W-:Y:S02]  /*216b0*/  IMAD.MOV.U32 R159, RZ, RZ, R210 ;  /* 0x000000ffff9f7224 */ /* 0x000fe400078e00d2 */
[----:B------:R-:W-:-:S03]  /*216c0*/  IMAD.X R212, R212, 0x1, R151, P4 ;  /* 0x00000001d4d47824 */ /* 0x000fc600020e0697 */
[----:B------:R2:W-:Y:S04]  /*216d0*/  LDGSTS.E [R222+0x8008], desc[UR60][R158.64], P2 ;  /* 0x080080009ede7fae */ /* 0x0005e8000912187c */
[----:B-1----:R-:W3:Y:S04]  /*216e0*/  LDL.LU R150, [R1+0x58] ;  /* 0x0000580001967983 */ /* 0x002ee80000300800 */
[----:B------:R1:W-:Y:S01]  /*216f0*/  STL [R1+0x6dc], R4 ;  /* 0x0006dc0401007387 */ /* 0x0003e20000100800 */
[----:B--2---:R-:W-:Y:S02]  /*21700*/  IMAD.MOV.U32 R158, RZ, RZ, R213 ;  /* 0x000000ffff9e7224 */ /* 0x004fe400078e00d5 */
[----:B------:R-:W-:Y:S01]  /*21710*/  IMAD.MOV.U32 R159, RZ, RZ, R212 ;  /* 0x000000ffff9f7224 */ /* 0x000fe200078e00d4 */
[----:B-1----:R-:W2:Y:S04]  /*21720*/  LDL.LU R4, [R1+0x54] ;  /* 0x0000540001047983 */ /* 0x002ea80000300800 */
[----:B------:R1:W-:Y:S04]  /*21730*/  STL [R1+0x6d8], R5 ;  /* 0x0006d80501007387 */ /* 0x0003e80000100800 */
[----:B------:R4:W-:Y:S04]  /*21740*/  LDGSTS.E [R222+0x800c], desc[UR60][R158.64], P1 ;  /* 0x0800c0009ede7fae */ /* 0x0009e8000892187c */
[----:B-1----:R-:W3:Y:S04]  /*21750*/  LDL.LU R5, [R1+0x50] ;  /* 0x0000500001057983 */ /* 0x002ee80000300800 */
[----:B------:R1:W-:Y:S04]  /*21760*/  STL [R1+0x6e0], R7 ;  /* 0x0006e00701007387 */ /* 0x0003e80000100800 */
[----:B-1----:R-:W3:Y:S04]  /*21770*/  LDL.LU R7, [R1+0x4c] ;  /* 0x00004c0001077983 */ /* 0x002ee80000300800 */
[----:B------:R-:W3:Y:S01]  /*21780*/  LDL.LU R159, [R1+0x48] ;  /* 0x00004800019f7983 */ /* 0x000ee20000300800 */
[----:B------:R-:W-:-:S04]  /*21790*/  ISETP.GT.AND P1, PT, R122, 0x60, PT ;  /* 0x000000607a00780c */ /* 0x000fc80003f24270 */
[----:B----4-:R-:W-:Y:S02]  /*217a0*/  SEL R158, RZ, 0x4, !P1 ;  /* 0x00000004ff9e7807 */ /* 0x010fe40004800000 */
[----:B------:R-:W-:Y:S02]  /*217b0*/  ISETP.GT.AND P1, PT, R122, 0x61, PT ;  /* 0x000000617a00780c */ /* 0x000fe40003f24270 */
[----:B------:R-:W-:-:S04]  /*217c0*/  SEL R158, R158, RZ, !P0 ;  /* 0x000000ff9e9e7207 */ /* 0x000fc80004000000 */
[----:B------:R-:W-:Y:S02]  /*217d0*/  ISETP.NE.U32.AND P2, PT, R158, RZ, PT ;  /* 0x000000ff9e00720c */ /* 0x000fe40003f45070 */
[----:B------:R-:W-:-:S04]  /*217e0*/  SEL R158, RZ, 0x4, !P1 ;  /* 0x00000004ff9e7807 */ /* 0x000fc80004800000 */
[----:B------:R-:W-:-:S04]  /*217f0*/  SEL R158, R158, RZ, !P0 ;  /* 0x000000ff9e9e7207 */ /* 0x000fc80004000000 */
[----:B------:R-:W-:Y:S02]  /*21800*/  ISETP.NE.U32.AND P1, PT, R158, RZ, PT ;  /* 0x000000ff9e00720c */ /* 0x000fe40003f25070 */
[----:B--2---:R-:W-:-:S05]  /*21810*/  IADD3 R4, P4, R4, R152, RZ ;  /* 0x0000009804047210 */ /* 0x004fca0007f9e0ff */
[----:B---3--:R-:W-:Y:S01]  /*21820*/  IMAD.X R5, R5, 0x1, R151, P4 ;  /* 0x0000000105057824 */ /* 0x008fe200020e0697 */
[----:B------:R-:W-:-:S04]  /*21830*/  IADD3 R7, P3, R7, R152, RZ ;  /* 0x0000009807077210 */ /* 0x000fc80007f7e0ff */
[----:B------:R-:W-:Y:S01]  /*21840*/  IADD3.X R159, R159, R151, RZ, P3, !PT ;  /* 0x000000979f9f7210 */ /* 0x000fe20001ffe4ff */
[----:B------:R-:W-:Y:S01]  /*21850*/  IMAD.MOV.U32 R158, RZ, RZ, R7 ;  /* 0x000000ffff9e7224 */ /* 0x000fe200078e0007 */
[----:B------:R-:W-:Y:S04]  /*21860*/  STL [R1+0x4c], R7 ;  /* 0x00004c0701007387 */ /* 0x000fe80000100800 */
[----:B------:R1:W-:Y:S04]  /*21870*/  STL [R1+0x48], R159 ;  /* 0x0000489f01007387 */ /* 0x0003e80000100800 */
[----:B------:R2:W-:Y:S02]  /*21880*/  LDGSTS.E [R222+0xc000], desc[UR60][R158.64], P2 ;  /* 0x0c0000009ede7fae */ /* 0x0005e4000912187c */
[----:B--2---:R-:W-:Y:S01]  /*21890*/  IMAD.MOV.U32 R158, RZ, RZ, R4 ;  /* 0x000000ffff9e7224 */ /* 0x004fe200078e0004 */
[----:B-1----:R-:W-:-:S05]  /*218a0*/  MOV R159, R5 ;  /* 0x00000005009f7202 */ /* 0x002fca0000000f00 */
[----:B------:R1:W-:Y:S01]  /*218b0*/  LDGSTS.E [R222+0xc004], desc[UR60][R158.64], P1 ;  /* 0x0c0040009ede7fae */ /* 0x0003e2000892187c */
[C---:B------:R-:W-:Y:S02]  /*218c0*/  ISETP.GT.AND P1, PT, R122.reuse, 0x62, PT ;  /* 0x000000627a00780c */ /* 0x040fe40003f24270 */
[----:B------:R-:W-:Y:S02]  /*218d0*/  IADD3 R157, P3, R157, R152, RZ ;  /* 0x000000989d9d7210 */ /* 0x000fe40007f7e0ff */
[----:B-1----:R-:W-:Y:S02]  /*218e0*/  SEL R158, RZ, 0x4, !P1 ;  /* 0x00000004ff9e7807 */ /* 0x002fe40004800000 */
[----:B------:R-:W-:Y:S02]  /*218f0*/  ISETP.GT.AND P1, PT, R122, 0x63, PT ;  /* 0x000000637a00780c */ /* 0x000fe40003f24270 */
[----:B------:R-:W-:-:S04]  /*21900*/  SEL R158, R158, RZ, !P0 ;  /* 0x000000ff9e9e7207 */ /* 0x000fc80004000000 */
        /* <DEDUP_REMOVED lines=13> */
[C---:B------:R-:W-:Y:S02]  /*219e0*/  ISETP.GT.AND P1, PT, R122.reuse, 0x4, PT ;  /* 0x000000047a00780c */ /* 0x040fe40003f24270 */
[----:B------:R-:W-:Y:S02]  /*219f0*/  ISETP.GT.AND P2, PT, R122, 0x5, PT ;  /* 0x000000057a00780c */ /* 0x000fe40003f44270 */
[----:B-1----:R-:W-:-:S04]  /*21a00*/  SEL R159, RZ, 0x4, !P1 ;  /* 0x00000004ff9f7807 */ /* 0x002fc80004800000 */
[----:B------:R-:W-:-:S04]  /*21a10*/  SEL R159, R159, RZ, !P0 ;  /* 0x000000ff9f9f7207 */ /* 0x000fc80004000000 */
[----:B------:R-:W-:Y:S02]  /*21a20*/  ISETP.NE.U32.AND P1, PT, R159, RZ, PT ;  /* 0x000000ff9f00720c */ /* 0x000fe40003f25070 */
[----:B------:R-:W-:Y:S02]  /*21a30*/  IADD3 R12, P3, R12, R152, RZ ;  /* 0x000000980c0c7210 */ /* 0x000fe40007f7e0ff */
[----:B------:R-:W-:Y:S02]  /*21a40*/  SEL R158, RZ, 0x4, !P2 ;  /* 0x00000004ff9e7807 */ /* 0x000fe40005000000 */
[----:B------:R-:W-:Y:S01]  /*21a50*/  LOP3.LUT R222, R3, 0x10, RZ, 0x3c, !PT ;  /* 0x0000001003de7812 */ /* 0x000fe200078e3cff */
[----:B------:R-:W-:Y:S01]  /*21a60*/  IMAD.X R13, R13, 0x1, R151, P3 ;  /* 0x000000010d0d7824 */ /* 0x000fe200018e0697 */
[----:B------:R-:W-:Y:S02]  /*21a70*/  SEL R158, R158, RZ, !P0 ;  /* 0x000000ff9e9e7207 */ /* 0x000fe40004000000 */
[----:B------:R-:W-:-:S02]  /*21a80*/  IADD3 R222, R222, UR5, RZ ;  /* 0x00000005dede7c10 */ /* 0x000fc4000fffe0ff */
[----:B------:R-:W-:-:S03]  /*21a90*/  ISETP.NE.U32.AND P2, PT, R158, RZ, PT ;  /* 0x000000ff9e00720c */ /* 0x000fc60003f45070 */
[----:B------:R-:W-:Y:S01]  /*21aa0*/  LDGSTS.E [R222], desc[UR60][R12.64], P1 ;  /* 0x000000000cde7fae */ /* 0x000fe2000892187c */
[----:B------:R-:W-:Y:S02]  /*21ab0*/  ISETP.GT.AND P1, PT, R122, 0x6, PT ;  /* 0x000000067a00780c */ /* 0x000fe40003f24270 */
[----:B------:R-:W-:Y:S02]  /*21ac0*/  IADD3 R14, P4, R14, R152, RZ ;  /* 0x000000980e0e7210 */ /* 0x000fe40007f9e0ff */
[----:B------:R-:W-:-:S03]  /*21ad0*/  SEL R158, RZ, 0x4, !P1 ;  /* 0x00000004ff9e7807 */ /* 0x000fc60004800000 */
[----:B------:R-:W-:Y:S01]  /*21ae0*/  IMAD.X R15, R15, 0x1, R151, P4 ;  /* 0x000000010f0f7824 */ /* 0x000fe200020e0697 */
[----:B------:R-:W-:Y:S02]  /*21af0*/  SEL R158, R158, RZ, !P0 ;  /* 0x000000ff9e9e7207 */ /* 0x000fe40004000000 */
[----:B------:R-:W-:Y:S02]  /*21b00*/  ISETP.GT.AND P1, PT, R122, 0x7, PT ;  /* 0x000000077a00780c */ /* 0x000fe40003f24270 */
[----:B------:R-:W-:Y:S01]  /*21b10*/  LDGSTS.E [R222+0x4], desc[UR60][R14.64], P2 ;  /* 0x000040000ede7fae */ /* 0x000fe2000912187c */
        /* <DEDUP_REMOVED lines=73> */
[----:B------:R-:W-:Y:S01]  /*21fb0*/  IADD3 R221, P4, R221, R152, RZ ;  /* 0x00000098dddd7210 */ /* 0x000fe20007f9e0ff */
[----:B------:R-:W-:Y:S01]  /*21fc0*/  STL [R1+0x54], R4 ;  /* 0x0000540401007387 */ /* 0x000fe20000100800 */
[----:B------:R-:W-:Y:S01]  /*21fd0*/  ISETP.NE.U32.AND P1, PT, R158, RZ, PT ;  /* 0x000000ff9e00720c */ /* 0x000fe20003f25070 */
[----:B------:R-:W-:Y:S01]  /*21fe0*/  IMAD.MOV.U32 R159, RZ, RZ, R218 ;  /* 0x000000ffff9f7224 */ /* 0x000fe200078e00da */
[----:B------:R-:W-:Y:S01]  /*21ff0*/  MOV R158, R219 ;  /* 0x000000db009e7202 */ /* 0x000fe20000000f00 */
[----:B------:R-:W-:Y:S01]  /*22000*/  STL [R1+0x50], R5 ;  /* 0x0000500501007387 */ /* 0x000fe20000100800 */
[----:B------:R-:W-:-:S03]  /*22010*/  IMAD.X R220, R220, 0x1, R151, P4 ;  /* 0x00000001dcdc7824 */ /* 0x000fc600020e0697 */
[----:B------:R1:W-:Y:S04]  /*22020*/  STL [R1+0x5c], R157 ;  /* 0x00005c9d01007387 */ /* 0x0003e80000100800 */
[----:B------:R-:W-:Y:S04]  /*22030*/  STL [R1+0x58], R150 ;  /* 0x0000589601007387 */ /* 0x000fe80000100800 */
[----:B------:R-:W-:Y:S04]  /*22040*/  STL [R1+0x64], R0 ;  /* 0x0000640001007387 */ /* 0x000fe80000100800 */
[----:B------:R2:W-:Y:S04]  /*22050*/  STL [R1+0x60], R156 ;  /* 0x0000609c01007387 */ /* 0x0005e80000100800 */
[----:B-1----:R-:W3:Y:S04]  /*22060*/  LDL.LU R157, [R1+0x6c] ;  /* 0x00006c00019d7983 */ /* 0x002ee80000300800 */
[----:B------:R1:W-:Y:S04]  /*22070*/  LDGSTS.E [R222+0x8008], desc[UR60][R158.64], P2 ;  /* 0x080080009ede7fae */ /* 0x0003e8000912187c */
[----:B--2---:R-:W2:Y:S04]  /*22080*/  LDL.LU R156, [R1+0x70] ;  /* 0x00007000019c7983 */ /* 0x004ea80000300800 */
[----:B------:R-:W4:Y:S01]  /*22090*/  LDL.LU R150, [R1+0x74] ;  /* 0x0000740001967983 */ /* 0x000f220000300800 */
[----:B-1----:R-:W-:-:S03]  /*220a0*/  IMAD.MOV.U32 R158, RZ, RZ, R221 ;  /* 0x000000ffff9e7224 */ /* 0x002fc600078e00dd */
[----:B------:R-:W2:Y:S01]  /*220b0*/  LDL.LU R7, [R1+0x78] ;  /* 0x0000780001077983 */ /* 0x000ea20000300800 */
[----:B------:R-:W-:-:S03]  /*220c0*/  IMAD.MOV.U32 R159, RZ, RZ, R220 ;  /* 0x000000ffff9f7224 */ /* 0x000fc600078e00dc */
[----:B------:R-:W2:Y:S04]  /*220d0*/  LDL.LU R5, [R1+0x7c] ;  /* 0x00007c0001057983 */ /* 0x000ea80000300800 */
[----:B------:R-:W2:Y:S04]  /*220e0*/  LDL.LU R4, [R1+0x80] ;  /* 0x0000800001047983 */ /* 0x000ea80000300800 */
[----:B------:R-:W2:Y:S04]  /*220f0*/  LDL.LU R0, [R1+0x84] ;  /* 0x0000840001007983 */ /* 0x000ea80000300800 */
[----:B------:R1:W-:Y:S04]  /*22100*/  LDGSTS.E [R222+0x800c], desc[UR60][R158.64], P1 ;  /* 0x0800c0009ede7fae */ /* 0x0003e8000892187c */
[----:B------:R-:W2:Y:S01]  /*22110*/  LDL.LU R159, [R1+0x68] ;  /* 0x00006800019f7983 */ /* 0x000ea20000300800 */
[----:B------:R-:W-:-:S04]  /*22120*/  ISETP.GT.AND P1, PT, R122, 0x64, PT ;  /* 0x000000647a00780c */ /* 0x000fc80003f24270 */
[----:B-1----:R-:W-:Y:S02]  /*22130*/  SEL R158, RZ, 0x4, !P1 ;  /* 0x00000004ff9e7807 */ /* 0x002fe40004800000 */
[----:B------:R-:W-:Y:S02]  /*22140*/  ISETP.GT.AND P1, PT, R122, 0x65, PT ;  /* 0x000000657a00780c */ /* 0x000fe40003f24270 */
[----:B------:R-:W-:-:S04]  /*22150*/  SEL R158, R158, RZ, !P0 ;  /* 0x000000ff9e9e7207 */ /* 0x000fc80004000000 */
[----:B------:R-:W-:Y:S02]  /*22160*/  ISETP.NE.U32.AND P2, PT, R158, RZ, PT ;  /* 0x000000ff9e00720c */ /* 0x000fe40003f45070 */
[----:B------:R-:W-:-:S04]  /*22170*/  SEL R158, RZ, 0x4, !P1 ;  /* 0x00000004ff9e7807 */ /* 0x000fc80004800000 */
[----:B------:R-:W-:-:S04]  /*22180*/  SEL R158, R158, RZ, !P0 ;  /* 0x000000ff9e9e7207 */ /* 0x000fc80004000000 */
[----:B------:R-:W-:Y:S02]  /*22190*/  ISETP.NE.U32.AND P1, PT, R158, RZ, PT ;  /* 0x000000ff9e00720c */ /* 0x000fe40003f25070 */
[----:B---3--:R-:W-:-:S05]  /*221a0*/  IADD3 R157, P3, R157, R152, RZ ;  /* 0x000000989d9d7210 */ /* 0x008fca0007f7e0ff */
[----:B------:R-:W-:Y:S01]  /*221b0*/  IMAD.MOV.U32 R158, RZ, RZ, R157 ;  /* 0x000000ffff9e7224 */ /* 0x000fe200078e009d */
[----:B----4-:R-:W-:Y:S01]  /*221c0*/  IADD3 R150, P4, R150, R152, RZ ;  /* 0x0000009896967210 */ /* 0x010fe20007f9e0ff */
[----:B------:R-:W-:Y:S04]  /*221d0*/  STL [R1+0x6c], R157 ;  /* 0x00006c9d01007387 */ /* 0x000fe80000100800 */
[----:B--2---:R-:W-:Y:S01]  /*221e0*/  IMAD.X R156, R156, 0x1, R151, P4 ;  /* 0x000000019c9c7824 */ /* 0x004fe200020e0697 */
[----:B------:R-:W-:-:S05]  /*221f0*/  IADD3.X R159, R159, R151, RZ, P3, !PT ;  /* 0x000000979f9f7210 */ /* 0x000fca0001ffe4ff */
        /* <DEDUP_REMOVED lines=121> */
[----:B------:R1:W-:Y:S01]  /*22990*/  STL [R1+0x70], R156 ;  /* 0x0000709c01007387 */ /* 0x0003e20000100800 */
[----:B------:R-:W-:-:S03]  /*229a0*/  IMAD.X R229, R229, 0x1, R151, P4 ;  /* 0x00000001e5e57824 */ /* 0x000fc600020e0697 */
[----:B------:R-:W-:Y:S04]  /*229b0*/  STL [R1+0x7c], R5 ;  /* 0x00007c0501007387 */ /* 0x000fe80000100800 */
[----:B------:R2:W-:Y:S04]  /*229c0*/  STL [R1+0x78], R7 ;  /* 0x0000780701007387 */ /* 0x0005e80000100800 */
[----:B------:R-:W-:Y:S04]  /*229d0*/  STL [R1+0x84], R0 ;  /* 0x0000840001007387 */ /* 0x000fe80000100800 */
[----:B------:R3:W-:Y:S04]  /*229e0*/  STL [R1+0x80], R4 ;  /* 0x0000800401007387 */ /* 0x0007e80000100800 */
[----:B------:R-:W4:Y:S04]  /*229f0*/  LDL.LU R157, [R1+0x8c] ;  /* 0x00008c00019d7983 */ /* 0x000f280000300800 */
[----:B------:R2:W-:Y:S04]  /*22a00*/  LDGSTS.E [R222+0x8008], desc[UR60][R158.64], P2 ;  /* 0x080080009ede7fae */ /* 0x0005e8000912187c */
[----:B-1----:R-:W4:Y:S04]  /*22a10*/  LDL.LU R156, [R1+0x90] ;  /* 0x00009000019c7983 */ /* 0x002f280000300800 */
[----:B------:R-:W4:Y:S01]  /*22a20*/  LDL.LU R150, [R1+0x94] ;  /* 0x0000940001967983 */ /* 0x000f220000300800 */
[----:B--2---:R-:W-:-:S03]  /*22a30*/  IMAD.MOV.U32 R158, RZ, RZ, R230 ;  /* 0x000000ffff9e7224 */ /* 0x004fc600078e00e6 */
[----:B------:R-:W2:Y:S01]  /*22a40*/  LDL.LU R7, [R1+0x98] ;  /* 0x0000980001077983 */ /* 0x000ea20000300800 */
[----:B------:R-:W-:-:S03]  /*22a50*/  IMAD.MOV.U32 R159, RZ, RZ, R229 ;  /* 0x000000ffff9f7224 */ /* 0x000fc600078e00e5 */
[----:B------:R-:W2:Y:S04]  /*22a60*/  LDL.LU R5, [R1+0x9c] ;  /* 0x00009c0001057983 */ /* 0x000ea80000300800 */
[----:B---3--:R-:W3:Y:S04]  /*22a70*/  LDL.LU R4, [R1+0xa0] ;  /* 0x0000a00001047983 */ /* 0x008ee80000300800 */
[----:B------:R-:W3:Y:S04]  /*22a80*/  LDL.LU R0, [R1+0xa4] ;  /* 0x0000a40001007983 */ /* 0x000ee80000300800 */
        /* <DEDUP_REMOVED lines=10> */
[----:B----4-:R-:W-:-:S05]  /*22b30*/  IADD3 R157, P3, R157, R152, RZ ;  /* 0x000000989d9d7210 */ /* 0x010fca0007f7e0ff */
[----:B------:R-:W-:Y:S01]  /*22b40*/  IMAD.MOV.U32 R158, RZ, RZ, R157 ;  /* 0x000000ffff9e7224 */ /* 0x000fe200078e009d */
[----:B------:R-:W-:Y:S01]  /*22b50*/  IADD3 R150, P4, R150, R152, RZ ;  /* 0x0000009896967210 */ /* 0x000fe20007f9e0ff */
[----:B------:R-:W-:Y:S04]  /*22b60*/  STL [R1+0x8c], R157 ;  /* 0x00008c9d01007387 */ /* 0x000fe80000100800 */
[----:B------:R-:W-:Y:S01]  /*22b70*/  IMAD.X R156, R156, 0x1, R151, P4 ;  /* 0x000000019c9c7824 */ /* 0x000fe200020e0697 */
[----:B--2---:R-:W-:-:S05]  /*22b80*/  IADD3.X R159, R159, R151, RZ, P3, !PT ;  /* 0x000000979f9f7210 */ /* 0x004fca0001ffe4ff */
        /* <DEDUP_REMOVED lines=14> */
[----:B---3--:R-:W-:Y:S02]  /*22c70*/  IADD3 R0, P4, R0, R152, RZ ;  /* 0x0000009800007210 */ /* 0x008fe40007f9e0ff */
        /* <DEDUP_REMOVED lines=10> */
[----:B------:R-:W-:Y:S02]  /*22d20*/  IADD3 R155, P3, R155, R152, RZ ;  /* 0x000000989b9b7210 */ /* 0x000fe40007f7e0ff */
[----:B-1----:R-:W-:Y:S02]  /*22d30*/  SEL R159, RZ, 0x4, !P1 ;  /* 0x00000004ff9f7807 */ /* 0x002fe40004800000 */
[----:B------:R-:W-:Y:S02]  /*22d40*/  SEL R158, RZ, 0x4, !P2 ;  /* 0x00000004ff9e7807 */ /* 0x000fe40005000000 */
[----:B------:R-:W-:-:S02]  /*22d50*/  SEL R159, R159, RZ, !P0 ;  /* 0x000000ff9f9f7207 */ /* 0x000fc40004000000 */
[----:B------:R-:W-:Y:S02]  /*22d60*/  SEL R158, R158, RZ, !P0 ;  /* 0x000000ff9e9e7207 */ /* 0x000fe40004000000 */
[----:B------:R-:W-:Y:S01]  /*22d70*/  ISETP.NE.U32.AND P1, PT, R159, RZ, PT ;  /* 0x000000ff9f00720c */ /* 0x000fe20003f25070 */
[----:B------:R-:W-:Y:S01]  /*22d80*/  IMAD.X R93, R93, 0x1, R151, P3 ;  /* 0x000000015d5d7824 */ /* 0x000fe200018e0697 */
[----:B------:R-:W-:Y:S02]  /*22d90*/  LOP3.LUT R222, R3, 0x30, RZ, 0x3c, !PT ;  /* 0x0000003003de7812 */ /* 0x000fe400078e3cff */
[----:B------:R-:W-:Y:S02]  /*22da0*/  IADD3 R92, P4, R92, R152, RZ ;  /* 0x000000985c5c7210 */ /* 0x000fe40007f9e0ff */
[----:B------:R-:W-:Y:S01]  /*22db0*/  ISETP.NE.U32.AND P2, PT, R158, RZ, PT ;  /* 0x000000ff9e00720c */ /* 0x000fe20003f45070 */
[----:B------:R-:W-:Y:S01]  /*22dc0*/  IMAD.MOV.U32 R158, RZ, RZ, R155 ;  /* 0x000000ffff9e7224 */ /* 0x000fe200078e009b */
[----:B------:R-:W-:Y:S01]  /*22dd0*/  IADD3 R222, R222, UR5, RZ ;  /* 0x00000005dede7c10 */ /* 0x000fe2000fffe0ff */
[----:B------:R-:W-:-:S02]  /*22de0*/  IMAD.MOV.U32 R159, RZ, RZ, R93 ;  /* 0x000000ffff9f7224 */ /* 0x000fc400078e005d */
[----:B------:R-:W-:-:S03]  /*22df0*/  IMAD.X R145, R145, 0x1, R151, P4 ;  /* 0x0000000191917824 */ /* 0x000fc600020e0697 */
[----:B------:R1:W-:Y:S01]  /*22e00*/  LDGSTS.E [R222], desc[UR60][R158.64], P1 ;  /* 0x000000009ede7fae */ /* 0x0003e2000892187c */
[----:B------:R-:W-:Y:S02]  /*22e10*/  ISETP.GT.AND P1, PT, R122, 0xe, PT ;  /* 0x0000000e7a00780c */ /* 0x000fe40003f24270 */
[----:B-1----:R-:W-:Y:S01]  /*22e20*/  MOV R158, R92 ;  /* 0x0000005c009e7202 */ /* 0x002fe20000000f00 */
[----:B------:R-:W-:-:S05]  /*22e30*/  IMAD.MOV.U32 R159, RZ, RZ, R145 ;  /* 0x000000ffff9f7224 */ /* 0x000fca00078e0091 */
[----:B------:R1:W-:Y:S02]  /*22e40*/  LDGSTS.E [R222+0x4], desc[UR60][R158.64], P2 ;  /* 0x000040009ede7fae */ /* 0x0003e4000912187c */
[----:B-1----:R-:W-:Y:S02]  /*22e50*/  SEL R158, RZ, 0x4, !P1 ;  /* 0x00000004ff9e7807 */ /* 0x002fe40004800000 */
[----:B------:R-:W-:Y:S02]  /*22e60*/  ISETP.GT.AND P1, PT, R122, 0xf, PT ;  /* 0x0000000f7a00780c */ /* 0x000fe40003f24270 */
[----:B------:R-:W-:-:S04]  /*22e70*/  SEL R158, R158, RZ, !P0 ;  /* 0x000000ff9e9e7207 */ /* 0x000fc80004000000 */
[----:B------:R-:W-:Y:S02]  /*22e80*/  ISETP.NE.U32.AND P2, PT, R158, RZ, PT ;  /* 0x000000ff9e00720c */ /* 0x000fe40003f45070 */
[----:B------:R-:W-:Y:S02]  /*22e90*/  SEL R158, RZ, 0x4, !P1 ;  /* 0x00000004ff9e7807 */ /* 0x000fe40004800000 */
[----:B------:R-:W-:Y:S02]  /*22ea0*/  IADD3 R95, P3, R95, R152, RZ ;  /* 0x000000985f5f7210 */ /* 0x000fe40007f7e0ff */
[----:B------:R-:W-:-:S04]  /*22eb0*/  SEL R158, R158, RZ, !P0 ;  /* 0x000000ff9e9e7207 */ /* 0x000fc80004000000 */
[----:B------:R-:W-:Y:S01]  /*22ec0*/  ISETP.NE.U32.AND P1, PT, R158, RZ, PT ;  /* 0x000000ff9e00720c */ /* 0x000fe20003f25070 */
[--C-:B------:R-:W-:Y:S01]  /*22ed0*/  IMAD.X R98, R98, 0x1, R151.reuse, P3 ;  /* 0x0000000162627824 */ /* 0x100fe200018e0697 */
[----:B------:R-:W-:Y:S02]  /*22ee0*/  IADD3 R96, P4, R96, R152, RZ ;  /* 0x0000009860607210 */ /* 0x000fe40007f9e0ff */
[----:B------:R-:W-:Y:S01]  /*22ef0*/  MOV R158, R95 ;  /* 0x0000005f009e7202 */ /* 0x000fe20000000f00 */
[----:B------:R-:W-:Y:S02]  /*22f00*/  IMAD.MOV.U32 R159, RZ, RZ, R98 ;  /* 0x000000ffff9f7224 */ /* 0x000fe400078e0062 */
[----:B------:R-:W-:-:S03]  /*22f10*/  IMAD.X R97, R97, 0x1, R151, P4 ;  /* 0x0000000161617824 */ /* 0x000fc600020e0697 */
[----:B------:R1:W-:Y:S04]  /*22f20*/  LDGSTS.E [R222+0x8], desc[UR60][R158.64], P2 ;  /* 0x000080009ede7fae */ /* 0x0003e8000912187c */
[----:B------:R-:W-:Y:S01]  /*22f30*/  LDGSTS.E [R222+0xc], desc[UR60][R96.64], P1 ;  /* 0x0000c00060de7fae */ /* 0x000fe2000892187c */
        /* <DEDUP_REMOVED lines=63> */
[----:B------:R-:W-:Y:S01]  /*23330*/  IADD3 R238, P4, R238, R152, RZ ;  /* 0x00000098eeee7210 */ /* 0x000fe20007f9e0ff */
[----:B------:R-:W-:Y:S01]  /*23340*/  STL [R1+0x94], R150 ;  /* 0x0000949601007387 */ /* 0x000fe20000100800 */
[----:B------:R-:W-:Y:S01]  /*23350*/  ISETP.NE.U32.AND P1, PT, R158, RZ, PT ;  /* 0x000000ff9e00720c */ /* 0x000fe20003f25070 */
[----:B------:R-:W-:Y:S02]  /*23360*/  IMAD.MOV.U32 R158, RZ, RZ, R236 ;  /* 0x000000ffff9e7224 */ /* 0x000fe400078e00ec */
[----:B------:R1:W-:Y:S01]  /*23370*/  STL [R1+0x90], R156 ;  /* 0x0000909c01007387 */ /* 0x0003e20000100800 */
[----:B------:R-:W-:-:S02]  /*23380*/  IMAD.MOV.U32 R159, RZ, RZ, R235 ;  /* 0x000000ffff9f7224 */ /* 0x000fc400078e00eb */
[----:B------:R-:W-:Y:S01]  /*23390*/  IMAD.X R237, R237, 0x1, R151, P4 ;  /* 0x00000001eded7824 */ /* 0x000fe200020e0697 */
        /* <DEDUP_REMOVED lines=8> */
[----:B--2---:R-:W-:Y:S01]  /*23420*/  MOV R158, R238 ;  /* 0x000000ee009e7202 */ /* 0x004fe20000000f00 */
[----:B------:R-:W-:-:S02]  /*23430*/  IMAD.MOV.U32 R159, RZ, RZ, R237 ;  /* 0x000000ffff9f7224 */ /* 0x000fc400078e00ed */
[----:B------:R-:W2:Y:S04]  /*23440*/  LDL.LU R7, [R1+0xb8] ;  /* 0x0000b80001077983 */ /* 0x000ea80000300800 */
        /* <DEDUP_REMOVED lines=13> */
[----:B----4-:R-:W-:-:S04]  /*23520*/  IADD3 R157, P3, R157, R152, RZ ;  /* 0x000000989d9d7210 */ /* 0x010fc80007f7e0ff */
[----:B------:R-:W-:Y:S01]  /*23530*/  MOV R158, R157 ;  /* 0x0000009d009e7202 */ /* 0x000fe20000000f00 */
[----:B------:R-:W-:Y:S01]  /*23540*/  STL [R1+0xac], R157 ;  /* 0x0000ac9d01007387 */ /* 0x000fe20000100800 */
[----:B------:R-:W-:-:S05]  /*23550*/  IADD3 R150, P4, R150, R152, RZ ;  /* 0x0000009896967210 */ /* 0x000fca0007f9e0ff */
[--C-:B------:R-:W-:Y:S02]  /*23560*/  IMAD.X R156, R156, 0x1, R151.reuse, P4 ;  /* 0x000000019c9c7824 */ /* 0x100fe400020e0697 */
[----:B--2---:R-:W-:-:S05]  /*23570*/  IMAD.X R159, R159, 0x1, R151, P3 ;  /* 0x000000019f9f7824 */ /* 0x004fca00018e0697 */
[----:B------:R1:W-:Y:S04]  /*23580*/  STL [R1+0xa8], R159 ;  /* 0x0000a89f01007387 */ /* 0x0003e80000100800 */
[----:B------:R2:W-:Y:S02]  /*23590*/  LDGSTS.E [R222+0xc000], desc[UR60][R158.64], P2 ;  /* 0x0c0000009ede7fae */ /* 0x0005e4000912187c */
[----:B--2---:R-:W-:Y:S02]  /*235a0*/  IMAD.MOV.U32 R158, RZ, RZ, R150 ;  /* 0x000000ffff9e7224 */ /* 0x004fe400078e0096 */
[----:B-1----:R-:W-:-:S05]  /*235b0*/  IMAD.MOV.U32 R159, RZ, RZ, R156 ;  /* 0x000000ffff9f7224 */ /* 0x002fca00078e009c */
        /* <DEDUP_REMOVED lines=10> */
[----:B---3--:R-:W-:Y:S02]  /*23660*/  IADD3 R0, P4, R0, R152, RZ ;  /* 0x0000009800007210 */ /* 0x008fe40007f9e0ff */
[----:B------:R-:W-:Y:S01]  /*23670*/  ISETP.NE.U32.AND P1, PT, R158, RZ, PT ;  /* 0x000000ff9e00720c */ /* 0x000fe20003f25070 */
[----:B------:R-:W-:Y:S02]  /*23680*/  IMAD.MOV.U32 R158, RZ, RZ, R5 ;  /* 0x000000ffff9e7224 */ /* 0x000fe400078e0005 */
[----:B------:R-:W-:Y:S01]  /*23690*/  IMAD.MOV.U32 R159, RZ, RZ, R7 ;  /* 0x000000ffff9f7224 */ /* 0x000fe200078e0007 */
[----:B------:R-:W-:-:S04]  /*236a0*/  IADD3.X R4, R4, R151, RZ, P4, !PT ;  /* 0x0000009704047210 */ /* 0x000fc800027fe4ff */
[----:B------:R1:W-:Y:S02]  /*236b0*/  LDGSTS.E [R222+0xc008], desc[UR60][R158.64], P2 ;  /* 0x0c0080009ede7fae */ /* 0x0003e4000912187c */
[----:B-1----:R-:W-:Y:S01]  /*236c0*/  IMAD.MOV.U32 R158, RZ, RZ, R0 ;  /* 0x000000ffff9e7224 */ /* 0x002fe200078e0000 */
[----:B------:R-:W-:-:S05]  /*236d0*/  MOV R159, R4 ;  /* 0x00000004009f7202 */ /* 0x000fca0000000f00 */
        /* <DEDUP_REMOVED lines=13> */
[----:B------:R-:W-:Y:S01]  /*237b0*/  VIADD R222, R222, UR5 ;  /* 0x00000005dede7c36 */ /* 0x000fe20008000000 */
[----:B------:R-:W-:Y:S01]  /*237c0*/  MOV R158, R94 ;  /* 0x0000005e009e7202 */ /* 0x000fe20000000f00 */
[----:B------:R-:W-:-:S02]  /*237d0*/  IMAD.MOV.U32 R159, RZ, RZ, R100 ;  /* 0x000000ffff9f7224 */ /* 0x000fc400078e0064 */
[----:B------:R-:W-:-:S03]  /*237e0*/  IMAD.X R146, R146, 0x1, R151, P4 ;  /* 0x0000000192927824 */ /* 0x000fc600020e0697 */
[----:B------:R1:W-:Y:S01]  /*237f0*/  LDGSTS.E [R222], desc[UR60][R158.64], P1 ;  /* 0x000000009ede7fae */ /* 0x0003e2000892187c */
[----:B------:R-:W-:Y:S01]  /*23800*/  ISETP.GT.AND P1, PT, R122, 0x12, PT ;  /* 0x000000127a00780c */ /* 0x000fe20003f24270 */
[----:B-1----:R-:W-:Y:S02]  /*23810*/  IMAD.MOV.U32 R158, RZ, RZ, R99 ;  /* 0x000000ffff9e7224 */ /* 0x002fe400078e0063 */
[----:B------:R-:W-:-:S05]  /*23820*/  IMAD.MOV.U32 R159, RZ, RZ, R146 ;  /* 0x000000ffff9f7224 */ /* 0x000fca00078e0092 */
[----:B------:R1:W-:Y:S01]  /*23830*/  LDGSTS.E [R222+0x4], desc[UR60][R158.64], P2 ;  /* 0x000040009ede7fae */ /* 0x0003e2000912187c */
[----:B------:R-:W-:Y:S02]  /*23840*/  IADD3 R102, P3, R102, R152, RZ ;  /* 0x0000009866667210 */ /* 0x000fe40007f7e0ff */
[----:B-1----:R-:W-:Y:S02]  /*23850*/  SEL R158, RZ, 0x4, !P1 ;  /* 0x00000004ff9e7807 */ /* 0x002fe40004800000 */
[----:B------:R-:W-:Y:S02]  /*23860*/  ISETP.GT.AND P1, PT, R122, 0x13, PT ;  /* 0x000000137a00780c */ /* 0x000fe40003f24270 */
[----:B------:R-:W-:-:S04]  /*23870*/  SEL R158, R158, RZ, !P0 ;  /* 0x000000ff9e9e7207 */ /* 0x000fc80004000000 */
[----:B------:R-:W-:Y:S02]  /*23880*/  ISETP.NE.U32.AND P2, PT, R158, RZ, PT ;  /* 0x000000ff9e00720c */ /* 0x000fe40003f45070 */
[----:B------:R-:W-:Y:S02]  /*23890*/  SEL R158, RZ, 0x4, !P1 ;  /* 0x00000004ff9e7807 */ /* 0x000fe40004800000 */
[----:B------:R-:W-:Y:S02]  /*238a0*/  IADD3.X R105, R105, R151, RZ, P3, !PT ;  /* 0x0000009769697210 */ /* 0x000fe40001ffe4ff */
[----:B------:R-:W-:Y:S02]  /*238b0*/  SEL R158, R158, RZ, !P0 ;  /* 0x000000ff9e9e7207 */ /* 0x000fe40004000000 */
[----:B------:R-:W-:Y:S02]  /*238c0*/  IADD3 R103, P4, R103, R152, RZ ;  /* 0x0000009867677210 */ /* 0x000fe40007f9e0ff */
[----:B------:R-:W-:Y:S01]  /*238d0*/  ISETP.NE.U32.AND P1, PT, R158, RZ, PT ;  /* 0x000000ff9e00720c */ /* 0x000fe20003f25070 */
[----:B------:R-:W-:-:S02]  /*238e0*/  IMAD.MOV.U32 R158, RZ, RZ, R102 ;  /* 0x000000ffff9e7224 */ /* 0x000fc400078e0066 */
        /* <DEDUP_REMOVED lines=118> */
[----:B------:R-:W-:Y:S01]  /*24050*/  IMAD.X R7, R7, 0x1, R151, P3 ;  /* 0x0000000107077824 */ /* 0x000fe200018e0697 */
[----:B---3--:R-:W-:Y:S02]  /*24060*/  IADD3 R0, P4, R0, R152, RZ ;  /* 0x0000009800007210 */ /* 0x008fe40007f9e0ff */
[----:B------:R-:W-:Y:S01]  /*24070*/  SEL R158, R158, RZ, !P0 ;  /* 0x000000ff9e9e7207 */ /* 0x000fe20004000000 */
[----:B------:R-:W-:Y:S01]  /*24080*/  IMAD.MOV.U32 R159, RZ, RZ, R7 ;  /* 0x000000ffff9f7224 */ /* 0x000fe200078e0007 */
[----:B------:R-:W-:Y:S02]  /*24090*/  STL [R1+0xd4], R150 ;  /* 0x0000d49601007387 */ /* 0x000fe40000100800 */
[----:B------:R-:W-:Y:S01]  /*240a0*/  ISETP.NE.U32.AND P1, PT, R158, RZ, PT ;  /* 0x000000ff9e00720c */ /* 0x000fe20003f25070 */
[----:B------:R-:W-:Y:S01]  /*240b0*/  IMAD.MOV.U32 R158, RZ, RZ, R5 ;  /* 0x000000ffff9e7224 */ /* 0x000fe200078e0005 */
[----:B------:R-:W-:Y:S01]  /*240c0*/  IADD3.X R4, R4, R151, RZ, P4, !PT ;  /* 0x0000009704047210 */ /* 0x000fe200027fe4ff */
[----:B------:R-:W-:Y:S04]  /*240d0*/  STL [R1+0xd0], R156 ;  /* 0x0000d09c01007387 */ /* 0x000fe80000100800 */
[----:B------:R-:W-:Y:S04]  /*240e0*/  STL [R1+0xdc], R5 ;  /* 0x0000dc0501007387 */ /* 0x000fe80000100800 */
[----:B------:R-:W-:Y:S04]  /*240f0*/  STL [R1+0xd8], R7 ;  /* 0x0000d80701007387 */ /* 0x000fe80000100800 */
[----:B------:R-:W-:Y:S04]  /*24100*/  STL [R1+0xe4], R0 ;  /* 0x0000e40001007387 */ /* 0x000fe80000100800 */
[----:B------:R1:W-:Y:S04]  /*24110*/  LDGSTS.E [R222+0xc008], desc[UR60][R158.64], P2 ;  /* 0x0c0080009ede7fae */ /* 0x0003e8000912187c */
[----:B------:R2:W-:Y:S01]  /*24120*/  STL [R1+0xe0], R4 ;  /* 0x0000e00401007387 */ /* 0x0005e20000100800 */
[----:B-1----:R-:W-:Y:S01]  /*24130*/  MOV R159, R4 ;  /* 0x00000004009f7202 */ /* 0x002fe20000000f00 */
[----:B------:R-:W-:-:S02]  /*24140*/  IMAD.MOV.U32 R158, RZ, RZ, R0 ;  /* 0x000000ffff9e7224 */ /* 0x000fc400078e0000 */
[----:B--2---:R-:W2:Y:S04]  /*24150*/  LDL.LU R4, [R1] ;  /* 0x0000000001047983 */ /* 0x004ea80000300800 */
[----:B------:R-:W3:Y:S04]  /*24160*/  LDL.LU R0, [R1+0x4] ;  /* 0x0000040001007983 */ /* 0x000ee80000300800 */
[----:B------:R1:W-:Y:S01]  /*24170*/  LDGSTS.E [R222+0xc00c], desc[UR60][R158.64], P1 ;  /* 0x0c00c0009ede7fae */ /* 0x0003e2000892187c */
[C---:B------:R-:W-:Y:S02]  /*24180*/  ISETP.GT.AND P1, PT, R122.reuse, 0x14, PT ;  /* 0x000000147a00780c */ /* 0x040fe40003f24270 */
[----:B------:R-:W-:Y:S01]  /*24190*/  ISETP.GT.AND P2, PT, R122, 0x15, PT ;  /* 0x000000157a00780c */ /* 0x000fe20003f44270 */
[----:B------:R-:W4:Y:S01]  /*241a0*/  LDL.LU R157, [R1+0xec] ;  /* 0x0000ec00019d7983 */ /* 0x000f220000300800 */
[----:B------:R-:W-:-:S02]  /*241b0*/  IADD3 R101, P3, R101, R152, RZ ;  /* 0x0000009865657210 */ /* 0x000fc40007f7e0ff */
[----:B------:R-:W-:Y:S01]  /*241c0*/  IADD3 R106, P4, R106, R152, RZ ;  /* 0x000000986a6a7210 */ /* 0x000fe20007f9e0ff */
[----:B------:R-:W4:Y:S01]  /*241d0*/  LDL.LU R150, [R1+0xf4] ;  /* 0x0000f40001967983 */ /* 0x000f220000300800 */
[----:B-1----:R-:W-:Y:S02]  /*241e0*/  SEL R159, RZ, 0x4, !P1 ;  /* 0x00000004ff9f7807 */ /* 0x002fe40004800000 */
[----:B------:R-:W-:Y:S02]  /*241f0*/  SEL R158, RZ, 0x4, !P2 ;  /* 0x00000004ff9e7807 */ /* 0x000fe40005000000 */
[----:B------:R-:W-:Y:S02]  /*24200*/  SEL R159, R159, RZ, !P0 ;  /* 0x000000ff9f9f7207 */ /* 0x000fe40004000000 */
[----:B------:R-:W-:Y:S02]  /*24210*/  SEL R158, R158, RZ, !P0 ;  /* 0x000000ff9e9e7207 */ /* 0x000fe40004000000 */
[----:B------:R-:W-:Y:S01]  /*24220*/  ISETP.NE.U32.AND P1, PT, R159, RZ, PT ;  /* 0x000000ff9f00720c */ /* 0x000fe20003f25070 */
[----:B------:R-:W-:Y:S01]  /*24230*/  IMAD.X R107, R107, 0x1, R151, P3 ;  /* 0x000000016b6b7824 */ /* 0x000fe200018e0697 */
[----:B------:R-:W-:-:S02]  /*24240*/  LOP3.LUT R222, R3, 0x50, RZ, 0x3c, !PT ;  /* 0x0000005003de7812 */ /* 0x000fc400078e3cff */
[----:B------:R-:W-:Y:S01]  /*24250*/  ISETP.NE.U32.AND P2, PT, R158, RZ, PT ;  /* 0x000000ff9e00720c */ /* 0x000fe20003f45070 */
[----:B------:R-:W-:Y:S01]  /*24260*/  IMAD.MOV.U32 R159, RZ, RZ, R107 ;  /* 0x000000ffff9f7224 */ /* 0x000fe200078e006b */
[----:B------:R-:W-:Y:S01]  /*24270*/  MOV R158, R101 ;  /* 0x00000065009e7202 */ /* 0x000fe20000000f00 */
[----:B------:R-:W-:Y:S02]  /*24280*/  VIADD R222, R222, UR5 ;  /* 0x00000005dede7c36 */ /* 0x000fe40008000000 */
[----:B------:R-:W-:-:S04]  /*24290*/  IMAD.X R147, R147, 0x1, R151, P4 ;  /* 0x0000000193937824 */ /* 0x000fc800020e0697 */
[----:B------:R1:W-:Y:S01]  /*242a0*/  LDGSTS.E [R222], desc[UR60][R158.64], P1 ;  /* 0x000000009ede7fae */ /* 0x0003e2000892187c */
[----:B------:R-:W-:Y:S01]  /*242b0*/  ISETP.GT.AND P1, PT, R122, 0x16, PT ;  /* 0x000000167a00780c */ /* 0x000fe20003f24270 */
[----:B-1----:R-:W-:Y:S02]  /*242c0*/  IMAD.MOV.U32 R158, RZ, RZ, R106 ;  /* 0x000000ffff9e7224 */ /* 0x002fe400078e006a */
        /* <DEDUP_REMOVED lines=8> */
[----:B------:R-:W-:Y:S02]  /*24350*/  SEL R158, R158, RZ, !P0 ;  /* 0x000000ff9e9e7207 */ /* 0x000fe40004000000 */
[----:B------:R-:W-:Y:S02]  /*24360*/  IADD3.X R112, R112, R151, RZ, P3, !PT ;  /* 0x0000009770707210 */ /* 0x000fe40001ffe4ff */
[----:B------:R-:W-:-:S02]  /*24370*/  ISETP.NE.U32.AND P1, PT, R158, RZ, PT ;  /* 0x000000ff9e00720c */ /* 0x000fc40003f25070 */
[----:B------:R-:W-:Y:S01]  /*24380*/  IADD3 R110, P4, R110, R152, RZ ;  /* 0x000000986e6e7210 */ /* 0x000fe20007f9e0ff */
[----:B------:R-:W-:Y:S02]  /*24390*/  IMAD.MOV.U32 R158, RZ, RZ, R109 ;  /* 0x000000ffff9e7224 */ /* 0x000fe400078e006d */
        /* <DEDUP_REMOVED lines=66> */
[----:B------:R-:W-:Y:S01]  /*247c0*/  SEL R158, R158, RZ, !P0 ;  /* 0x000000ff9e9e7207 */ /* 0x000fe20004000000 */
[----:B------:R-:W-:-:S03]  /*247d0*/  IMAD.MOV.U32 R159, RZ, RZ, R251 ;  /* 0x000000ffff9f7224 */ /* 0x000fc600078e00fb */
[----:B------:R-:W-:Y:S02]  /*247e0*/  ISETP.NE.U32.AND P1, PT, R158, RZ, PT ;  /* 0x000000ff9e00720c */ /* 0x000fe40003f25070 */
[----:B------:R-:W-:Y:S02]  /*247f0*/  MOV R158, R252 ;  /* 0x000000fc009e7202 */ /* 0x000fe40000000f00 */
[----:B---3--:R-:W-:-:S03]  /*24800*/  IADD3 R0, P4, R0, R152, RZ ;  /* 0x0000009800007210 */ /* 0x008fc60007f9e0ff */
[----:B------:R1:W-:Y:S02]  /*24810*/  LDGSTS.E [R222+0x8008], desc[UR60][R158.64], P2 ;  /* 0x080080009ede7fae */ /* 0x0003e4000912187c */
[----:B--2---:R-:W-:Y:S02]  /*24820*/  IMAD.X R4, R4, 0x1, R151, P4 ;  /* 0x0000000104047824 */ /* 0x004fe400020e0697 */
[----:B------:R-:W-:Y:S04]  /*24830*/  STL [R1+0x4], R0 ;  /* 0x0000040001007387 */ /* 0x000fe80000100800 */
[----:B------:R2:W-:Y:S01]  /*24840*/  STL [R1], R4 ;  /* 0x0000000401007387 */ /* 0x0005e20000100800 */
[----:B-1----:R-:W-:-:S03]  /*24850*/  IMAD.MOV.U32 R158, RZ, RZ, R0 ;  /* 0x000000ffff9e7224 */ /* 0x002fc600078e0000 */
[----:B------:R-:W3:Y:S01]  /*24860*/  LDL.LU R156, [R1+0xf0] ;  /* 0x0000f000019c7983 */ /* 0x000ee20000300800 */
[----:B------:R-:W-:-:S03]  /*24870*/  IMAD.MOV.U32 R159, RZ, RZ, R4 ;  /* 0x000000ffff9f7224 */ /* 0x000fc600078e0004 */
[----:B------:R-:W3:Y:S04]  /*24880*/  LDL.LU R7, [R1+0xf8] ;  /* 0x0000f80001077983 */ /* 0x000ee80000300800 */
[----:B------:R-:W3:Y:S04]  /*24890*/  LDL.LU R5, [R1+0xfc] ;  /* 0x0000fc0001057983 */ /* 0x000ee80000300800 */
[----:B--2---:R-:W2:Y:S04]  /*248a0*/  LDL.LU R4, [R1+0x100] ;  /* 0x0001000001047983 */ /* 0x004ea80000300800 */
        /* <DEDUP_REMOVED lines=8> */
[----:B------:R-:W-:Y:S02]  /*24930*/  SEL R158, RZ, 0x4, !P1 ;  /* 0x00000004ff9e7807 */ /* 0x000fe40004800000 */
[-C--:B----4-:R-:W-:Y:S02]  /*24940*/  IADD3 R157, P3, R157, R152.reuse, RZ ;  /* 0x000000989d9d7210 */ /* 0x090fe40007f7e0ff */
[----:B------:R-:W-:Y:S02]  /*24950*/  SEL R158, R158, RZ, !P0 ;  /* 0x000000ff9e9e7207 */ /* 0x000fe40004000000 */
[----:B------:R-:W-:Y:S02]  /*24960*/  IADD3 R150, P4, R150, R152, RZ ;  /* 0x0000009896967210 */ /* 0x000fe40007f9e0ff */
[----:B------:R-:W-:Y:S01]  /*24970*/  ISETP.NE.U32.AND P1, PT, R158, RZ, PT ;  /* 0x000000ff9e00720c */ /* 0x000fe20003f25070 */
[----:B------:R-:W-:Y:S01]  /*24980*/  IMAD.MOV.U32 R158, RZ, RZ, R157 ;  /* 0x000000ffff9e7224 */ /* 0x000fe200078e009d */
[----:B------:R-:W-:Y:S01]  /*24990*/  STL [R1+0xec], R157 ;  /* 0x0000ec9d01007387 */ /* 0x000fe20000100800 */
[----:B---3--:R-:W-:Y:S01]  /*249a0*/  IMAD.X R156, R156, 0x1, R151, P4 ;  /* 0x000000019c9c7824 */ /* 0x008fe200020e0697 */
        /* <DEDUP_REMOVED lines=44> */
[----:B------:R1:W-:Y:S01]  /*24c70*/  LDGSTS.E [R222+0x4], desc[UR60][R158.64], P2 ;  /* 0x000040009ede7fae */ /* 0x0003e2000912187c */
        /* <DEDUP_REMOVED lines=93> */
[--C-:B------:R-:W-:Y:S01]  /*25250*/  IMAD.X R7, R7, 0x1, R151.reuse, P3 ;  /* 0x0000000107077824 */ /* 0x100fe200018e0697 */
[----:B---3--:R-:W-:Y:S02]  /*25260*/  IADD3 R0, P4, R0, R152, RZ ;  /* 0x0000009800007210 */ /* 0x008fe40007f9e0ff */
[----:B------:R-:W-:Y:S01]  /*25270*/  SEL R158, R158, RZ, !P0 ;  /* 0x000000ff9e9e7207 */ /* 0x000fe20004000000 */
[----:B------:R1:W-:Y:S01]  /*25280*/  STL [R1+0x14], R150 ;  /* 0x0000149601007387 */ /* 0x0003e20000100800 */
[----:B------:R-:W-:Y:S02]  /*25290*/  MOV R159, R7 ;  /* 0x00000007009f7202 */ /* 0x000fe40000000f00 */
[----:B------:R-:W-:Y:S01]  /*252a0*/  ISETP.NE.U32.AND P1, PT, R158, RZ, PT ;  /* 0x000000ff9e00720c */ /* 0x000fe20003f25070 */
[----:B------:R2:W-:Y:S01]  /*252b0*/  STL [R1+0x10], R156 ;  /* 0x0000109c01007387 */ /* 0x0005e20000100800 */
[----:B------:R-:W-:-:S02]  /*252c0*/  IMAD.X R4, R4, 0x1, R151, P4 ;  /* 0x0000000104047824 */ /* 0x000fc400020e0697 */
[----:B------:R-:W-:Y:S01]  /*252d0*/  IMAD.MOV.U32 R158, RZ, RZ, R5 ;  /* 0x000000ffff9e7224 */ /* 0x000fe200078e0005 */
[----:B------:R-:W-:Y:S04]  /*252e0*/  STL [R1+0x1c], R5 ;  /* 0x00001c0501007387 */ /* 0x000fe80000100800 */
[----:B------:R3:W-:Y:S04]  /*252f0*/  STL [R1+0x18], R7 ;  /* 0x0000180701007387 */ /* 0x0007e80000100800 */
[----:B------:R-:W-:Y:S04]  /*25300*/  STL [R1+0x24], R0 ;  /* 0x0000240001007387 */ /* 0x000fe80000100800 */
[----:B------:R-:W4:Y:S04]  /*25310*/  LDL.LU R157, [R1+0x10c] ;  /* 0x00010c00019d7983 */ /* 0x000f280000300800 */
[----:B------:R3:W-:Y:S04]  /*25320*/  STL [R1+0x20], R4 ;  /* 0x0000200401007387 */ /* 0x0007e80000100800 */
[----:B------:R3:W-:Y:S04]  /*25330*/  LDGSTS.E [R222+0x8008], desc[UR60][R158.64], P2 ;  /* 0x080080009ede7fae */ /* 0x0007e8000912187c */
[----:B-1----:R-:W4:Y:S04]  /*25340*/  LDL.LU R150, [R1+0x114] ;  /* 0x0001140001967983 */ /* 0x002f280000300800 */
[----:B--2---:R-:W2:Y:S01]  /*25350*/  LDL.LU R156, [R1+0x110] ;  /* 0x00011000019c7983 */ /* 0x004ea20000300800 */
[----:B---3--:R-:W-:-:S03]  /*25360*/  IMAD.MOV.U32 R158, RZ, RZ, R0 ;  /* 0x000000ffff9e7224 */ /* 0x008fc600078e0000 */
[----:B------:R-:W3:Y:S01]  /*25370*/  LDL.LU R7, [R1+0x118] ;  /* 0x0001180001077983 */ /* 0x000ee20000300800 */
[----:B------:R-:W-:-:S03]  /*25380*/  IMAD.MOV.U32 R159, RZ, RZ, R4 ;  /* 0x000000ffff9f7224 */ /* 0x000fc600078e0004 */
[----:B------:R-:W3:Y:S04]  /*25390*/  LDL.LU R5, [R1+0x11c] ;  /* 0x00011c0001057983 */ /* 0x000ee80000300800 */
[----:B------:R-:W3:Y:S04]  /*253a0*/  LDL.LU R4, [R1+0x120] ;  /* 0x0001200001047983 */ /* 0x000ee80000300800 */
[----:B------:R-:W3:Y:S04]  /*253b0*/  LDL.LU R0, [R1+0x124] ;  /* 0x0001240001007983 */ /* 0x000ee80000300800 */
[----:B------:R1:W-:Y:S04]  /*253c0*/  LDGSTS.E [R222+0x800c], desc[UR60][R158.64], P1 ;  /* 0x0800c0009ede7fae */ /* 0x0003e8000892187c */
[----:B------:R-:W3:Y:S01]  /*253d0*/  LDL.LU R159, [R1+0x108] ;  /* 0x00010800019f7983 */ /* 0x000ee20000300800 */
        /* <DEDUP_REMOVED lines=11> */
[----:B------:R-:W-:Y:S03]  /*25490*/  STL [R1+0x10c], R157 ;  /* 0x00010c9d01007387 */ /* 0x000fe60000100800 */
[----:B--2---:R-:W-:Y:S01]  /*254a0*/  IADD3.X R156, R156, R151, RZ, P4, !PT ;  /* 0x000000979c9c7210 */ /* 0x004fe200027fe4ff */
[----:B---3--:R-:W-:-:S05]  /*254b0*/  IMAD.X R159, R159, 0x1, R151, P3 ;  /* 0x000000019f9f7824 */ /* 0x008fca00018e0697 */
[----:B------:R1:W-:Y:S04]  /*254c0*/  STL [R1+0x108], R159 ;  /* 0x0001089f01007387 */ /* 0x0003e80000100800 */
[----:B------:R2:W-:Y:S02]  /*254d0*/  LDGSTS.E [R222+0xc000], desc[UR60][R158.64], P2 ;  /* 0x0c0000009ede7fae */ /* 0x0005e4000912187c */
[----:B--2---:R-:W-:Y:S02]  /*254e0*/  IMAD.MOV.U32 R158, RZ, RZ, R150 ;  /* 0x000000ffff9e7224 */ /* 0x004fe400078e0096 */
[----:B-1----:R-:W-:-:S05]  /*254f0*/  IMAD.MOV.U32 R159, RZ, RZ, R156 ;  /* 0x000000ffff9f7224 */ /* 0x002fca00078e009c */
[----:B------:R1:W-:Y:S01]  /*25500*/  LDGSTS.E [R222+0xc004], desc[UR60][R158.64], P1 ;  /* 0x0c0040009ede7fae */ /* 0x0003e2000892187c */
[----:B------:R-:W-:Y:S02]  /*25510*/  ISETP.GT.AND P1, PT, R122, 0x7a, PT ;  /* 0x0000007a7a00780c */ /* 0x000fe40003f24270 */
[-C--:B------:R-:W-:Y:S02]  /*25520*/  IADD3 R5, P3, R5, R152.reuse, RZ ;  /* 0x0000009805057210 */ /* 0x080fe40007f7e0ff */
[----:B------:R-:W-:Y:S02]  /*25530*/  IADD3 R0, P4, R0, R152, RZ ;  /* 0x0000009800007210 */ /* 0x000fe40007f9e0ff */
[----:B-1----:R-:W-:Y:S02]  /*25540*/  SEL R158, RZ, 0x4, !P1 ;  /* 0x00000004ff9e7807 */ /* 0x002fe40004800000 */
[----:B------:R-:W-:Y:S02]  /*25550*/  ISETP.GT.AND P1, PT, R122, 0x7b, PT ;  /* 0x0000007b7a00780c */ /* 0x000fe40003f24270 */
[----:B------:R-:W-:-:S02]  /*25560*/  SEL R158, R158, RZ, !P0 ;  /* 0x000000ff9e9e7207 */ /* 0x000fc40004000000 */
[----:B------:R-:W-:Y:S02]  /*25570*/  IADD3.X R7, R7, R151, RZ, P3, !PT ;  /* 0x0000009707077210 */ /* 0x000fe40001ffe4ff */
[----:B------:R-:W-:Y:S02]  /*25580*/  ISETP.NE.U32.AND P2, PT, R158, RZ, PT ;  /* 0x000000ff9e00720c */ /* 0x000fe40003f45070 */
[----:B------:R-:W-:Y:S01]  /*25590*/  SEL R158, RZ, 0x4, !P1 ;  /* 0x00000004ff9e7807 */ /* 0x000fe20004800000 */
[----:B------:R-:W-:Y:S01]  /*255a0*/  STL [R1+0x114], R150 ;  /* 0x0001149601007387 */ /* 0x000fe20000100800 */
[----:B------:R-:W-:Y:S02]  /*255b0*/  IMAD.X R4, R4, 0x1, R151, P4 ;  /* 0x0000000104047824 */ /* 0x000fe400020e0697 */
[----:B------:R-:W-:Y:S01]  /*255c0*/  SEL R158, R158, RZ, !P0 ;  /* 0x000000ff9e9e7207 */ /* 0x000fe20004000000 */
[----:B------:R1:W-:Y:S04]  /*255d0*/  STL [R1+0x110], R156 ;  /* 0x0001109c01007387 */ /* 0x0003e80000100800 */
[----:B------:R2:W-:Y:S01]  /*255e0*/  STL [R1+0x11c], R5 ;  /* 0x00011c0501007387 */ /* 0x0005e20000100800 */
[----:B------:R-:W-:-:S03]  /*255f0*/  ISETP.NE.U32.AND P1, PT, R158, RZ, PT ;  /* 0x000000ff9e00720c */ /* 0x000fc60003f25070 */
[----:B------:R-:W-:Y:S01]  /*25600*/  STL [R1+0x118], R7 ;  /* 0x0001180701007387 */ /* 0x000fe20000100800 */
[----:B------:R-:W-:-:S03]  /*25610*/  IMAD.MOV.U32 R158, RZ, RZ, R5 ;  /* 0x000000ffff9e7224 */ /* 0x000fc600078e0005 */
[----:B------:R3:W-:Y:S01]  /*25620*/  STL [R1+0x124], R0 ;  /* 0x0001240001007387 */ /* 0x0007e20000100800 */
[----:B------:R-:W-:-:S03]  /*25630*/  IMAD.MOV.U32 R159, RZ, RZ, R7 ;  /* 0x000000ffff9f7224 */ /* 0x000fc600078e0007 */
[----:B------:R4:W-:Y:S04]  /*25640*/  STL [R1+0x120], R4 ;  /* 0x0001200401007387 */ /* 0x0009e80000100800 */
[----:B-1----:R-:W4:Y:S04]  /*25650*/  LDL.LU R156, [R1+0x28] ;  /* 0x00002800019c7983 */ /* 0x002f280000300800 */
[----:B--2---:R-:W2:Y:S04]  /*25660*/  LDL.LU R5, [R1+0x2c] ;  /* 0x00002c0001057983 */ /* 0x004ea80000300800 */
[----:B------:R1:W-:Y:S04]  /*25670*/  LDGSTS.E [R222+0xc008], desc[UR60][R158.64], P2 ;  /* 0x0c0080009ede7fae */ /* 0x0003e8000912187c */
[----:B------:R-:W2:Y:S01]  /*25680*/  LDL.LU R150, [R1+0x30] ;  /* 0x0000300001967983 */ /* 0x000ea20000300800 */
[----:B-1----:R-:W-:-:S03]  /*25690*/  MOV R158, R0 ;  /* 0x00000000009e7202 */ /* 0x002fc60000000f00 */
[----:B---3--:R-:W3:Y:S01]  /*256a0*/  LDL.LU R0, [R1+0x34] ;  /* 0x0000340001007983 */ /* 0x008ee20000300800 */
[----:B------:R-:W-:Y:S01]  /*256b0*/  IMAD.MOV.U32 R159, RZ, RZ, R4 ;  /* 0x000000ffff9f7224 */ /* 0x000fe200078e0004 */
[C---:B------:R-:W-:Y:S02]  /*256c0*/  ISETP.GT.AND P2, PT, R122.reuse, 0x1d, PT ;  /* 0x0000001d7a00780c */ /* 0x040fe40003f44270 */
[-C--:B------:R-:W-:Y:S01]  /*256d0*/  IADD3 R115, P3, R115, R152.reuse, RZ ;  /* 0x0000009873737210 */ /* 0x080fe20007f7e0ff */
[----:B------:R-:W3:Y:S04]  /*256e0*/  LDL.LU R7, [R1+0x3c] ;  /* 0x00003c0001077983 */ /* 0x000ee80000300800 */
[----:B------:R1:W-:Y:S01]  /*256f0*/  LDGSTS.E [R222+0xc00c], desc[UR60][R158.64], P1 ;  /* 0x0c00c0009ede7fae */ /* 0x0003e2000892187c */
[----:B------:R-:W-:Y:S01]  /*25700*/  ISETP.GT.AND P1, PT, R122, 0x1c, PT ;  /* 0x0000001c7a00780c */ /* 0x000fe20003f24270 */
[----:B------:R-:W-:Y:S01]  /*25710*/  IMAD.X R121, R121, 0x1, R151, P3 ;  /* 0x0000000179797824 */ /* 0x000fe200018e0697 */
[----:B------:R-:W-:Y:S01]  /*25720*/  IADD3 R120, P4, R120, R152, RZ ;  /* 0x0000009878787210 */ /* 0x000fe20007f9e0ff */
[----:B----4-:R-:W4:Y:S01]  /*25730*/  LDL.LU R4, [R1+0x44] ;  /* 0x0000440001047983 */ /* 0x010f220000300800 */
[----:B-1----:R-:W-:-:S02]  /*25740*/  SEL R159, RZ, 0x4, !P1 ;  /* 0x00000004ff9f7807 */ /* 0x002fc40004800000 */
[----:B------:R-:W-:Y:S02]  /*25750*/  SEL R158, RZ, 0x4, !P2 ;  /* 0x00000004ff9e7807 */ /* 0x000fe40005000000 */
[----:B------:R-:W-:Y:S02]  /*25760*/  SEL R159, R159, RZ, !P0 ;  /* 0x000000ff9f9f7207 */ /* 0x000fe40004000000 */
[----:B------:R-:W-:Y:S02]  /*25770*/  SEL R158, R158, RZ, !P0 ;  /* 0x000000ff9e9e7207 */ /* 0x000fe40004000000 */
[----:B------:R-:W-:Y:S02]  /*25780*/  ISETP.NE.U32.AND P1, PT, R159, RZ, PT ;  /* 0x000000ff9f00720c */ /* 0x000fe40003f25070 */
[----:B------:R-:W-:Y:S02]  /*25790*/  LOP3.LUT R222, R3, 0x70, RZ, 0x3c, !PT ;  /* 0x0000007003de7812 */ /* 0x000fe400078e3cff */
[----:B------:R-:W-:Y:S01]  /*257a0*/  ISETP.NE.U32.AND P2, PT, R158, RZ, PT ;  /* 0x000000ff9e00720c */ /* 0x000fe20003f45070 */
[----:B------:R-:W-:-:S02]  /*257b0*/  IMAD.MOV.U32 R158, RZ, RZ, R115 ;  /* 0x000000ffff9e7224 */ /* 0x000fc400078e0073 */
[----:B------:R-:W-:Y:S02]  /*257c0*/  VIADD R222, R222, UR5 ;  /* 0x00000005dede7c36 */ /* 0x000fe40008000000 */
[----:B------:R-:W-:Y:S01]  /*257d0*/  IMAD.MOV.U32 R159, RZ, RZ, R121 ;  /* 0x000000ffff9f7224 */ /* 0x000fe200078e0079 */
[----:B------:R-:W-:-:S04]  /*257e0*/  IADD3.X R149, R149, R151, RZ, P4, !PT ;  /* 0x0000009795957210 */ /* 0x000fc800027fe4ff */
[----:B------:R1:W-:Y:S01]  /*257f0*/  LDGSTS.E [R222], desc[UR60][R158.64], P1 ;  /* 0x000000009ede7fae */ /* 0x0003e2000892187c */
[----:B------:R-:W-:Y:S01]  /*25800*/  ISETP.GT.AND P1, PT, R122, 0x1e, PT ;  /* 0x0000001e7a00780c */ /* 0x000fe20003f24270 */
[----:B-1----:R-:W-:Y:S01]  /*25810*/  IMAD.MOV.U32 R158, RZ, RZ, R120 ;  /* 0x000000ffff9e7224 */ /* 0x002fe200078e0078 */
[----:B------:R-:W-:-:S05]  /*25820*/  MOV R159, R149 ;  /* 0x00000095009f7202 */ /* 0x000fca0000000f00 */
        /* <DEDUP_REMOVED lines=9> */
[----:B------:R-:W-:Y:S01]  /*258c0*/  IMAD.X R126, R126, 0x1, R151, P3 ;  /* 0x000000017e7e7824 */ /* 0x000fe200018e0697 */
[----:B------:R-:W-:Y:S01]  /*258d0*/  IADD3 R124, P4, R124, R152, RZ ;  /* 0x000000987c7c7210 */ /* 0x000fe20007f9e0ff */
[----:B------:R-:W-:-:S03]  /*258e0*/  IMAD.MOV.U32 R158, RZ, RZ, R123 ;  /* 0x000000ffff9e7224 */ /* 0x000fc600078e007b */
[----:B------:R-:W-:Y:S01]  /*258f0*/  MOV R159, R126 ;  /* 0x0000007e009f7202 */ /* 0x000fe20000000f00 */
[----:B------:R-:W-:-:S04]  /*25900*/  IMAD.X R125, R125, 0x1, R151, P4 ;  /* 0x000000017d7d7824 */ /* 0x000fc800020e0697 */
        /* <DEDUP_REMOVED lines=46> */
[----:B--2---:R-:W-:-:S05]  /*25bf0*/  IADD3 R5, P3, R5, R152, RZ ;  /* 0x0000009805057210 */ /* 0x004fca0007f7e0ff */
[----:B------:R-:W-:Y:S01]  /*25c00*/  IMAD.X R156, R156, 0x1, R151, P3 ;  /* 0x000000019c9c7824 */ /* 0x000fe200018e0697 */
[----:B------:R-:W-:Y:S04]  /*25c10*/  STL [R1+0x2c], R5 ;  /* 0x00002c0501007387 */ /* 0x000fe80000100800 */
[----:B------:R1:W-:Y:S01]  /*25c20*/  STL [R1+0x28], R156 ;  /* 0x0000289c01007387 */ /* 0x0003e20000100800 */
[----:B------:R-:W-:Y:S02]  /*25c30*/  MOV R159, R156 ;  /* 0x0000009c009f7202 */ /* 0x000fe40000000f00 */
[----:B---3--:R-:W-:-:S05]  /*25c40*/  IADD3 R0, P4, R0, R152, RZ ;  /* 0x0000009800007210 */ /* 0x008fca0007f9e0ff */
[----:B------:R-:W-:Y:S01]  /*25c50*/  STL [R1+0x34], R0 ;  /* 0x0000340001007387 */ /* 0x000fe20000100800 */
[----:B------:R-:W-:-:S03]  /*25c60*/  IMAD.X R150, R150, 0x1, R151, P4 ;  /* 0x0000000196967824 */ /* 0x000fc600020e0697 */
[----:B-1----:R-:W2:Y:S01]  /*25c70*/  LDL.LU R156, [R1+0x38] ;  /* 0x00003800019c7983 */ /* 0x002ea20000300800 */
[----:B------:R-:W-:-:S03]  /*25c80*/  IMAD.MOV.U32 R158, RZ, RZ, R5 ;  /* 0x000000ffff9e7224 */ /* 0x000fc600078e0005 */
[----:B------:R1:W-:Y:S04]  /*25c90*/  STL [R1+0x30], R150 ;  /* 0x0000309601007387 */ /* 0x0003e80000100800 */
[----:B------:R-:W3:Y:S04]  /*25ca0*/  LDL.LU R5, [R1+0x40] ;  /* 0x0000400001057983 */ /* 0x000ee80000300800 */
[----:B------:R4:W-:Y:S01]  /*25cb0*/  LDGSTS.E [R222+0x8000], desc[UR60][R158.64], P2 ;  /* 0x080000009ede7fae */ /* 0x0009e2000912187c */
[----:B------:R-:W-:Y:S01]  /*25cc0*/  IADD3 R7, P3, R7, R152, RZ ;  /* 0x0000009807077210 */ /* 0x000fe20007f7e0ff */
[----:B----4-:R-:W-:-:S02]  /*25cd0*/  IMAD.MOV.U32 R158, RZ, RZ, R0 ;  /* 0x000000ffff9e7224 */ /* 0x010fc400078e0000 */
[----:B------:R-:W-:Y:S01]  /*25ce0*/  IMAD.MOV.U32 R159, RZ, RZ, R150 ;  /* 0x000000ffff9f7224 */ /* 0x000fe200078e0096 */
[----:B------:R-:W-:Y:S01]  /*25cf0*/  IADD3 R4, P4, R4, R152, RZ ;  /* 0x0000009804047210 */ /* 0x000fe20007f9e0ff */
[----:B-1----:R-:W4:Y:S04]  /*25d00*/  LDL.LU R150, [R1+0x12c] ;  /* 0x00012c0001967983 */ /* 0x002f280000300800 */
[----:B------:R1:W-:Y:S01]  /*25d10*/  LDGSTS.E [R222+0x8004], desc[UR60][R158.64], P1 ;  /* 0x080040009ede7fae */ /* 0x0003e2000892187c */
[----:B------:R-:W-:-:S03]  /*25d20*/  ISETP.GT.AND P1, PT, R122, 0x5e, PT ;  /* 0x0000005e7a00780c */ /* 0x000fc60003f24270 */
[----:B------:R-:W4:Y:S01]  /*25d30*/  LDL.LU R0, [R1+0x134] ;  /* 0x0001340001007983 */ /* 0x000f220000300800 */
[----:B-1----:R-:W-:Y:S02]  /*25d40*/  SEL R158, RZ, 0x4, !P1 ;  /* 0x00000004ff9e7807 */ /* 0x002fe40004800000 */
[----:B------:R-:W-:Y:S02]  /*25d50*/  ISETP.GT.AND P1, PT, R122, 0x5f, PT ;  /* 0x0000005f7a00780c */ /* 0x000fe40003f24270 */
[----:B------:R-:W-:Y:S01]  /*25d60*/  SEL R158, R158, RZ, !P0 ;  /* 0x000000ff9e9e7207 */ /* 0x000fe20004000000 */
[----:B------:R-:W-:Y:S03]  /*25d70*/  STL [R1+0x3c], R7 ;  /* 0x00003c0701007387 */ /* 0x000fe60000100800 */
[----:B------:R-:W-:Y:S02]  /*25d80*/  ISETP.NE.U32.AND P2, PT, R158, RZ, PT ;  /* 0x000000ff9e00720c */ /* 0x000fe40003f45070 */
[----:B------:R-:W-:-:S04]  /*25d90*/  SEL R158, RZ, 0x4, !P1 ;  /* 0x00000004ff9e7807 */ /* 0x000fc80004800000 */
[----:B------:R-:W-:-:S04]  /*25da0*/  SEL R158, R158, RZ, !P0 ;  /* 0x000000ff9e9e7207 */ /* 0x000fc80004000000 */
[----:B------:R-:W-:Y:S01]  /*25db0*/  ISETP.NE.U32.AND P1, PT, R158, RZ, PT ;  /* 0x000000ff9e00720c */ /* 0x000fe20003f25070 */
[----:B------:R-:W-:Y:S02]  /*25dc0*/  IMAD.MOV.U32 R158, RZ, RZ, R7 ;  /* 0x000000ffff9e7224 */ /* 0x000fe400078e0007 */
[----:B--2---:R-:W-:-:S04]  /*25dd0*/  IMAD.X R156, R156, 0x1, R151, P3 ;  /* 0x000000019c9c7824 */ /* 0x004fc800018e0697 */
[----:B------:R-:W-:Y:S01]  /*25de0*/  IMAD.MOV.U32 R159, RZ, RZ, R156 ;  /* 0x000000ffff9f7224 */ /* 0x000fe200078e009c */
[----:B------:R1:W-:Y:S01]  /*25df0*/  STL [R1+0x38], R156 ;  /* 0x0000389c01007387 */ /* 0x0003e20000100800 */
[----:B---3--:R-:W-:-:S03]  /*25e00*/  IADD3.X R5, R5, R151, RZ, P4, !PT ;  /* 0x0000009705057210 */ /* 0x008fc600027fe4ff */
[----:B------:R2:W-:Y:S04]  /*25e10*/  STL [R1+0x44], R4 ;  /* 0x0000440401007387 */ /* 0x0005e80000100800 */
[----:B------:R3:W-:Y:S04]  /*25e20*/  LDGSTS.E [R222+0x8008], desc[UR60][R158.64], P2 ;  /* 0x080080009ede7fae */ /* 0x0007e8000912187c */
[----:B-1----:R-:W4:Y:S04]  /*25e30*/  LDL.LU R156, [R1+0x128] ;  /* 0x00012800019c7983 */ /* 0x002f280000300800 */
[----:B------:R1:W-:Y:S04]  /*25e40*/  STL [R1+0x40], R5 ;  /* 0x0000400501007387 */ /* 0x0003e80000100800 */
[----:B------:R-:W4:Y:S01]  /*25e50*/  LDL.LU R7, [R1+0x130] ;  /* 0x0001300001077983 */ /* 0x000f220000300800 */
[----:B---3--:R-:W-:Y:S01]  /*25e60*/  IMAD.MOV.U32 R158, RZ, RZ, R4 ;  /* 0x000000ffff9e7224 */ /* 0x008fe200078e0004 */
[----:B------:R-:W-:-:S02]  /*25e70*/  MOV R159, R5 ;  /* 0x00000005009f7202 */ /* 0x000fc40000000f00 */
[----:B--2---:R-:W2:Y:S04]  /*25e80*/  LDL.LU R4, [R1+0x13c] ;  /* 0x00013c0001047983 */ /* 0x004ea80000300800 */
[----:B------:R3:W-:Y:S01]  /*25e90*/  LDGSTS.E [R222+0x800c], desc[UR60][R158.64], P1 ;  /* 0x0800c0009ede7fae */ /* 0x0007e2000892187c */
[----:B------:R-:W-:Y:S02]  /*25ea0*/  ISETP.GT.AND P1, PT, R122, 0x7c, PT ;  /* 0x0000007c7a00780c */ /* 0x000fe40003f24270 */
[----:B----4-:R-:W-:Y:S01]  /*25eb0*/  IADD3 R150, P3, R150, R152, RZ ;  /* 0x0000009896967210 */ /* 0x010fe20007f7e0ff */
[----:B-1----:R-:W4:Y:S01]  /*25ec0*/  LDL.LU R5, [R1+0x144] ;  /* 0x0001440001057983 */ /* 0x002f220000300800 */
[----:B---3--:R-:W-:Y:S02]  /*25ed0*/  SEL R158, RZ, 0x4, !P1 ;  /* 0x00000004ff9e7807 */ /* 0x008fe40004800000 */
[----:B------:R-:W-:-:S02]  /*25ee0*/  ISETP.GT.AND P1, PT, R122, 0x7d, PT ;  /* 0x0000007d7a00780c */ /* 0x000fc40003f24270 */
[----:B------:R-:W-:-:S04]  /*25ef0*/  SEL R158, R158, RZ, !P0 ;  /* 0x000000ff9e9e7207 */ /* 0x000fc80004000000 */
[----:B------:R-:W-:Y:S02]  /*25f00*/  ISETP.NE.U32.AND P2, PT, R158, RZ, PT ;  /* 0x000000ff9e00720c */ /* 0x000fe40003f45070 */
[----:B------:R-:W-:Y:S02]  /*25f10*/  SEL R158, RZ, 0x4, !P1 ;  /* 0x00000004ff9e7807 */ /* 0x000fe40004800000 */
[----:B------:R-:W-:Y:S02]  /*25f20*/  IADD3 R0, P4, R0, R152, RZ ;  /* 0x0000009800007210 */ /* 0x000fe40007f9e0ff */
[----:B------:R-:W-:Y:S01]  /*25f30*/  SEL R158, R158, RZ, !P0 ;  /* 0x000000ff9e9e7207 */ /* 0x000fe20004000000 */
[----:B------:R1:W-:Y:S03]  /*25f40*/  STL [R1+0x12c], R150 ;  /* 0x00012c9601007387 */ /* 0x0003e60000100800 */
[----:B------:R-:W-:Y:S01]  /*25f50*/  ISETP.NE.U32.AND P1, PT, R158, RZ, PT ;  /* 0x000000ff9e00720c */ /* 0x000fe20003f25070 */
[----:B------:R-:W-:-:S02]  /*25f60*/  IMAD.MOV.U32 R158, RZ, RZ, R150 ;  /* 0x000000ffff9e7224 */ /* 0x000fc400078e0096 */
[----:B------:R-:W-:-:S05]  /*25f70*/  IMAD.X R156, R156, 0x1, R151, P3 ;  /* 0x000000019c9c7824 */ /* 0x000fca00018e0697 */
[----:B------:R3:W-:Y:S01]  /*25f80*/  STL [R1+0x128], R156 ;  /* 0x0001289c01007387 */ /* 0x0007e20000100800 */
[----:B------:R-:W-:-:S03]  /*25f90*/  IMAD.X R7, R7, 0x1, R151, P4 ;  /* 0x0000000107077824 */ /* 0x000fc600020e0697 */
[----:B------:R4:W-:Y:S04]  /*25fa0*/  STL [R1+0x134], R0 ;  /* 0x0001340001007387 */ /* 0x0009e80000100800 */
[----:B-1----:R-:W4:Y:S01]  /*25fb0*/  LDL.LU R150, [R1+0x138] ;  /* 0x0001380001967983 */ /* 0x002f220000300800 */
[----:B------:R-:W-:-:S03]  /*25fc0*/  MOV R159, R156 ;  /* 0x0000009c009f7202 */ /* 0x000fc60000000f00 */
[----:B------:R1:W-:Y:S04]  /*25fd0*/  STL [R1+0x130], R7 ;  /* 0x0001300701007387 */ /* 0x0003e80000100800 */
[----:B---3--:R-:W3:Y:S04]  /*25fe0*/  LDL.LU R156, [R1+0x140] ;  /* 0x00014000019c7983 */ /* 0x008ee80000300800 */
[----:B------:R2:W-:Y:S02]  /*25ff0*/  LDGSTS.E [R222+0xc000], desc[UR60][R158.64], P2 ;  /* 0x0c0000009ede7fae */ /* 0x0005e4000912187c */
[----:B--2---:R-:W-:-:S02]  /*26000*/  IMAD.MOV.U32 R158, RZ, RZ, R0 ;  /* 0x000000ffff9e7224 */ /* 0x004fc400078e0000 */
[----:B------:R-:W-:Y:S01]  /*26010*/  IMAD.MOV.U32 R159, RZ, RZ, R7 ;  /* 0x000000ffff9f7224 */ /* 0x000fe200078e0007 */
[----:B------:R-:W-:Y:S01]  /*26020*/  IADD3 R4, P3, R4, R152, RZ ;  /* 0x0000009804047210 */ /* 0x000fe20007f7e0ff */
[----:B----4-:R-:W2:Y:S04]  /*26030*/  LDL.LU R0, [R1+0x14c] ;  /* 0x00014c0001007983 */ /* 0x010ea80000300800 */
[----:B------:R4:W-:Y:S01]  /*26040*/  LDGSTS.E [R222+0xc004], desc[UR60][R158.64], P1 ;  /* 0x0c0040009ede7fae */ /* 0x0009e2000892187c */
[----:B------:R-:W-:-:S03]  /*26050*/  ISETP.GT.AND P1, PT, R122, 0x7e, PT ;  /* 0x0000007e7a00780c */ /* 0x000fc60003f24270 */
[----:B-1----:R-:W2:Y:S01]  /*26060*/  LDL.LU R7, [R1+0x18c] ;  /* 0x00018c0001077983 */ /* 0x002ea20000300800 */
[----:B----4-:R-:W-:Y:S02]  /*26070*/  SEL R158, RZ, 0x4, !P1 ;  /* 0x00000004ff9e7807 */ /* 0x010fe40004800000 */
[----:B------:R-:W-:Y:S02]  /*26080*/  ISETP.GT.AND P1, PT, R122, 0x7f, PT ;  /* 0x0000007f7a00780c */ /* 0x000fe40003f24270 */
[----:B------:R-:W-:-:S04]  /*26090*/  SEL R158, R158, RZ, !P0 ;  /* 0x000000ff9e9e7207 */ /* 0x000fc80004000000 */
[----:B------:R-:W-:Y:S02]  /*260a0*/  ISETP.NE.U32.AND P2, PT, R158, RZ, PT ;  /* 0x000000ff9e00720c */ /* 0x000fe40003f45070 */
[----:B------:R-:W-:-:S04]  /*260b0*/  SEL R158, RZ, 0x4, !P1 ;  /* 0x00000004ff9e7807 */ /* 0x000fc80004800000 */
[----:B------:R-:W-:Y:S01]  /*260c0*/  SEL R158, R158, RZ, !P0 ;  /* 0x000000ff9e9e7207 */ /* 0x000fe20004000000 */
[----:B------:R1:W-:Y:S03]  /*260d0*/  STL [R1+0x13c], R4 ;  /* 0x00013c0401007387 */ /* 0x0003e60000100800 */
[----:B------:R-:W-:Y:S01]  /*260e0*/  ISETP.NE.U32.AND P1, PT, R158, RZ, PT ;  /* 0x000000ff9e00720c */ /* 0x000fe20003f25070 */
[----:B------:R-:W-:Y:S02]  /*260f0*/  IMAD.MOV.U32 R158, RZ, RZ, R4 ;  /* 0x000000ffff9e7224 */ /* 0x000fe400078e0004 */
[----:B-1----:R-:W1:Y:S01]  /*26100*/  S2R R4, SR_TID.X ;  /* 0x0000000000047919 */ /* 0x002e620000002100 */
[----:B------:R-:W-:Y:S02]  /*26110*/  IADD3 R5, P4, R5, R152, RZ ;  /* 0x0000009805057210 */ /* 0x000fe40007f9e0ff */
[----:B-1----:R-:W-:Y:S01]  /*26120*/  LOP3.LUT R4, R4, 0x7f, RZ, 0xc0, !PT ;  /* 0x0000007f04047812 */ /* 0x002fe200078ec0ff */
[----:B------:R-:W-:-:S04]  /*26130*/  IMAD.X R150, R150, 0x1, R151, P3 ;  /* 0x0000000196967824 */ /* 0x000fc800018e0697 */
[----:B------:R-:W-:Y:S01]  /*26140*/  IMAD.MOV.U32 R159, RZ, RZ, R150 ;  /* 0x000000ffff9f7224 */ /* 0x000fe200078e0096 */
[----:B------:R1:W-:Y:S01]  /*26150*/  STL [R1+0x138], R150 ;  /* 0x0001389601007387 */ /* 0x0003e20000100800 */
[----:B---3--:R-:W-:-:S03]  /*26160*/  IADD3.X R156, R156, R151, RZ, P4, !PT ;  /* 0x000000979c9c7210 */ /* 0x008fc600027fe4ff */
[----:B------:R-:W-:Y:S04]  /*26170*/  STL [R1+0x144], R5 ;  /* 0x0001440501007387 */ /* 0x000fe80000100800 */
[----:B------:R3:W-:Y:S04]  /*26180*/  LDGSTS.E [R222+0xc008], desc[UR60][R158.64], P2 ;  /* 0x0c0080009ede7fae */ /* 0x0007e8000912187c */
[----:B-1----:R-:W4:Y:S04]  /*26190*/  LDL.LU R150, [R1+0x148] ;  /* 0x0001480001967983 */ /* 0x002f280000300800 */
[----:B------:R1:W-:Y:S01]  /*261a0*/  STL [R1+0x140], R156 ;  /* 0x0001409c01007387 */ /* 0x0003e20000100800 */
[----:B---3--:R-:W-:Y:S01]  /*261b0*/  IMAD.MOV.U32 R158, RZ, RZ, R5 ;  /* 0x000000ffff9e7224 */ /* 0x008fe200078e0005 */
[----:B------:R-:W-:-:S02]  /*261c0*/  MOV R159, R156 ;  /* 0x0000009c009f7202 */ /* 0x000fc40000000f00 */
[----:B------:R-:W3:Y:S04]  /*261d0*/  LDL.LU R157, [R1+0x188] ;  /* 0x00018800019d7983 */ /* 0x000ee80000300800 */
[----:B------:R2:W-:Y:S01]  /*261e0*/  LDGSTS.E [R222+0xc00c], desc[UR60][R158.64], P1 ;  /* 0x0c00c0009ede7fae */ /* 0x0005e2000892187c */
[----:B------:R-:W-:-:S03]  /*261f0*/  ISETP.GE.AND P1, PT, R4, R122, PT ;  /* 0x0000007a0400720c */ /* 0x000fc60003f26270 */
[----:B-1----:R-:W3:Y:S04]  /*26200*/  LDL.LU R156, [R1+0x1c8] ;  /* 0x0001c800019c7983 */ /* 0x002ee80000300800 */
[----:B------:R-:W3:Y:S04]  /*26210*/  LDL.LU R4, [R1+0x1cc] ;  /* 0x0001cc0001047983 */ /* 0x000ee80000300800 */
[----:B------:R-:W3:Y:S04]  /*26220*/  LDL.LU R222, [R1+0x208] ;  /* 0x0002080001de7983 */ /* 0x000ee80000300800 */
[----:B------:R-:W3:Y:S01]  /*26230*/  LDL.LU R5, [R1+0x20c] ;  /* 0x00020c0001057983 */ /* 0x000ee20000300800 */
[----:B------:R-:W-:-:S02]  /*26240*/  SEL R122, RZ, 0x4, P1 ;  /* 0x00000004ff7a7807 */ /* 0x000fc40000800000 */
[-C--:B--2---:R-:W-:Y:S01]  /*26250*/  IADD3 R0, P1, R0, R154.reuse, RZ ;  /* 0x0000009a00007210 */ /* 0x084fe20007f3e0ff */
[----:B------:R-:W-:Y:S01]  /*26260*/  ULEA UR5, UR4, UR11, 0xf ;  /* 0x0000000b04057291 */ /* 0x000fe2000f8e783f */
[----:B------:R-:W-:Y:S01]  /*26270*/  SEL R122, R122, RZ, !P0 ;  /* 0x000000ff7a7a7207 */ /* 0x000fe20004000000 */
[----:B------:R-:W0:Y:S01]  /*26280*/  LDGDEPBAR ;  /* 0x00000000000079af */ /* 0x000e220000000000 */
[----:B------:R-:W-:Y:S02]  /*26290*/  IADD3 R7, P2, R7, R154, RZ ;  /* 0x0000009a07077210 */ /* 0x000fe40007f5e0ff */
[----:B------:R-:W-:Y:S01]  /*262a0*/  ISETP.NE.U32.AND P0, PT, R122, RZ, PT ;  /* 0x000000ff7a00720c */ /* 0x000fe20003f05070 */
[----:B------:R1:W-:Y:S01]  /*262b0*/  STL [R1+0x14c], R0 ;  /* 0x00014c0001007387 */ /* 0x0003e20000100800 */
[----:B------:R-:W-:Y:S01]  /*262c0*/  VIADD R122, R2, UR5 ;  /* 0x00000005027a7c36 */ /* 0x000fe20008000000 */
[----:B------:R-:W-:Y:S01]  /*262d0*/  MOV R158, R0 ;  /* 0x00000000009e7202 */ /* 0x000fe20000000f00 */
[----:B----4-:R-:W-:-:S04]  /*262e0*/  IMAD.X R150, R150, 0x1, R153, P1 ;  /* 0x0000000196967824 */ /* 0x010fc800008e0699 */
[----:B------:R-:W-:Y:S01]  /*262f0*/  IMAD.MOV.U32 R159, RZ, RZ, R150 ;  /* 0x000000ffff9f7224 */ /* 0x000fe200078e0096 */
[----:B------:R2:W-:Y:S01]  /*26300*/  STL [R1+0x148], R150 ;  /* 0x0001489601007387 */ /* 0x0005e20000100800 */
[----:B---3--:R-:W-:-:S03]  /*26310*/  IMAD.X R157, R157, 0x1, R153, P2 ;  /* 0x000000019d9d7824 */ /* 0x008fc600010e0699 */
[----:B------:R3:W-:Y:S04]  /*26320*/  STL [R1+0x18c], R7 ;  /* 0x00018c0701007387 */ /* 0x0007e80000100800 */
[----:B------:R4:W-:Y:S04]  /*26330*/  STL [R1+0x188], R157 ;  /* 0x0001889d01007387 */ /* 0x0009e80000100800 */
[----:B-1----:R-:W4:Y:S01]  /*26340*/  LDL.LU R0, [R1+0x24c] ;  /* 0x00024c0001007983 */ /* 0x002f220000300800 */
[----:B------:R-:W-:-:S03]  /*26350*/  IADD3 R4, P1, R4, R154, RZ ;  /* 0x0000009a04047210 */ /* 0x000fc60007f3e0ff */
[----:B------:R1:W-:Y:S01]  /*26360*/  LDGSTS.E [R122+0x70000], desc[UR60][R158.64], P0 ;  /* 0x700000009e7a7fae */ /* 0x0003e2000812187c */
[----:B------:R-:W-:-:S03]  /*26370*/  IADD3.X R156, R156, R153, RZ, P1, !PT ;  /* 0x000000999c9c7210 */ /* 0x000fc60000ffe4ff */
[----:B--2---:R-:W2:Y:S01]  /*26380*/  LDL.LU R150, [R1+0x28c] ;  /* 0x00028c0001967983 */ /* 0x004ea20000300800 */
[----:B------:R-:W-:Y:S01]  /*26390*/  IADD3 R5, P2, R5, R154, RZ ;  /* 0x0000009a05057210 */ /* 0x000fe20007f5e0ff */
[----:B-1----:R-:W-:Y:S02]  /*263a0*/  IMAD.MOV.U32 R158, RZ, RZ, R7 ;  /* 0x000000ffff9e7224 */ /* 0x002fe400078e0007 */
[----:B------:R-:W-:Y:S01]  /*263b0*/  IMAD.MOV.U32 R159, RZ, RZ, R157 ;  /* 0x000000ffff9f7224 */ /* 0x000fe200078e009d */
[----:B---3--:R-:W3:Y:S01]  /*263c0*/  LDL.LU R7, [R1+0x248] ;  /* 0x0002480001077983 */ /* 0x008ee20000300800 */
[----:B------:R-:W-:-:S03]  /*263d0*/  IMAD.X R222, R222, 0x1, R153, P2 ;  /* 0x00000001dede7824 */ /* 0x000fc600010e0699 */
[----:B----4-:R-:W4:Y:S04]  /*263e0*/  LDL.LU R157, [R1+0x288] ;  /* 0x00028800019d7983 */ /* 0x010f280000300800 */
[----:B------:R1:W-:Y:S04]  /*263f0*/  LDGSTS.E [R122+0x70400], desc[UR60][R158.64], P0 ;  /* 0x704000009e7a7fae */ /* 0x0003e8000812187c */
[----:B------:R-:W-:Y:S04]  /*26400*/  STL [R1+0x1cc], R4 ;  /* 0x0001cc0401007387 */ /* 0x000fe80000100800 */
[----:B------:R1:W-:Y:S02]  /*26410*/  STL [R1+0x1c8], R156 ;  /* 0x0001c89c01007387 */ /* 0x0003e40000100800 */
[----:B-1----:R-:W-:-:S02]  /*26420*/  IMAD.MOV.U32 R158, RZ, RZ, R4 ;  /* 0x000000ffff9e7224 */ /* 0x002fc400078e0004 */
[----:B------:R-:W-:Y:S01]  /*26430*/  IMAD.MOV.U32 R159, RZ, RZ, R156 ;  /* 0x000000ffff9f7224 */ /* 0x000fe200078e009c */
[----:B------:R-:W-:Y:S04]  /*26440*/  STL [R1+0x20c], R5 ;  /* 0x00020c0501007387 */ /* 0x000fe80000100800 */
[----:B------:R-:W4:Y:S04]  /*26450*/  LDL.LU R156, [R1+0x2cc] ;  /* 0x0002cc00019c7983 */ /* 0x000f280000300800 */
[----:B------:R1:W-:Y:S04]  /*26460*/  STL [R1+0x208], R222 ;  /* 0x000208de01007387 */ /* 0x0003e80000100800 */
[----:B------:R1:W-:Y:S04]  /*26470*/  LDGSTS.E [R122+0x70800], desc[UR60][R158.64], P0 ;  /* 0x708000009e7a7fae */ /* 0x0003e8000812187c */
[----:B------:R-:W4:Y:S01]  /*26480*/  LDL.LU R4, [R1+0x30c] ;  /* 0x00030c0001047983 */ /* 0x000f220000300800 */
[----:B-1----:R-:W-:-:S03]  /*26490*/  IMAD.MOV.U32 R159, RZ, RZ, R222 ;  /* 0x000000ffff9f7224 */ /* 0x002fc600078e00de */
[----:B------:R-:W4:Y:S01]  /*264a0*/  LDL.LU R222, [R1+0x2c8] ;  /* 0x0002c80001de7983 */ /* 0x000f220000300800 */
[----:B------:R-:W-:-:S03]  /*264b0*/  MOV R158, R5 ;  /* 0x00000005009e7202 */ /* 0x000fc60000000f00 */
[----:B------:R-:W4:Y:S04]  /*264c0*/  LDL.LU R5, [R1+0x308] ;  /* 0x0003080001057983 */ /* 0x000f280000300800 */
[----:B------:R1:W-:Y:S01]  /*264d0*/  LDGSTS.E [R122+0x70c00], desc[UR60][R158.64], P0 ;  /* 0x70c000009e7a7fae */ /* 0x0003e2000812187c */
[----:B------:R-:W-:-:S04]  /*264e0*/  IADD3 R0, P1, R0, R154, RZ ;  /* 0x0000009a00007210 */ /* 0x000fc80007f3e0ff */
[----:B-1----:R-:W-:Y:S02]  /*264f0*/  MOV R158, R0 ;  /* 0x00000000009e7202 */ /* 0x002fe40000000f00 */
[----:B--2---:R-:W-:Y:S01]  /*26500*/  IADD3 R150, P2, R150, R154, RZ ;  /* 0x0000009a96967210 */ /* 0x004fe20007f5e0ff */
[----:B------:R1:W-:Y:S01]  /*26510*/  STL [R1+0x24c], R0 ;  /* 0x00024c0001007387 */ /* 0x0003e20000100800 */
[----:B---3--:R-:W-:-:S04]  /*26520*/  IMAD.X R7, R7, 0x1, R153, P1 ;  /* 0x0000000107077824 */ /* 0x008fc800008e0699 */
[----:B------:R-:W-:Y:S02]  /*26530*/  IMAD.MOV.U32 R159, RZ, RZ, R7 ;  /* 0x000000ffff9f7224 */ /* 0x000fe400078e0007 */
[----:B----4-:R-:W-:Y:S01]  /*26540*/  IMAD.X R157, R157, 0x1, R153, P2 ;  /* 0x000000019d9d7824 */ /* 0x010fe200010e0699 */
[----:B------:R2:W-:Y:S04]  /*26550*/  STL [R1+0x248], R7 ;  /* 0x0002480701007387 */ /* 0x0005e80000100800 */
[----:B------:R3:W-:Y:S04]  /*26560*/  LDGSTS.E [R122+0x71000], desc[UR60][R158.64], P0 ;  /* 0x710000009e7a7fae */ /* 0x0007e8000812187c */
[----:B------:R4:W-:Y:S04]  /*26570*/  STL [R1+0x28c], R150 ;  /* 0x00028c9601007387 */ /* 0x0009e80000100800 */
[----:B-1----:R-:W4:Y:S01]  /*26580*/  LDL.LU R0, [R1+0x154] ;  /* 0x0001540001007983 */ /* 0x002f220000300800 */
[----:B---3--:R-:W-:Y:S01]  /*26590*/  IMAD.MOV.U32 R158, RZ, RZ, R150 ;  /* 0x000000ffff9e7224 */ /* 0x008fe200078e0096 */
[-C--:B------:R-:W-:Y:S01]  /*265a0*/  IADD3 R156, P1, R156, R154.reuse, RZ ;  /* 0x0000009a9c9c7210 */ /* 0x080fe20007f3e0ff */
[----:B------:R-:W-:Y:S01]  /*265b0*/  IMAD.MOV.U32 R159, RZ, RZ, R157 ;  /* 0x000000ffff9f7224 */ /* 0x000fe200078e009d */
[----:B------:R1:W-:Y:S04]  /*265c0*/  STL [R1+0x288], R157 ;  /* 0x0002889d01007387 */ /* 0x0003e80000100800 */
[----:B--2---:R-:W2:Y:S04]  /*265d0*/  LDL.LU R7, [R1+0x194] ;  /* 0x0001940001077983 */ /* 0x004ea80000300800 */
[----:B------:R3:W-:Y:S01]  /*265e0*/  LDGSTS.E [R122+0x71400], desc[UR60][R158.64], P0 ;  /* 0x714000009e7a7fae */ /* 0x0007e2000812187c */
[----:B------:R-:W-:-:S03]  /*265f0*/  IADD3 R4, P2, R4, R154, RZ ;  /* 0x0000009a04047210 */ /* 0x000fc60007f5e0ff */
[----:B----4-:R-:W4:Y:S04]  /*26600*/  LDL.LU R150, [R1+0x150] ;  /* 0x0001500001967983 */ /* 0x010f280000300800 */
[----:B-1----:R-:W4:Y:S01]  /*26610*/  LDL.LU R157, [R1+0x190] ;  /* 0x00019000019d7983 */ /* 0x002f220000300800 */
[----:B------:R-:W-:Y:S01]  /*26620*/  IADD3.X R222, R222, R153, RZ, P1, !PT ;  /* 0x00000099dede7210 */ /* 0x000fe20000ffe4ff */
[----:B---3--:R-:W-:Y:S02]  /*26630*/  IMAD.MOV.U32 R158, RZ, RZ, R156 ;  /* 0x000000ffff9e7224 */ /* 0x008fe400078e009c */
[----:B------:R1:W-:Y:S01]  /*26640*/  STL [R1+0x2cc], R156 ;  /* 0x0002cc9c01007387 */ /* 0x0003e20000100800 */
[----:B------:R-:W-:Y:S02]  /*26650*/  IMAD.X R5, R5, 0x1, R153, P2 ;  /* 0x0000000105057824 */ /* 0x000fe400010e0699 */
[----:B------:R-:W-:Y:S01]  /*26660*/  IMAD.MOV.U32 R159, RZ, RZ, R222 ;  /* 0x000000ffff9f7224 */ /* 0x000fe200078e00de */
[----:B------:R-:W-:Y:S04]  /*26670*/  STL [R1+0x2c8], R222 ;  /* 0x0002c8de01007387 */ /* 0x000fe80000100800 */
[----:B------:R3:W-:Y:S04]  /*26680*/  STL [R1+0x30c], R4 ;  /* 0x00030c0401007387 */ /* 0x0007e80000100800 */
[----:B------:R3:W-:Y:S04]  /*26690*/  LDGSTS.E [R122+0x71800], desc[UR60][R158.64], P0 ;  /* 0x718000009e7a7fae */ /* 0x0007e8000812187c */
[----:B------:R3:W-:Y:S04]  /*266a0*/  STL [R1+0x308], R5 ;  /* 0x0003080501007387 */ /* 0x0007e80000100800 */
[----:B-1----:R-:W4:Y:S01]  /*266b0*/  LDL.LU R156, [R1+0x1d0] ;  /* 0x0001d000019c7983 */ /* 0x002f220000300800 */
[----:B---3--:R-:W-:-:S03]  /*266c0*/  MOV R158, R4 ;  /* 0x00000004009e7202 */ /* 0x008fc60000000f00 */
[----:B------:R-:W3:Y:S01]  /*266d0*/  LDL.LU R4, [R1+0x1d4] ;  /* 0x0001d40001047983 */ /* 0x000ee20000300800 */
[----:B------:R-:W-:-:S03]  /*266e0*/  IMAD.MOV.U32 R159, RZ, RZ, R5 ;  /* 0x000000ffff9f7224 */ /* 0x000fc600078e0005 */
[----:B------:R-:W3:Y:S04]  /*266f0*/  LDL.LU R222, [R1+0x210] ;  /* 0x0002100001de7983 */ /* 0x000ee80000300800 */
[----:B------:R-:W3:Y:S04]  /*26700*/  LDL.LU R5, [R1+0x214] ;  /* 0x0002140001057983 */ /* 0x000ee80000300800 */
[----:B------:R1:W-:Y:S02]  /*26710*/  LDGSTS.E [R122+0x71c00], desc[UR60][R158.64], P0 ;  /* 0x71c000009e7a7fae */ /* 0x0003e4000812187c */
[----:B-1----:R-:W-:-:S05]  /*26720*/  LOP3.LUT R122, R2, 0x10, RZ, 0x3c, !PT ;  /* 0x00000010027a7812 */ /* 0x002fca00078e3cff */
[----:B------:R-:W-:Y:S01]  /*26730*/  VIADD R122, R122, UR5 ;  /* 0x000000057a7a7c36 */ /* 0x000fe20008000000 */
[----:B------:R-:W-:-:S05]  /*26740*/  IADD3 R0, P1, R0, R154, RZ ;  /* 0x0000009a00007210 */ /* 0x000fca0007f3e0ff */
[----:B------:R1:W-:Y:S01]  /*26750*/  STL [R1+0x154], R0 ;  /* 0x0001540001007387 */ /* 0x0003e20000100800 */
[----:B------:R-:W-:Y:S01]  /*26760*/  IMAD.MOV.U32 R158, RZ, RZ, R0 ;  /* 0x000000ffff9e7224 */ /* 0x000fe200078e0000 */
[----:B--2---:R-:W-:Y:S01]  /*26770*/  IADD3 R7, P2, R7, R154, RZ ;  /* 0x0000009a07077210 */ /* 0x004fe20007f5e0ff */
[----:B----4-:R-:W-:-:S04]  /*26780*/  IMAD.X R150, R150, 0x1, R153, P1 ;  /* 0x0000000196967824 */ /* 0x010fc800008e0699 */
[----:B------:R-:W-:Y:S01]  /*26790*/  STL [R1+0x194], R7 ;  /* 0x0001940701007387 */ /* 0x000fe20000100800 */
[----:B------:R-:W-:-:S03]  /*267a0*/  IMAD.MOV.U32 R159, RZ, RZ, R150 ;  /* 0x000000ffff9f7224 */ /* 0x000fc600078e0096 */
[----:B------:R2:W-:Y:S01]  /*267b0*/  STL [R1+0x150], R150 ;  /* 0x0001509601007387 */ /* 0x0005e20000100800 */
[----:B------:R-:W-:-:S03]  /*267c0*/  IADD3.X R157, R157, R153, RZ, P2, !PT ;  /* 0x000000999d9d7210 */ /* 0x000fc600017fe4ff */
[----:B-1----:R-:W4:Y:S04]  /*267d0*/  LDL.LU R0, [R1+0x254] ;  /* 0x0002540001007983 */ /* 0x002f280000300800 */
[----:B------:R1:W-:Y:S04]  /*267e0*/  LDGSTS.E [R122+0x70080], desc[UR60][R158.64], P0 ;  /* 0x700800009e7a7fae */ /* 0x0003e8000812187c */
[----:B--2---:R-:W2:Y:S04]  /*267f0*/  LDL.LU R150, [R1+0x294] ;  /* 0x0002940001967983 */ /* 0x004ea80000300800 */
[----:B------:R3:W-:Y:S01]  /*26800*/  STL [R1+0x190], R157 ;  /* 0x0001909d01007387 */ /* 0x0007e20000100800 */
[----:B-1----:R-:W-:Y:S01]  /*26810*/  IMAD.MOV.U32 R158, RZ, RZ, R7 ;  /* 0x000000ffff9e7224 */ /* 0x002fe200078e0007 */
[----:B------:R-:W-:-:S02]  /*26820*/  MOV R159, R157 ;  /* 0x0000009d009f7202 */ /* 0x000fc40000000f00 */
[----:B------:R-:W2:Y:S04]  /*26830*/  LDL.LU R7, [R1+0x250] ;  /* 0x0002500001077983 */ /* 0x000ea80000300800 */
[----:B---3--:R-:W3:Y:S04]  /*26840*/  LDL.LU R157, [R1+0x290] ;  /* 0x00029000019d7983 */ /* 0x008ee80000300800 */
[----:B------:R1:W-:Y:S01]  /*26850*/  LDGSTS.E [R122+0x70480], desc[UR60][R158.64], P0 ;  /* 0x704800009e7a7fae */ /* 0x0003e2000812187c */
[----:B------:R-:W-:-:S05]  /*26860*/  IADD3 R4, P1, R4, R154, RZ ;  /* 0x0000009a04047210 */ /* 0x000fca0007f3e0ff */
[--C-:B------:R-:W-:Y:S01]  /*26870*/  IMAD.X R156, R156, 0x1, R153.reuse, P1 ;  /* 0x000000019c9c7824 */ /* 0x100fe200008e0699 */
[----:B------:R-:W-:Y:S01]  /*26880*/  IADD3 R5, P2, R5, R154, RZ ;  /* 0x0000009a05057210 */ /* 0x000fe20007f5e0ff */
[----:B------:R-:W-:Y:S01]  /*26890*/  STL [R1+0x1d4], R4 ;  /* 0x0001d40401007387 */ /* 0x000fe20000100800 */
[----:B-1----:R-:W-:Y:S02]  /*268a0*/  IMAD.MOV.U32 R158, RZ, RZ, R4 ;  /* 0x000000ffff9e7224 */ /* 0x002fe400078e0004 */
[----:B------:R-:W-:Y:S01]  /*268b0*/  MOV R159, R156 ;  /* 0x0000009c009f7202 */ /* 0x000fe20000000f00 */
[----:B------:R-:W-:Y:S01]  /*268c0*/  IMAD.X R222, R222, 0x1, R153, P2 ;  /* 0x00000001dede7824 */ /* 0x000fe200010e0699 */
[----:B------:R1:W-:Y:S04]  /*268d0*/  STL [R1+0x1d0], R156 ;  /* 0x0001d09c01007387 */ /* 0x0003e80000100800 */
[----:B------:R-:W-:Y:S04]  /*268e0*/  STL [R1+0x214], R5 ;  /* 0x0002140501007387 */ /* 0x000fe80000100800 */
[----:B------:R1:W-:Y:S04]  /*268f0*/  LDGSTS.E [R122+0x70880], desc[UR60][R158.64], P0 ;  /* 0x708800009e7a7fae */ /* 0x0003e8000812187c */
[----:B-1----:R-:W3:Y:S04]  /*26900*/  LDL.LU R156, [R1+0x2d4] ;  /* 0x0002d400019c7983 */ /* 0x002ee80000300800 */
[----:B------:R1:W-:Y:S04]  /*26910*/  STL [R1+0x210], R222 ;  /* 0x000210de01007387 */ /* 0x0003e80000100800 */
[----:B------:R-:W3:Y:S01]  /*26920*/  LDL.LU R4, [R1+0x314] ;  /* 0x0003140001047983 */ /* 0x000ee20000300800 */
[----:B------:R-:W-:-:S03]  /*26930*/  IMAD.MOV.U32 R159, RZ, RZ, R222 ;  /* 0x000000ffff9f7224 */ /* 0x000fc600078e00de */
[----:B-1----:R-:W3:Y:S01]  /*26940*/  LDL.LU R222, [R1+0x2d0] ;  /* 0x0002d00001de7983 */ /* 0x002ee20000300800 */
[----:B------:R-:W-:-:S03]  /*26950*/  IMAD.MOV.U32 R158, RZ, RZ, R5 ;  /* 0x000000ffff9e7224 */ /* 0x000fc600078e0005 */
[----:B------:R-:W3:Y:S04]  /*26960*/  LDL.LU R5, [R1+0x310] ;  /* 0x0003100001057983 */ /* 0x000ee80000300800 */
[----:B------:R1:W-:Y:S01]  /*26970*/  LDGSTS.E [R122+0x70c80], desc[UR60][R158.64], P0 ;  /* 0x70c800009e7a7fae */ /* 0x0003e2000812187c */
[----:B----4-:R-:W-:-:S05]  /*26980*/  IADD3 R0, P1, R0, R154, RZ ;  /* 0x0000009a00007210 */ /* 0x010fca0007f3e0ff */
[----:B-1----:R-:W-:Y:S01]  /*26990*/  IMAD.MOV.U32 R158, RZ, RZ, R0 ;  /* 0x000000ffff9e7224 */ /* 0x002fe200078e0000 */
[----:B--2---:R-:W-:Y:S01]  /*269a0*/  IADD3 R150, P2, R150, R154, RZ ;  /* 0x0000009a96967210 */ /* 0x004fe20007f5e0ff */
[----:B------:R1:W-:Y:S01]  /*269b0*/  STL [R1+0x254], R0 ;  /* 0x0002540001007387 */ /* 0x0003e20000100800 */
[----:B------:R-:W-:-:S04]  /*269c0*/  IMAD.X R7, R7, 0x1, R153, P1 ;  /* 0x0000000107077824 */ /* 0x000fc800008e0699 */
[----:B------:R-:W-:Y:S01]  /*269d0*/  IMAD.MOV.U32 R159, RZ, RZ, R7 ;  /* 0x000000ffff9f7224 */ /* 0x000fe200078e0007 */
[----:B---3--:R-:W-:Y:S01]  /*269e0*/  IADD3.X R157, R157, R153, RZ, P2, !PT ;  /* 0x000000999d9d7210 */ /* 0x008fe200017fe4ff */
[----:B------:R2:W-:Y:S04]  /*269f0*/  STL [R1+0x250], R7 ;  /* 0x0002500701007387 */ /* 0x0005e80000100800 */
[----:B------:R3:W-:Y:S04]  /*26a00*/  LDGSTS.E [R122+0x71080], desc[UR60][R158.64], P0 ;  /* 0x710800009e7a7fae */ /* 0x0007e8000812187c */
[----:B------:R4:W-:Y:S04]  /*26a10*/  STL [R1+0x294], R150 ;  /* 0x0002949601007387 */ /* 0x0009e80000100800 */
[----:B-1----:R-:W4:Y:S01]  /*26a20*/  LDL.LU R0, [R1+0x15c] ;  /* 0x00015c0001007983 */ /* 0x002f220000300800 */
[----:B---3--:R-:W-:Y:S01]  /*26a30*/  IMAD.MOV.U32 R158, RZ, RZ, R150 ;  /* 0x000000ffff9e7224 */ /* 0x008fe200078e0096 */
[----:B------:R-:W-:-:S02]  /*26a40*/  MOV R159, R157 ;  /* 0x0000009d009f7202 */ /* 0x000fc40000000f00 */
[----:B------:R1:W-:Y:S04]  /*26a50*/  STL [R1+0x290], R157 ;  /* 0x0002909d01007387 */ /* 0x0003e80000100800 */
[----:B--2---:R-:W2:Y:S04]  /*26a60*/  LDL.LU R7, [R1+0x19c] ;  /* 0x00019c0001077983 */ /* 0x004ea80000300800 */
[----:B------:R3:W-:Y:S01]  /*26a70*/  LDGSTS.E [R122+0x71480], desc[UR60][R158.64], P0 ;  /* 0x714800009e7a7fae */ /* 0x0007e2000812187c */
[----:B------:R-:W-:-:S03]  /*26a80*/  IADD3 R156, P1, R156, R154, RZ ;  /* 0x0000009a9c9c7210 */ /* 0x000fc60007f3e0ff */
[----:B----4-:R-:W4:Y:S04]  /*26a90*/  LDL.LU R150, [R1+0x158] ;  /* 0x0001580001967983 */ /* 0x010f280000300800 */
[----:B-1----:R-:W4:Y:S01]  /*26aa0*/  LDL.LU R157, [R1+0x198] ;  /* 0x00019800019d7983 */ /* 0x002f220000300800 */
[----:B------:R-:W-:Y:S01]  /*26ab0*/  IADD3 R4, P2, R4, R154, RZ ;  /* 0x0000009a04047210 */ /* 0x000fe20007f5e0ff */
[----:B---3--:R-:W-:Y:S02]  /*26ac0*/  IMAD.MOV.U32 R158, RZ, RZ, R156 ;  /* 0x000000ffff9e7224 */ /* 0x008fe400078e009c */
[--C-:B------:R-:W-:Y:S01]  /*26ad0*/  IMAD.X R222, R222, 0x1, R153.reuse, P1 ;  /* 0x00000001dede7824 */ /* 0x100fe200008e0699 */
[----:B------:R1:W-:Y:S01]  /*26ae0*/  STL [R1+0x2d4], R156 ;  /* 0x0002d49c01007387 */ /* 0x0003e20000100800 */
[----:B------:R-:W-:-:S03]  /*26af0*/  IMAD.X R5, R5, 0x1, R153, P2 ;  /* 0x0000000105057824 */ /* 0x000fc600010e0699 */
[----:B------:R-:W-:Y:S01]  /*26b00*/  MOV R159, R222 ;  /* 0x000000de009f7202 */ /* 0x000fe20000000f00 */
[----:B------:R-:W-:Y:S04]  /*26b10*/  STL [R1+0x2d0], R222 ;  /* 0x0002d0de01007387 */ /* 0x000fe80000100800 */
[----:B------:R3:W-:Y:S04]  /*26b20*/  STL [R1+0x314], R4 ;  /* 0x0003140401007387 */ /* 0x0007e80000100800 */
[----:B------:R3:W-:Y:S04]  /*26b30*/  LDGSTS.E [R122+0x71880], desc[UR60][R158.64], P0 ;  /* 0x718800009e7a7fae */ /* 0x0007e8000812187c */
[----:B------:R3:W-:Y:S04]  /*26b40*/  STL [R1+0x310], R5 ;  /* 0x0003100501007387 */ /* 0x0007e80000100800 */
[----:B-1----:R-:W4:Y:S01]  /*26b50*/  LDL.LU R156, [R1+0x1d8] ;  /* 0x0001d800019c7983 */ /* 0x002f220000300800 */
[----:B---3--:R-:W-:-:S03]  /*26b60*/  IMAD.MOV.U32 R158, RZ, RZ, R4 ;  /* 0x000000ffff9e7224 */ /* 0x008fc600078e0004 */
[----:B------:R-:W3:Y:S01]  /*26b70*/  LDL.LU R4, [R1+0x1dc] ;  /* 0x0001dc0001047983 */ /* 0x000ee20000300800 */
[----:B------:R-:W-:-:S03]  /*26b80*/  IMAD.MOV.U32 R159, RZ, RZ, R5 ;  /* 0x000000ffff9f7224 */ /* 0x000fc600078e0005 */
[----:B------:R-:W3:Y:S04]  /*26b90*/  LDL.LU R222, [R1+0x218] ;  /* 0x0002180001de7983 */ /* 0x000ee80000300800 */
[----:B------:R-:W3:Y:S04]  /*26ba0*/  LDL.LU R5, [R1+0x21c] ;  /* 0x00021c0001057983 */ /* 0x000ee80000300800 */
[----:B------:R1:W-:Y:S02]  /*26bb0*/  LDGSTS.E [R122+0x71c80], desc[UR60][R158.64], P0 ;  /* 0x71c800009e7a7fae */ /* 0x0003e4000812187c */
[----:B-1----:R-:W-:-:S04]  /*26bc0*/  LOP3.LUT R122, R2, 0x20, RZ, 0x3c, !PT ;  /* 0x00000020027a7812 */ /* 0x002fc800078e3cff */
[----:B------:R-:W-:Y:S02]  /*26bd0*/  IADD3 R122, R122, UR5, RZ ;  /* 0x000000057a7a7c10 */ /* 0x000fe4000fffe0ff */
        /* <DEDUP_REMOVED lines=8> */
[----:B------:R-:W-:-:S03]  /*26c60*/  IMAD.X R157, R157, 0x1, R153, P2 ;  /* 0x000000019d9d7824 */ /* 0x000fc600010e0699 */
[----:B-1----:R-:W4:Y:S04]  /*26c70*/  LDL.LU R0, [R1+0x25c] ;  /* 0x00025c0001007983 */ /* 0x002f280000300800 */
[----:B------:R1:W-:Y:S04]  /*26c80*/  LDGSTS.E [R122+0x70100], desc[UR60][R158.64], P0 ;  /* 0x701000009e7a7fae */ /* 0x0003e8000812187c */
[----:B--2---:R-:W2:Y:S04]  /*26c90*/  LDL.LU R150, [R1+0x29c] ;  /* 0x00029c0001967983 */ /* 0x004ea80000300800 */
[----:B------:R3:W-:Y:S01]  /*26ca0*/  STL [R1+0x198], R157 ;  /* 0x0001989d01007387 */ /* 0x0007e20000100800 */
[----:B-1----:R-:W-:Y:S01]  /*26cb0*/  MOV R158, R7 ;  /* 0x00000007009e7202 */ /* 0x002fe20000000f00 */
[----:B------:R-:W-:-:S02]  /*26cc0*/  IMAD.MOV.U32 R159, RZ, RZ, R157 ;  /* 0x000000ffff9f7224 */ /* 0x000fc400078e009d */
[----:B------:R-:W2:Y:S04]  /*26cd0*/  LDL.LU R7, [R1+0x258] ;  /* 0x0002580001077983 */ /* 0x000ea80000300800 */
[----:B---3--:R-:W3:Y:S04]  /*26ce0*/  LDL.LU R157, [R1+0x298] ;  /* 0x00029800019d7983 */ /* 0x008ee80000300800 */
[----:B------:R1:W-:Y:S01]  /*26cf0*/  LDGSTS.E [R122+0x70500], desc[UR60][R158.64], P0 ;  /* 0x705000009e7a7fae */ /* 0x0003e2000812187c */
[----:B------:R-:W-:-:S05]  /*26d00*/  IADD3 R4, P1, R4, R154, RZ ;  /* 0x0000009a04047210 */ /* 0x000fca0007f3e0ff */
[--C-:B------:R-:W-:Y:S01]  /*26d10*/  IMAD.X R156, R156, 0x1, R153.reuse, P1 ;  /* 0x000000019c9c7824 */ /* 0x100fe200008e0699 */
[----:B------:R-:W-:Y:S01]  /*26d20*/  IADD3 R5, P2, R5, R154, RZ ;  /* 0x0000009a05057210 */ /* 0x000fe20007f5e0ff */
[----:B------:R-:W-:Y:S01]  /*26d30*/  STL [R1+0x1dc], R4 ;  /* 0x0001dc0401007387 */ /* 0x000fe20000100800 */
[----:B-1----:R-:W-:Y:S01]  /*26d40*/  MOV R158, R4 ;  /* 0x00000004009e7202 */ /* 0x002fe20000000f00 */
[----:B------:R-:W-:Y:S02]  /*26d50*/  IMAD.MOV.U32 R159, RZ, RZ, R156 ;  /* 0x000000ffff9f7224 */ /* 0x000fe400078e009c */
[----:B------:R-:W-:Y:S01]  /*26d60*/  IMAD.X R222, R222, 0x1, R153, P2 ;  /* 0x00000001dede7824 */ /* 0x000fe200010e0699 */
[----:B------:R1:W-:Y:S04]  /*26d70*/  STL [R1+0x1d8], R156 ;  /* 0x0001d89c01007387 */ /* 0x0003e80000100800 */
[----:B------:R-:W-:Y:S04]  /*26d80*/  STL [R1+0x21c], R5 ;  /* 0x00021c0501007387 */ /* 0x000fe80000100800 */
[----:B------:R1:W-:Y:S04]  /*26d90*/  LDGSTS.E [R122+0x70900], desc[UR60][R158.64], P0 ;  /* 0x709000009e7a7fae */ /* 0x0003e8000812187c */
[----:B-1----:R-:W3:Y:S04]  /*26da0*/  LDL.LU R156, [R1+0x2dc] ;  /* 0x0002dc00019c7983 */ /* 0x002ee80000300800 */
[----:B------:R1:W-:Y:S04]  /*26db0*/  STL [R1+0x218], R222 ;  /* 0x000218de01007387 */ /* 0x0003e80000100800 */
[----:B------:R-:W3:Y:S01]  /*26dc0*/  LDL.LU R4, [R1+0x31c] ;  /* 0x00031c0001047983 */ /* 0x000ee20000300800 */
[----:B------:R-:W-:-:S02]  /*26dd0*/  IMAD.MOV.U32 R159, RZ, RZ, R222 ;  /* 0x000000ffff9f7224 */ /* 0x000fc400078e00de */
[----:B------:R-:W-:Y:S01]  /*26de0*/  IMAD.MOV.U32 R158, RZ, RZ, R5 ;  /* 0x000000ffff9e7224 */ /* 0x000fe200078e0005 */
[----:B-1----:R-:W3:Y:S04]  /*26df0*/  LDL.LU R222, [R1+0x2d8] ;  /* 0x0002d80001de7983 */ /* 0x002ee80000300800 */
[----:B------:R-:W3:Y:S04]  /*26e00*/  LDL.LU R5, [R1+0x318] ;  /* 0x0003180001057983 */ /* 0x000ee80000300800 */
[----:B------:R1:W-:Y:S01]  /*26e10*/  LDGSTS.E [R122+0x70d00], desc[UR60][R158.64], P0 ;  /* 0x70d000009e7a7fae */ /* 0x0003e2000812187c */
[----:B----4-:R-:W-:-:S02]  /*26e20*/  IADD3 R0, P1, R0, R154, RZ ;  /* 0x0000009a00007210 */ /* 0x010fc40007f3e0ff */
[----:B--2---:R-:W-:-:S03]  /*26e30*/  IADD3 R150, P2, R150, R154, RZ ;  /* 0x0000009a96967210 */ /* 0x004fc60007f5e0ff */
[----:B-1----:R-:W-:Y:S01]  /*26e40*/  IMAD.MOV.U32 R158, RZ, RZ, R0 ;  /* 0x000000ffff9e7224 */ /* 0x002fe200078e0000 */
[----:B------:R1:W-:Y:S01]  /*26e50*/  STL [R1+0x25c], R0 ;  /* 0x00025c0001007387 */ /* 0x0003e20000100800 */
[----:B------:R-:W-:Y:S01]  /*26e60*/  IADD3.X R7, R7, R153, RZ, P1, !PT ;  /* 0x0000009907077210 */ /* 0x000fe20000ffe4ff */
[----:B---3--:R-:W-:-:S04]  /*26e70*/  IMAD.X R157, R157, 0x1, R153, P2 ;  /* 0x000000019d9d7824 */ /* 0x008fc800010e0699 */
[----:B------:R-:W-:Y:S01]  /*26e80*/  IMAD.MOV.U32 R159, RZ, RZ, R7 ;  /* 0x000000ffff9f7224 */ /* 0x000fe200078e0007 */
[----:B------:R2:W-:Y:S04]  /*26e90*/  STL [R1+0x258], R7 ;  /* 0x0002580701007387 */ /* 0x0005e80000100800 */
[----:B------:R3:W-:Y:S04]  /*26ea0*/  STL [R1+0x29c], R150 ;  /* 0x00029c9601007387 */ /* 0x0007e80000100800 */
[----:B-1----:R-:W4:Y:S04]  /*26eb0*/  LDL.LU R0, [R1+0x164] ;  /* 0x0001640001007983 */ /* 0x002f280000300800 */
[----:B------:R1:W-:Y:S04]  /*26ec0*/  LDGSTS.E [R122+0x71100], desc[UR60][R158.64], P0 ;  /* 0x711000009e7a7fae */ /* 0x0003e8000812187c */
[----:B------:R3:W-:Y:S04]  /*26ed0*/  STL [R1+0x298], R157 ;  /* 0x0002989d01007387 */ /* 0x0007e80000100800 */
[----:B--2---:R-:W2:Y:S01]  /*26ee0*/  LDL.LU R7, [R1+0x1a4] ;  /* 0x0001a40001077983 */ /* 0x004ea20000300800 */
[----:B-1----:R-:W-:Y:S01]  /*26ef0*/  MOV R158, R150 ;  /* 0x00000096009e7202 */ /* 0x002fe20000000f00 */
[----:B------:R-:W-:-:S02]  /*26f00*/  IMAD.MOV.U32 R159, RZ, RZ, R157 ;  /* 0x000000ffff9f7224 */ /* 0x000fc400078e009d */
[----:B---3--:R-:W3:Y:S04]  /*26f10*/  LDL.LU R150, [R1+0x160] ;  /* 0x0001600001967983 */ /* 0x008ee80000300800 */
[----:B------:R1:W-:Y:S01]  /*26f20*/  LDGSTS.E [R122+0x71500], desc[UR60][R158.64], P0 ;  /* 0x715000009e7a7fae */ /* 0x0003e2000812187c */
[----:B------:R-:W-:-:S03]  /*26f30*/  IADD3 R156, P1, R156, R154, RZ ;  /* 0x0000009a9c9c7210 */ /* 0x000fc60007f3e0ff */
[----:B------:R-:W3:Y:S01]  /*26f40*/  LDL.LU R157, [R1+0x1a0] ;  /* 0x0001a000019d7983 */ /* 0x000ee20000300800 */
[----:B------:R-:W-:Y:S02]  /*26f50*/  IADD3 R4, P2, R4, R154, RZ ;  /* 0x0000009a04047210 */ /* 0x000fe40007f5e0ff */
[----:B-1----:R-:W-:Y:S01]  /*26f60*/  MOV R158, R156 ;  /* 0x0000009c009e7202 */ /* 0x002fe20000000f00 */
[--C-:B------:R-:W-:Y:S01]  /*26f70*/  IMAD.X R222, R222, 0x1, R153.reuse, P1 ;  /* 0x00000001dede7824 */ /* 0x100fe200008e0699 */
[----:B------:R1:W-:Y:S01]  /*26f80*/  STL [R1+0x2dc], R156 ;  /* 0x0002dc9c01007387 */ /* 0x0003e20000100800 */
[----:B------:R-:W-:Y:S02]  /*26f90*/  IMAD.X R5, R5, 0x1, R153, P2 ;  /* 0x0000000105057824 */ /* 0x000fe400010e0699 */
[----:B------:R-:W-:Y:S01]  /*26fa0*/  IMAD.MOV.U32 R159, RZ, RZ, R222 ;  /* 0x000000ffff9f7224 */ /* 0x000fe200078e00de */
[----:B------:R-:W-:Y:S04]  /*26fb0*/  STL [R1+0x2d8], R222 ;  /* 0x0002d8de01007387 */ /* 0x000fe80000100800 */
[----:B------:R1:W-:Y:S04]  /*26fc0*/  STL [R1+0x31c], R4 ;  /* 0x00031c0401007387 */ /* 0x0003e80000100800 */
[----:B------:R1:W-:Y:S04]  /*26fd0*/  LDGSTS.E [R122+0x71900], desc[UR60][R158.64], P0 ;  /* 0x719000009e7a7fae */ /* 0x0003e8000812187c */
[----:B------:R1:W-:Y:S04]  /*26fe0*/  STL [R1+0x318], R5 ;  /* 0x0003180501007387 */ /* 0x0003e80000100800 */
[----:B-1----:R-:W3:Y:S01]  /*26ff0*/  LDL.LU R156, [R1+0x1e0] ;  /* 0x0001e000019c7983 */ /* 0x002ee20000300800 */
[----:B------:R-:W-:-:S03]  /*27000*/  IMAD.MOV.U32 R158, RZ, RZ, R4 ;  /* 0x000000ffff9e7224 */ /* 0x000fc600078e0004 */
[----:B------:R-:W3:Y:S01]  /*27010*/  LDL.LU R4, [R1+0x1e4] ;  /* 0x0001e40001047983 */ /* 0x000ee20000300800 */
[----:B------:R-:W-:-:S03]  /*27020*/  IMAD.MOV.U32 R159, RZ, RZ, R5 ;  /* 0x000000ffff9f7224 */ /* 0x000fc600078e0005 */
[----:B------:R-:W3:Y:S04]  /*27030*/  LDL.LU R222, [R1+0x220] ;  /* 0x0002200001de7983 */ /* 0x000ee80000300800 */
[----:B------:R-:W3:Y:S04]  /*27040*/  LDL.LU R5, [R1+0x224] ;  /* 0x0002240001057983 */ /* 0x000ee80000300800 */
[----:B------:R1:W-:Y:S02]  /*27050*/  LDGSTS.E [R122+0x71d00], desc[UR60][R158.64], P0 ;  /* 0x71d000009e7a7fae */ /* 0x0003e4000812187c */
[----:B-1----:R-:W-:-:S05]  /*27060*/  LOP3.LUT R159, R2, 0x30, RZ, 0x3c, !PT ;  /* 0x00000030029f7812 */ /* 0x002fca00078e3cff */
[----:B------:R-:W-:Y:S01]  /*27070*/  VIADD R122, R159, UR5 ;  /* 0x000000059f7a7c36 */ /* 0x000fe20008000000 */
[----:B----4-:R-:W-:-:S05]  /*27080*/  IADD3 R0, P1, R0, R154, RZ ;  /* 0x0000009a00007210 */ /* 0x010fca0007f3e0ff */
[----:B------:R1:W-:Y:S01]  /*27090*/  STL [R1+0x164], R0 ;  /* 0x0001640001007387 */ /* 0x0003e20000100800 */
[----:B--2---:R-:W-:Y:S02]  /*270a0*/  IADD3 R7, P2, R7, R154, RZ ;  /* 0x0000009a07077210 */ /* 0x004fe40007f5e0ff */
[----:B---3--:R-:W-:Y:S01]  /*270b0*/  IADD3.X R150, R150, R153, RZ, P1, !PT ;  /* 0x0000009996967210 */ /* 0x008fe20000ffe4ff */
[----:B------:R-:W-:-:S03]  /*270c0*/  IMAD.MOV.U32 R158, RZ, RZ, R0 ;  /* 0x000000ffff9e7224 */ /* 0x000fc600078e0000 */
[----:B------:R-:W-:Y:S01]  /*270d0*/  MOV R159, R150 ;  /* 0x00000096009f7202 */ /* 0x000fe20000000f00 */
[----:B------:R2:W-:Y:S01]  /*270e0*/  STL [R1+0x160], R150 ;  /* 0x0001609601007387 */ /* 0x0005e20000100800 */
[----:B------:R-:W-:-:S03]  /*270f0*/  IMAD.X R157, R157, 0x1, R153, P2 ;  /* 0x000000019d9d7824 */ /* 0x000fc600010e0699 */
[----:B------:R3:W-:Y:S04]  /*27100*/  STL [R1+0x1a4], R7 ;  /* 0x0001a40701007387 */ /* 0x0007e80000100800 */
[----:B------:R4:W-:Y:S04]  /*27110*/  STL [R1+0x1a0], R157 ;  /* 0x0001a09d01007387 */ /* 0x0009e80000100800 */
[----:B-1----:R-:W4:Y:S04]  /*27120*/  LDL.LU R0, [R1+0x264] ;  /* 0x0002640001007983 */ /* 0x002f280000300800 */
[----:B------:R1:W-:Y:S04]  /*27130*/  LDGSTS.E [R122+0x70180], desc[UR60][R158.64], P0 ;  /* 0x701800009e7a7fae */ /* 0x0003e8000812187c */
[----:B--2---:R-:W2:Y:S01]  /*27140*/  LDL.LU R150, [R1+0x2a4] ;  /* 0x0002a40001967983 */ /* 0x004ea20000300800 */
[----:B-1----:R-:W-:-:S02]  /*27150*/  IMAD.MOV.U32 R158, RZ, RZ, R7 ;  /* 0x000000ffff9e7224 */ /* 0x002fc400078e0007 */
[----:B------:R-:W-:Y:S01]  /*27160*/  IMAD.MOV.U32 R159, RZ, RZ, R157 ;  /* 0x000000ffff9f7224 */ /* 0x000fe200078e009d */
[----:B---3--:R-:W3:Y:S04]  /*27170*/  LDL.LU R7, [R1+0x260] ;  /* 0x0002600001077983 */ /* 0x008ee80000300800 */
[----:B----4-:R-:W4:Y:S04]  /*27180*/  LDL.LU R157, [R1+0x2a0] ;  /* 0x0002a000019d7983 */ /* 0x010f280000300800 */
[----:B------:R1:W-:Y:S01]  /*27190*/  LDGSTS.E [R122+0x70580], desc[UR60][R158.64], P0 ;  /* 0x705800009e7a7fae */ /* 0x0003e2000812187c */
[----:B------:R-:W-:-:S05]  /*271a0*/  IADD3 R4, P1, R4, R154, RZ ;  /* 0x0000009a04047210 */ /* 0x000fca0007f3e0ff */
[----:B------:R-:W-:Y:S01]  /*271b0*/  IMAD.X R156, R156, 0x1, R153, P1 ;  /* 0x000000019c9c7824 */ /* 0x000fe200008e0699 */
[----:B------:R-:W-:Y:S01]  /*271c0*/  IADD3 R5, P2, R5, R154, RZ ;  /* 0x0000009a05057210 */ /* 0x000fe20007f5e0ff */
[----:B------:R-:W-:Y:S01]  /*271d0*/  STL [R1+0x1e4], R4 ;  /* 0x0001e40401007387 */ /* 0x000fe20000100800 */
[----:B-1----:R-:W-:Y:S02]  /*271e0*/  IMAD.MOV.U32 R158, RZ, RZ, R4 ;  /* 0x000000ffff9e7224 */ /* 0x002fe400078e0004 */
[----:B------:R-:W-:Y:S01]  /*271f0*/  IADD3.X R222, R222, R153, RZ, P2, !PT ;  /* 0x00000099dede7210 */ /* 0x000fe200017fe4ff */
[----:B------:R1:W-:Y:S01]  /*27200*/  STL [R1+0x1e0], R156 ;  /* 0x0001e09c01007387 */ /* 0x0003e20000100800 */
[----:B------:R-:W-:-:S03]  /*27210*/  IMAD.MOV.U32 R159, RZ, RZ, R156 ;  /* 0x000000ffff9f7224 */ /* 0x000fc600078e009c */
[----:B------:R-:W-:Y:S04]  /*27220*/  STL [R1+0x224], R5 ;  /* 0x0002240501007387 */ /* 0x000fe80000100800 */
[----:B------:R1:W-:Y:S04]  /*27230*/  LDGSTS.E [R122+0x70980], desc[UR60][R158.64], P0 ;  /* 0x709800009e7a7fae */ /* 0x0003e8000812187c */
[----:B-1----:R-:W4:Y:S04]  /*27240*/  LDL.LU R156, [R1+0x2e4] ;  /* 0x0002e400019c7983 */ /* 0x002f280000300800 */
[----:B------:R1:W-:Y:S04]  /*27250*/  STL [R1+0x220], R222 ;  /* 0x000220de01007387 */ /* 0x0003e80000100800 */
[----:B------:R-:W4:Y:S01]  /*27260*/  LDL.LU R4, [R1+0x324] ;  /* 0x0003240001047983 */ /* 0x000f220000300800 */
[----:B------:R-:W-:Y:S01]  /*27270*/  MOV R159, R222 ;  /* 0x000000de009f7202 */ /* 0x000fe20000000f00 */
[----:B------:R-:W-:-:S02]  /*27280*/  IMAD.MOV.U32 R158, RZ, RZ, R5 ;  /* 0x000000ffff9e7224 */ /* 0x000fc400078e0005 */
[----:B-1----:R-:W4:Y:S04]  /*27290*/  LDL.LU R222, [R1+0x2e0] ;  /* 0x0002e00001de7983 */ /* 0x002f280000300800 */
[----:B------:R-:W4:Y:S04]  /*272a0*/  LDL.LU R5, [R1+0x320] ;  /* 0x0003200001057983 */ /* 0x000f280000300800 */
[----:B------:R1:W-:Y:S01]  /*272b0*/  LDGSTS.E [R122+0x70d80], desc[UR60][R158.64], P0 ;  /* 0x70d800009e7a7fae */ /* 0x0003e2000812187c */
[----:B------:R-:W-:-:S05]  /*272c0*/  IADD3 R0, P1, R0, R154, RZ ;  /* 0x0000009a00007210 */ /* 0x000fca0007f3e0ff */
[----:B-1----:R-:W-:Y:S01]  /*272d0*/  IMAD.MOV.U32 R158, RZ, RZ, R0 ;  /* 0x000000ffff9e7224 */ /* 0x002fe200078e0000 */
[----:B--2---:R-:W-:Y:S01]  /*272e0*/  IADD3 R150, P2, R150, R154, RZ ;  /* 0x0000009a96967210 */ /* 0x004fe20007f5e0ff */
[----:B------:R1:W-:Y:S01]  /*272f0*/  STL [R1+0x264], R0 ;  /* 0x0002640001007387 */ /* 0x0003e20000100800 */
[----:B---3--:R-:W-:-:S05]  /*27300*/  IMAD.X R7, R7, 0x1, R153, P1 ;  /* 0x0000000107077824 */ /* 0x008fca00008e0699 */
[----:B------:R-:W-:Y:S01]  /*27310*/  MOV R159, R7 ;  /* 0x00000007009f7202 */ /* 0x000fe20000000f00 */
[----:B----4-:R-:W-:Y:S01]  /*27320*/  IMAD.X R157, R157, 0x1, R153, P2 ;  /* 0x000000019d9d7824 */ /* 0x010fe200010e0699 */
[----:B------:R2:W-:Y:S04]  /*27330*/  STL [R1+0x260], R7 ;  /* 0x0002600701007387 */ /* 0x0005e80000100800 */
[----:B------:R3:W-:Y:S04]  /*27340*/  STL [R1+0x2a4], R150 ;  /* 0x0002a49601007387 */ /* 0x0007e80000100800 */
[----:B------:R4:W-:Y:S04]  /*27350*/  LDGSTS.E [R122+0x71180], desc[UR60][R158.64], P0 ;  /* 0x711800009e7a7fae */ /* 0x0009e8000812187c */
[----:B-1----:R-:W3:Y:S04]  /*27360*/  LDL.LU R0, [R1+0x16c] ;  /* 0x00016c0001007983 */ /* 0x002ee80000300800 */
[----:B------:R1:W-:Y:S01]  /*27370*/  STL [R1+0x2a0], R157 ;  /* 0x0002a09d01007387 */ /* 0x0003e20000100800 */
[----:B----4-:R-:W-:-:S03]  /*27380*/  IMAD.MOV.U32 R158, RZ, RZ, R150 ;  /* 0x000000ffff9e7224 */ /* 0x010fc600078e0096 */
[----:B--2---:R-:W2:Y:S01]  /*27390*/  LDL.LU R7, [R1+0x1ac] ;  /* 0x0001ac0001077983 */ /* 0x004ea20000300800 */
[----:B------:R-:W-:-:S03]  /*273a0*/  IMAD.MOV.U32 R159, RZ, RZ, R157 ;  /* 0x000000ffff9f7224 */ /* 0x000fc600078e009d */
[----:B---3--:R-:W3:Y:S04]  /*273b0*/  LDL.LU R150, [R1+0x168] ;  /* 0x0001680001967983 */ /* 0x008ee80000300800 */
[----:B------:R4:W-:Y:S01]  /*273c0*/  LDGSTS.E [R122+0x71580], desc[UR60][R158.64], P0 ;  /* 0x715800009e7a7fae */ /* 0x0009e2000812187c */
[----:B------:R-:W-:-:S03]  /*273d0*/  IADD3 R156, P1, R156, R154, RZ ;  /* 0x0000009a9c9c7210 */ /* 0x000fc60007f3e0ff */
[----:B-1----:R-:W3:Y:S01]  /*273e0*/  LDL.LU R157, [R1+0x1a8] ;  /* 0x0001a800019d7983 */ /* 0x002ee20000300800 */
[----:B------:R-:W-:Y:S01]  /*273f0*/  IADD3 R4, P2, R4, R154, RZ ;  /* 0x0000009a04047210 */ /* 0x000fe20007f5e0ff */
[----:B----4-:R-:W-:Y:S02]  /*27400*/  IMAD.MOV.U32 R158, RZ, RZ, R156 ;  /* 0x000000ffff9e7224 */ /* 0x010fe400078e009c */
[----:B------:R-:W-:Y:S01]  /*27410*/  IMAD.X R222, R222, 0x1, R153, P1 ;  /* 0x00000001dede7824 */ /* 0x000fe200008e0699 */
[----:B------:R1:W-:Y:S01]  /*27420*/  STL [R1+0x2e4], R156 ;  /* 0x0002e49c01007387 */ /* 0x0003e20000100800 */
[----:B------:R-:W-:Y:S02]  /*27430*/  IADD3.X R5, R5, R153, RZ, P2, !PT ;  /* 0x0000009905057210 */ /* 0x000fe400017fe4ff */
[----:B------:R-:W-:Y:S01]  /*27440*/  IMAD.MOV.U32 R159, RZ, RZ, R222 ;  /* 0x000000ffff9f7224 */ /* 0x000fe200078e00de */
[----:B------:R-:W-:Y:S04]  /*27450*/  STL [R1+0x2e0], R222 ;  /* 0x0002e0de01007387 */ /* 0x000fe80000100800 */
[----:B------:R4:W-:Y:S04]  /*27460*/  STL [R1+0x324], R4 ;  /* 0x0003240401007387 */ /* 0x0009e80000100800 */
[----:B------:R4:W-:Y:S04]  /*27470*/  LDGSTS.E [R122+0x71980], desc[UR60][R158.64], P0 ;  /* 0x719800009e7a7fae */ /* 0x0009e8000812187c */
[----:B------:R4:W-:Y:S04]  /*27480*/  STL [R1+0x320], R5 ;  /* 0x0003200501007387 */ /* 0x0009e80000100800 */
[----:B-1----:R-:W3:Y:S01]  /*27490*/  LDL.LU R156, [R1+0x1e8] ;  /* 0x0001e800019c7983 */ /* 0x002ee20000300800 */
[----:B----4-:R-:W-:-:S03]  /*274a0*/  IMAD.MOV.U32 R158, RZ, RZ, R4 ;  /* 0x000000ffff9e7224 */ /* 0x010fc600078e0004 */
[----:B------:R-:W4:Y:S01]  /*274b0*/  LDL.LU R4, [R1+0x1ec] ;  /* 0x0001ec0001047983 */ /* 0x000f220000300800 */
[----:B------:R-:W-:-:S03]  /*274c0*/  MOV R159, R5 ;  /* 0x00000005009f7202 */ /* 0x000fc60000000f00 */
[----:B------:R-:W4:Y:S04]  /*274d0*/  LDL.LU R222, [R1+0x228] ;  /* 0x0002280001de7983 */ /* 0x000f280000300800 */
[----:B------:R-:W4:Y:S04]  /*274e0*/  LDL.LU R5, [R1+0x22c] ;  /* 0x00022c0001057983 */ /* 0x000f280000300800 */
[----:B------:R1:W-:Y:S02]  /*274f0*/  LDGSTS.E [R122+0x71d80], desc[UR60][R158.64], P0 ;  /* 0x71d800009e7a7fae */ /* 0x0003e4000812187c */
[----:B-1----:R-:W-:-:S05]  /*27500*/  LOP3.LUT R159, R2, 0x40, RZ, 0x3c, !PT ;  /* 0x00000040029f7812 */ /* 0x002fca00078e3cff */
[----:B------:R-:W-:Y:S01]  /*27510*/  VIADD R122, R159, UR5 ;  /* 0x000000059f7a7c36 */ /* 0x000fe20008000000 */
[-C--:B------:R-:W-:Y:S02]  /*27520*/  IADD3 R0, P1, R0, R154.reuse, RZ ;  /* 0x0000009a00007210 */ /* 0x080fe40007f3e0ff */
[----:B--2---:R-:W-:-:S03]  /*27530*/  IADD3 R7, P2, R7, R154, RZ ;  /* 0x0000009a07077210 */ /* 0x004fc60007f5e0ff */
[--C-:B---3--:R-:W-:Y:S01]  /*27540*/  IMAD.X R150, R150, 0x1, R153.reuse, P1 ;  /* 0x0000000196967824 */ /* 0x108fe200008e0699 */
[----:B------:R1:W-:Y:S01]  /*27550*/  STL [R1+0x16c], R0 ;  /* 0x00016c0001007387 */ /* 0x0003e20000100800 */
[----:B------:R-:W-:Y:S02]  /*27560*/  MOV R158, R0 ;  /* 0x00000000009e7202 */ /* 0x000fe40000000f00 */
[----:B------:R-:W-:Y:S01]  /*27570*/  IMAD.MOV.U32 R159, RZ, RZ, R150 ;  /* 0x000000ffff9f7224 */ /* 0x000fe200078e0096 */
        /* <DEDUP_REMOVED lines=10> */
[----:B------:R-:W3:Y:S04]  /*27620*/  LDL.LU R157, [R1+0x2a8] ;  /* 0x0002a800019d7983 */ /* 0x000ee80000300800 */
[----:B------:R1:W-:Y:S01]  /*27630*/  LDGSTS.E [R122+0x70600], desc[UR60][R158.64], P0 ;  /* 0x706000009e7a7fae */ /* 0x0003e2000812187c */
[----:B----4-:R-:W-:-:S04]  /*27640*/  IADD3 R4, P1, R4, R154, RZ ;  /* 0x0000009a04047210 */ /* 0x010fc80007f3e0ff */
[----:B------:R-:W-:Y:S02]  /*27650*/  IADD3.X R156, R156, R153, RZ, P1, !PT ;  /* 0x000000999c9c7210 */ /* 0x000fe40000ffe4ff */
[----:B------:R-:W-:Y:S01]  /*27660*/  IADD3 R5, P2, R5, R154, RZ ;  /* 0x0000009a05057210 */ /* 0x000fe20007f5e0ff */
[----:B------:R-:W-:Y:S01]  /*27670*/  STL [R1+0x1ec], R4 ;  /* 0x0001ec0401007387 */ /* 0x000fe20000100800 */
[----:B-1----:R-:W-:Y:S02]  /*27680*/  IMAD.MOV.U32 R158, RZ, RZ, R4 ;  /* 0x000000ffff9e7224 */ /* 0x002fe400078e0004 */
[----:B------:R-:W-:Y:S01]  /*27690*/  IMAD.MOV.U32 R159, RZ, RZ, R156 ;  /* 0x000000ffff9f7224 */ /* 0x000fe200078e009c */
[----:B------:R1:W-:Y:S01]  /*276a0*/  STL [R1+0x1e8], R156 ;  /* 0x0001e89c01007387 */ /* 0x0003e20000100800 */
[----:B------:R-:W-:-:S03]  /*276b0*/  IMAD.X R222, R222, 0x1, R153, P2 ;  /* 0x00000001dede7824 */ /* 0x000fc600010e0699 */
[----:B------:R-:W-:Y:S04]  /*276c0*/  STL [R1+0x22c], R5 ;  /* 0x00022c0501007387 */ /* 0x000fe80000100800 */
[----:B------:R4:W-:Y:S04]  /*276d0*/  LDGSTS.E [R122+0x70a00], desc[UR60][R158.64], P0 ;  /* 0x70a000009e7a7fae */ /* 0x0009e8000812187c */
[----:B-1----:R-:W3:Y:S04]  /*276e0*/  LDL.LU R156, [R1+0x2ec] ;  /* 0x0002ec00019c7983 */ /* 0x002ee80000300800 */
[----:B------:R1:W-:Y:S04]  /*276f0*/  STL [R1+0x228], R222 ;  /* 0x000228de01007387 */ /* 0x0003e80000100800 */
[----:B------:R-:W3:Y:S01]  /*27700*/  LDL.LU R4, [R1+0x32c] ;  /* 0x00032c0001047983 */ /* 0x000ee20000300800 */
[----:B----4-:R-:W-:Y:S01]  /*27710*/  IMAD.MOV.U32 R159, RZ, RZ, R222 ;  /* 0x000000ffff9f7224 */ /* 0x010fe200078e00de */
[----:B------:R-:W-:-:S02]  /*27720*/  MOV R158, R5 ;  /* 0x00000005009e7202 */ /* 0x000fc40000000f00 */
[----:B-1----:R-:W4:Y:S04]  /*27730*/  LDL.LU R222, [R1+0x2e8] ;  /* 0x0002e80001de7983 */ /* 0x002f280000300800 */
        /* <DEDUP_REMOVED lines=8> */
[----:B------:R-:W-:Y:S01]  /*277c0*/  IMAD.X R157, R157, 0x1, R153, P2 ;  /* 0x000000019d9d7824 */ /* 0x000fe200010e0699 */
[----:B------:R2:W-:Y:S04]  /*277d0*/  STL [R1+0x268], R7 ;  /* 0x0002680701007387 */ /* 0x0005e80000100800 */
[----:B------:R3:W-:Y:S04]  /*277e0*/  LDGSTS.E [R122+0x71200], desc[UR60][R158.64], P0 ;  /* 0x712000009e7a7fae */ /* 0x0007e8000812187c */
[----:B------:R2:W-:Y:S04]  /*277f0*/  STL [R1+0x2ac], R150 ;  /* 0x0002ac9601007387 */ /* 0x0005e80000100800 */
[----:B-1----:R-:W4:Y:S01]  /*27800*/  LDL.LU R0, [R1+0x174] ;  /* 0x0001740001007983 */ /* 0x002f220000300800 */
[----:B---3--:R-:W-:-:S02]  /*27810*/  IMAD.MOV.U32 R158, RZ, RZ, R150 ;  /* 0x000000ffff9e7224 */ /* 0x008fc400078e0096 */
[----:B------:R-:W-:Y:S01]  /*27820*/  IMAD.MOV.U32 R159, RZ, RZ, R157 ;  /* 0x000000ffff9f7224 */ /* 0x000fe200078e009d */
[----:B------:R1:W-:Y:S04]  /*27830*/  STL [R1+0x2a8], R157 ;  /* 0x0002a89d01007387 */ /* 0x0003e80000100800 */
[----:B--2---:R-:W2:Y:S04]  /*27840*/  LDL.LU R7, [R1+0x1b4] ;  /* 0x0001b40001077983 */ /* 0x004ea80000300800 */
[----:B------:R3:W-:Y:S01]  /*27850*/  LDGSTS.E [R122+0x71600], desc[UR60][R158.64], P0 ;  /* 0x716000009e7a7fae */ /* 0x0007e2000812187c */
[----:B------:R-:W-:-:S03]  /*27860*/  IADD3 R156, P1, R156, R154, RZ ;  /* 0x0000009a9c9c7210 */ /* 0x000fc60007f3e0ff */
[----:B------:R-:W2:Y:S04]  /*27870*/  LDL.LU R150, [R1+0x170] ;  /* 0x0001700001967983 */ /* 0x000ea80000300800 */
[----:B-1----:R-:W2:Y:S01]  /*27880*/  LDL.LU R157, [R1+0x1b0] ;  /* 0x0001b000019d7983 */ /* 0x002ea20000300800 */
[----:B------:R-:W-:Y:S01]  /*27890*/  IADD3 R4, P2, R4, R154, RZ ;  /* 0x0000009a04047210 */ /* 0x000fe20007f5e0ff */
[----:B---3--:R-:W-:Y:S01]  /*278a0*/  IMAD.MOV.U32 R158, RZ, RZ, R156 ;  /* 0x000000ffff9e7224 */ /* 0x008fe200078e009c */
[----:B----4-:R-:W-:Y:S01]  /*278b0*/  IADD3.X R222, R222, R153, RZ, P1, !PT ;  /* 0x00000099dede7210 */ /* 0x010fe20000ffe4ff */
[----:B------:R1:W-:Y:S02]  /*278c0*/  STL [R1+0x2ec], R156 ;  /* 0x0002ec9c01007387 */ /* 0x0003e40000100800 */
[----:B------:R-:W-:-:S02]  /*278d0*/  IMAD.X R5, R5, 0x1, R153, P2 ;  /* 0x0000000105057824 */ /* 0x000fc400010e0699 */
[----:B------:R-:W-:Y:S01]  /*278e0*/  IMAD.MOV.U32 R159, RZ, RZ, R222 ;  /* 0x000000ffff9f7224 */ /* 0x000fe200078e00de */
[----:B------:R-:W-:Y:S04]  /*278f0*/  STL [R1+0x2e8], R222 ;  /* 0x0002e8de01007387 */ /* 0x000fe80000100800 */
[----:B------:R3:W-:Y:S04]  /*27900*/  STL [R1+0x32c], R4 ;  /* 0x00032c0401007387 */ /* 0x0007e80000100800 */
[----:B------:R4:W-:Y:S04]  /*27910*/  LDGSTS.E [R122+0x71a00], desc[UR60][R158.64], P0 ;  /* 0x71a000009e7a7fae */ /* 0x0009e8000812187c */
[----:B------:R3:W-:Y:S04]  /*27920*/  STL [R1+0x328], R5 ;  /* 0x0003280501007387 */ /* 0x0007e80000100800 */
[----:B-1----:R-:W2:Y:S01]  /*27930*/  LDL.LU R156, [R1+0x1f0] ;  /* 0x0001f000019c7983 */ /* 0x002ea20000300800 */
[----:B----4-:R-:W-:-:S03]  /*27940*/  MOV R158, R4 ;  /* 0x00000004009e7202 */ /* 0x010fc60000000f00 */
[----:B---3--:R-:W3:Y:S01]  /*27950*/  LDL.LU R4, [R1+0x1f4] ;  /* 0x0001f40001047983 */ /* 0x008ee20000300800 */
[----:B------:R-:W-:-:S03]  /*27960*/  IMAD.MOV.U32 R159, RZ, RZ, R5 ;  /* 0x000000ffff9f7224 */ /* 0x000fc600078e0005 */
[----:B------:R-:W4:Y:S04]  /*27970*/  LDL.LU R222, [R1+0x230] ;  /* 0x0002300001de7983 */ /* 0x000f280000300800 */
[----:B------:R-:W4:Y:S04]  /*27980*/  LDL.LU R5, [R1+0x234] ;  /* 0x0002340001057983 */ /* 0x000f280000300800 */
[----:B------:R1:W-:Y:S02]  /*27990*/  LDGSTS.E [R122+0x71e00], desc[UR60][R158.64], P0 ;  /* 0x71e000009e7a7fae */ /* 0x0003e4000812187c */
[----:B-1----:R-:W-:-:S04]  /*279a0*/  LOP3.LUT R159, R2, 0x50, RZ, 0x3c, !PT ;  /* 0x00000050029f7812 */ /* 0x002fc800078e3cff */
[----:B------:R-:W-:Y:S02]  /*279b0*/  IADD3 R122, R159, UR5, RZ ;  /* 0x000000059f7a7c10 */ /* 0x000fe4000fffe0ff */
[-C--:B------:R-:W-:Y:S02]  /*279c0*/  IADD3 R0, P1, R0, R154.reuse, RZ ;  /* 0x0000009a00007210 */ /* 0x080fe40007f3e0ff */
[----:B--2---:R-:W-:-:S03]  /*279d0*/  IADD3 R7, P2, R7, R154, RZ ;  /* 0x0000009a07077210 */ /* 0x004fc60007f5e0ff */
[----:B------:R1:W-:Y:S01]  /*279e0*/  STL [R1+0x174], R0 ;  /* 0x0001740001007387 */ /* 0x0003e20000100800 */
[----:B------:R-:W-:Y:S02]  /*279f0*/  IMAD.MOV.U32 R158, RZ, RZ, R0 ;  /* 0x000000ffff9e7224 */ /* 0x000fe400078e0000 */
[--C-:B------:R-:W-:Y:S02]  /*27a00*/  IMAD.X R150, R150, 0x1, R153.reuse, P1 ;  /* 0x0000000196967824 */ /* 0x100fe400008e0699 */
[----:B------:R-:W-:-:S03]  /*27a10*/  IMAD.X R157, R157, 0x1, R153, P2 ;  /* 0x000000019d9d7824 */ /* 0x000fc600010e0699 */
[----:B------:R2:W-:Y:S01]  /*27a20*/  STL [R1+0x170], R150 ;  /* 0x0001709601007387 */ /* 0x0005e20000100800 */
[----:B------:R-:W-:-:S03]  /*27a30*/  IMAD.MOV.U32 R159, RZ, RZ, R150 ;  /* 0x000000ffff9f7224 */ /* 0x000fc600078e0096 */
[----:B------:R2:W-:Y:S04]  /*27a40*/  STL [R1+0x1b4], R7 ;  /* 0x0001b40701007387 */ /* 0x0005e80000100800 */
[----:B------:R2:W-:Y:S04]  /*27a50*/  STL [R1+0x1b0], R157 ;  /* 0x0001b09d01007387 */ /* 0x0005e80000100800 */
[----:B-1----:R-:W4:Y:S04]  /*27a60*/  LDL.LU R0, [R1+0x274] ;  /* 0x0002740001007983 */ /* 0x002f280000300800 */
[----:B------:R1:W-:Y:S04]  /*27a70*/  LDGSTS.E [R122+0x70280], desc[UR60][R158.64], P0 ;  /* 0x702800009e7a7fae */ /* 0x0003e8000812187c */
[----:B--2---:R-:W2:Y:S01]  /*27a80*/  LDL.LU R150, [R1+0x2b4] ;  /* 0x0002b40001967983 */ /* 0x004ea20000300800 */
[----:B-1----:R-:W-:Y:S01]  /*27a90*/  IMAD.MOV.U32 R158, RZ, RZ, R7 ;  /* 0x000000ffff9e7224 */ /* 0x002fe200078e0007 */
[----:B------:R-:W-:-:S02]  /*27aa0*/  MOV R159, R157 ;  /* 0x0000009d009f7202 */ /* 0x000fc40000000f00 */
[----:B------:R-:W2:Y:S04]  /*27ab0*/  LDL.LU R7, [R1+0x270] ;  /* 0x0002700001077983 */ /* 0x000ea80000300800 */
[----:B------:R-:W2:Y:S01]  /*27ac0*/  LDL.LU R157, [R1+0x2b0] ;  /* 0x0002b000019d7983 */ /* 0x000ea20000300800 */
[----:B---3--:R-:W-:-:S03]  /*27ad0*/  IADD3 R4, P1, R4, R154, RZ ;  /* 0x0000009a04047210 */ /* 0x008fc60007f3e0ff */
[----:B------:R1:W-:Y:S02]  /*27ae0*/  LDGSTS.E [R122+0x70680], desc[UR60][R158.64], P0 ;  /* 0x706800009e7a7fae */ /* 0x0003e4000812187c */
[--C-:B------:R-:W-:Y:S01]  /*27af0*/  IMAD.X R156, R156, 0x1, R153.reuse, P1 ;  /* 0x000000019c9c7824 */ /* 0x100fe200008e0699 */
[----:B----4-:R-:W-:Y:S01]  /*27b00*/  IADD3 R5, P2, R5, R154, RZ ;  /* 0x0000009a05057210 */ /* 0x010fe20007f5e0ff */
[----:B------:R-:W-:Y:S04]  /*27b10*/  STL [R1+0x1f4], R4 ;  /* 0x0001f40401007387 */ /* 0x000fe80000100800 */
[----:B------:R-:W-:Y:S01]  /*27b20*/  IMAD.X R222, R222, 0x1, R153, P2 ;  /* 0x00000001dede7824 */ /* 0x000fe200010e0699 */
[----:B------:R3:W-:Y:S01]  /*27b30*/  STL [R1+0x1f0], R156 ;  /* 0x0001f09c01007387 */ /* 0x0007e20000100800 */
[----:B-1----:R-:W-:Y:S01]  /*27b40*/  IMAD.MOV.U32 R158, RZ, RZ, R4 ;  /* 0x000000ffff9e7224 */ /* 0x002fe200078e0004 */
[----:B------:R-:W-:-:S02]  /*27b50*/  MOV R159, R156 ;  /* 0x0000009c009f7202 */ /* 0x000fc40000000f00 */
[----:B------:R-:W-:Y:S04]  /*27b60*/  STL [R1+0x234], R5 ;  /* 0x0002340501007387 */ /* 0x000fe80000100800 */
[----:B------:R1:W-:Y:S04]  /*27b70*/  LDGSTS.E [R122+0x70a80], desc[UR60][R158.64], P0 ;  /* 0x70a800009e7a7fae */ /* 0x0003e8000812187c */
[----:B---3--:R-:W3:Y:S04]  /*27b80*/  LDL.LU R156, [R1+0x2f4] ;  /* 0x0002f400019c7983 */ /* 0x008ee80000300800 */
[----:B------:R4:W-:Y:S04]  /*27b90*/  STL [R1+0x230], R222 ;  /* 0x000230de01007387 */ /* 0x0009e80000100800 */
[----:B------:R-:W3:Y:S01]  /*27ba0*/  LDL.LU R4, [R1+0x334] ;  /* 0x0003340001047983 */ /* 0x000ee20000300800 */
[----:B-1----:R-:W-:-:S03]  /*27bb0*/  IMAD.MOV.U32 R159, RZ, RZ, R222 ;  /* 0x000000ffff9f7224 */ /* 0x002fc600078e00de */
[----:B----4-:R-:W4:Y:S01]  /*27bc0*/  LDL.LU R222, [R1+0x2f0] ;  /* 0x0002f00001de7983 */ /* 0x010f220000300800 */
[----:B------:R-:W-:-:S03]  /*27bd0*/  IMAD.MOV.U32 R158, RZ, RZ, R5 ;  /* 0x000000ffff9e7224 */ /* 0x000fc600078e0005 */
[----:B------:R-:W4:Y:S04]  /*27be0*/  LDL.LU R5, [R1+0x330] ;  /* 0x0003300001057983 */ /* 0x000f280000300800 */
[----:B------:R1:W-:Y:S01]  /*27bf0*/  LDGSTS.E [R122+0x70e80], desc[UR60][R158.64], P0 ;  /* 0x70e800009e7a7fae */ /* 0x0003e2000812187c */
[----:B------:R-:W-:-:S05]  /*27c00*/  IADD3 R0, P1, R0, R154, RZ ;  /* 0x0000009a00007210 */ /* 0x000fca0007f3e0ff */
[----:B-1----:R-:W-:Y:S01]  /*27c10*/  IMAD.MOV.U32 R158, RZ, RZ, R0 ;  /* 0x000000ffff9e7224 */ /* 0x002fe200078e0000 */
[----:B--2---:R-:W-:Y:S01]  /*27c20*/  IADD3 R150, P2, R150, R154, RZ ;  /* 0x0000009a96967210 */ /* 0x004fe20007f5e0ff */
[----:B------:R1:W-:Y:S01]  /*27c30*/  STL [R1+0x274], R0 ;  /* 0x0002740001007387 */ /* 0x0003e20000100800 */
[----:B------:R-:W-:-:S04]  /*27c40*/  IMAD.X R7, R7, 0x1, R153, P1 ;  /* 0x0000000107077824 */ /* 0x000fc800008e0699 */
[----:B------:R-:W-:Y:S01]  /*27c50*/  IMAD.MOV.U32 R159, RZ, RZ, R7 ;  /* 0x000000ffff9f7224 */ /* 0x000fe200078e0007 */
[----:B------:R-:W-:Y:S01]  /*27c60*/  IADD3.X R157, R157, R153, RZ, P2, !PT ;  /* 0x000000999d9d7210 */ /* 0x000fe200017fe4ff */
[----:B------:R2:W-:Y:S04]  /*27c70*/  STL [R1+0x270], R7 ;  /* 0x0002700701007387 */ /* 0x0005e80000100800 */
[----:B------:R2:W-:Y:S04]  /*27c80*/  STL [R1+0x2b4], R150 ;  /* 0x0002b49601007387 */ /* 0x0005e80000100800 */
[----:B------:R2:W-:Y:S04]  /*27c90*/  LDGSTS.E [R122+0x71280], desc[UR60][R158.64], P0 ;  /* 0x712800009e7a7fae */ /* 0x0005e8000812187c */
[----:B-1----:R-:W4:Y:S04]  /*27ca0*/  LDL.LU R0, [R1+0x17c] ;  /* 0x00017c0001007983 */ /* 0x002f280000300800 */
[----:B------:R1:W-:Y:S01]  /*27cb0*/  STL [R1+0x2b0], R157 ;  /* 0x0002b09d01007387 */ /* 0x0003e20000100800 */
[----:B--2---:R-:W-:Y:S01]  /*27cc0*/  IMAD.MOV.U32 R158, RZ, RZ, R150 ;  /* 0x000000ffff9e7224 */ /* 0x004fe200078e0096 */
[----:B------:R-:W-:-:S02]  /*27cd0*/  MOV R159, R157 ;  /* 0x0000009d009f7202 */ /* 0x000fc40000000f00 */
[----:B------:R-:W2:Y:S04]  /*27ce0*/  LDL.LU R7, [R1+0x1bc] ;  /* 0x0001bc0001077983 */ /* 0x000ea80000300800 */
[----:B------:R-:W2:Y:S01]  /*27cf0*/  LDL.LU R150, [R1+0x178] ;  /* 0x0001780001967983 */ /* 0x000ea20000300800 */
[----:B---3--:R-:W-:-:S03]  /*27d00*/  IADD3 R156, P1, R156, R154, RZ ;  /* 0x0000009a9c9c7210 */ /* 0x008fc60007f3e0ff */
[----:B------:R3:W-:Y:S04]  /*27d10*/  LDGSTS.E [R122+0x71680], desc[UR60][R158.64], P0 ;  /* 0x716800009e7a7fae */ /* 0x0007e8000812187c */
[----:B-1----:R-:W2:Y:S01]  /*27d20*/  LDL.LU R157, [R1+0x1b8] ;  /* 0x0001b800019d7983 */ /* 0x002ea20000300800 */
[----:B------:R-:W-:Y:S01]  /*27d30*/  IADD3 R4, P2, R4, R154, RZ ;  /* 0x0000009a04047210 */ /* 0x000fe20007f5e0ff */
[--C-:B----4-:R-:W-:Y:S02]  /*27d40*/  IMAD.X R222, R222, 0x1, R153.reuse, P1 ;  /* 0x00000001dede7824 */ /* 0x110fe400008e0699 */
[----:B---3--:R-:W-:Y:S02]  /*27d50*/  IMAD.MOV.U32 R158, RZ, RZ, R156 ;  /* 0x000000ffff9e7224 */ /* 0x008fe400078e009c */
[----:B------:R-:W-:Y:S01]  /*27d60*/  IMAD.X R5, R5, 0x1, R153, P2 ;  /* 0x0000000105057824 */ /* 0x000fe200010e0699 */
[----:B------:R-:W-:Y:S01]  /*27d70*/  MOV R159, R222 ;  /* 0x000000de009f7202 */ /* 0x000fe20000000f00 */
[----:B------:R1:W-:Y:S04]  /*27d80*/  STL [R1+0x2f4], R156 ;  /* 0x0002f49c01007387 */ /* 0x0003e80000100800 */
[----:B------:R-:W-:Y:S04]  /*27d90*/  STL [R1+0x2f0], R222 ;  /* 0x0002f0de01007387 */ /* 0x000fe80000100800 */
[----:B------:R-:W-:Y:S04]  /*27da0*/  STL [R1+0x334], R4 ;  /* 0x0003340401007387 */ /* 0x000fe80000100800 */
[----:B------:R3:W-:Y:S04]  /*27db0*/  LDGSTS.E [R122+0x71a80], desc[UR60][R158.64], P0 ;  /* 0x71a800009e7a7fae */ /* 0x0007e8000812187c */
[----:B------:R4:W-:Y:S04]  /*27dc0*/  STL [R1+0x330], R5 ;  /* 0x0003300501007387 */ /* 0x0009e80000100800 */
[----:B-1----:R-:W2:Y:S01]  /*27dd0*/  LDL.LU R156, [R1+0x1f8] ;  /* 0x0001f800019c7983 */ /* 0x002ea20000300800 */
[----:B---3--:R-:W-:-:S03]  /*27de0*/  IMAD.MOV.U32 R159, RZ, RZ, R5 ;  /* 0x000000ffff9f7224 */ /* 0x008fc600078e0005 */
[----:B----4-:R-:W3:Y:S01]  /*27df0*/  LDL.LU R5, [R1+0x1fc] ;  /* 0x0001fc0001057983 */ /* 0x010ee20000300800 */
[----:B------:R-:W-:-:S03]  /*27e00*/  IMAD.MOV.U32 R158, RZ, RZ, R4 ;  /* 0x000000ffff9e7224 */ /* 0x000fc600078e0004 */
[----:B------:R-:W4:Y:S04]  /*27e10*/  LDL.LU R222, [R1+0x238] ;  /* 0x0002380001de7983 */ /* 0x000f280000300800 */
[----:B------:R-:W4:Y:S04]  /*27e20*/  LDL.LU R4, [R1+0x23c] ;  /* 0x00023c0001047983 */ /* 0x000f280000300800 */
[----:B------:R1:W-:Y:S02]  /*27e30*/  LDGSTS.E [R122+0x71e80], desc[UR60][R158.64], P0 ;  /* 0x71e800009e7a7fae */ /* 0x0003e4000812187c */
[----:B-1----:R-:W-:-:S05]  /*27e40*/  LOP3.LUT R159, R2, 0x60, RZ, 0x3c, !PT ;  /* 0x00000060029f7812 */ /* 0x002fca00078e3cff */
[----:B------:R-:W-:Y:S01]  /*27e50*/  VIADD R122, R159, UR5 ;  /* 0x000000059f7a7c36 */ /* 0x000fe20008000000 */
[-C--:B------:R-:W-:Y:S02]  /*27e60*/  IADD3 R0, P1, R0, R154.reuse, RZ ;  /* 0x0000009a00007210 */ /* 0x080fe40007f3e0ff */
[----:B--2---:R-:W-:-:S03]  /*27e70*/  IADD3 R7, P2, R7, R154, RZ ;  /* 0x0000009a07077210 */ /* 0x004fc60007f5e0ff */
[----:B------:R-:W-:Y:S01]  /*27e80*/  IMAD.X R150, R150, 0x1, R153, P1 ;  /* 0x0000000196967824 */ /* 0x000fe200008e0699 */
[----:B------:R1:W-:Y:S01]  /*27e90*/  STL [R1+0x17c], R0 ;  /* 0x00017c0001007387 */ /* 0x0003e20000100800 */
[----:B------:R-:W-:Y:S02]  /*27ea0*/  IMAD.MOV.U32 R158, RZ, RZ, R0 ;  /* 0x000000ffff9e7224 */ /* 0x000fe400078e0000 */
[----:B------:R-:W-:Y:S01]  /*27eb0*/  IMAD.MOV.U32 R159, RZ, RZ, R150 ;  /* 0x000000ffff9f7224 */ /* 0x000fe200078e0096 */
[----:B------:R2:W-:Y:S01]  /*27ec0*/  STL [R1+0x178], R150 ;  /* 0x0001789601007387 */ /* 0x0005e20000100800 */
[----:B------:R-:W-:-:S03]  /*27ed0*/  IADD3.X R157, R157, R153, RZ, P2, !PT ;  /* 0x000000999d9d7210 */ /* 0x000fc600017fe4ff */
[----:B------:R-:W-:Y:S04]  /*27ee0*/  STL [R1+0x1bc], R7 ;  /* 0x0001bc0701007387 */ /* 0x000fe80000100800 */
[----:B------:R2:W-:Y:S04]  /*27ef0*/  STL [R1+0x1b8], R157 ;  /* 0x0001b89d01007387 */ /* 0x0005e80000100800 */
[----:B-1----:R-:W4:Y:S04]  /*27f00*/  LDL.LU R0, [R1+0x27c] ;  /* 0x00027c0001007983 */ /* 0x002f280000300800 */
[----:B------:R1:W-:Y:S04]  /*27f10*/  LDGSTS.E [R122+0x70300], desc[UR60][R158.64], P0 ;  /* 0x703000009e7a7fae */ /* 0x0003e8000812187c */
[----:B--2---:R-:W2:Y:S01]  /*27f20*/  LDL.LU R150, [R1+0x2bc] ;  /* 0x0002bc0001967983 */ /* 0x004ea20000300800 */
[----:B-1----:R-:W-:Y:S01]  /*27f30*/  IMAD.MOV.U32 R159, RZ, RZ, R157 ;  /* 0x000000ffff9f7224 */ /* 0x002fe200078e009d */
[----:B------:R-:W-:-:S02]  /*27f40*/  MOV R158, R7 ;  /* 0x00000007009e7202 */ /* 0x000fc40000000f00 */
[----:B------:R-:W2:Y:S04]  /*27f50*/  LDL.LU R157, [R1+0x278] ;  /* 0x00027800019d7983 */ /* 0x000ea80000300800 */
[----:B------:R-:W2:Y:S04]  /*27f60*/  LDL.LU R7, [R1+0x2b8] ;  /* 0x0002b80001077983 */ /* 0x000ea80000300800 */
[----:B------:R1:W-:Y:S01]  /*27f70*/  LDGSTS.E [R122+0x70700], desc[UR60][R158.64], P0 ;  /* 0x707000009e7a7fae */ /* 0x0003e2000812187c */
[----:B---3--:R-:W-:-:S05]  /*27f80*/  IADD3 R5, P1, R5, R154, RZ ;  /* 0x0000009a05057210 */ /* 0x008fca0007f3e0ff */
[--C-:B------:R-:W-:Y:S01]  /*27f90*/  IMAD.X R156, R156, 0x1, R153.reuse, P1 ;  /* 0x000000019c9c7824 */ /* 0x100fe200008e0699 */
[----:B----4-:R-:W-:Y:S01]  /*27fa0*/  IADD3 R4, P2, R4, R154, RZ ;  /* 0x0000009a04047210 */ /* 0x010fe20007f5e0ff */
[----:B------:R-:W-:Y:S01]  /*27fb0*/  STL [R1+0x1fc], R5 ;  /* 0x0001fc0501007387 */ /* 0x000fe20000100800 */
[----:B-1----:R-:W-:Y:S01]  /*27fc0*/  MOV R158, R5 ;  /* 0x00000005009e7202 */ /* 0x002fe20000000f00 */
[----:B------:R-:W-:Y:S02]  /*27fd0*/  IMAD.MOV.U32 R159, RZ, RZ, R156 ;  /* 0x000000ffff9f7224 */ /* 0x000fe400078e009c */
[----:B------:R-:W-:Y:S01]  /*27fe0*/  IMAD.X R222, R222, 0x1, R153, P2 ;  /* 0x00000001dede7824 */ /* 0x000fe200010e0699 */
[----:B------:R1:W-:Y:S04]  /*27ff0*/  STL [R1+0x1f8], R156 ;  /* 0x0001f89c01007387 */ /* 0x0003e80000100800 */
[----:B------:R-:W-:Y:S04]  /*28000*/  STL [R1+0x23c], R4 ;  /* 0x00023c0401007387 */ /* 0x000fe80000100800 */
[----:B------:R3:W-:Y:S04]  /*28010*/  LDGSTS.E [R122+0x70b00], desc[UR60][R158.64], P0 ;  /* 0x70b000009e7a7fae */ /* 0x0007e8000812187c */
[----:B-1----:R-:W4:Y:S04]  /*28020*/  LDL.LU R156, [R1+0x2fc] ;  /* 0x0002fc00019c7983 */ /* 0x002f280000300800 */
[----:B------:R1:W-:Y:S04]  /*28030*/  STL [R1+0x238], R222 ;  /* 0x000238de01007387 */ /* 0x0003e80000100800 */
[----:B------:R-:W4:Y:S01]  /*28040*/  LDL.LU R5, [R1+0x33c] ;  /* 0x00033c0001057983 */ /* 0x000f220000300800 */
[----:B---3--:R-:W-:-:S03]  /*28050*/  IMAD.MOV.U32 R159, RZ, RZ, R222 ;  /* 0x000000ffff9f7224 */ /* 0x008fc600078e00de */
[----:B-1----:R-:W3:Y:S01]  /*28060*/  LDL.LU R222, [R1+0x2f8] ;  /* 0x0002f80001de7983 */ /* 0x002ee20000300800 */
[----:B------:R-:W-:-:S03]  /*28070*/  IMAD.MOV.U32 R158, RZ, RZ, R4 ;  /* 0x000000ffff9e7224 */ /* 0x000fc600078e0004 */
[----:B------:R-:W3:Y:S04]  /*28080*/  LDL.LU R4, [R1+0x338] ;  /* 0x0003380001047983 */ /* 0x000ee80000300800 */
[----:B------:R1:W-:Y:S01]  /*28090*/  LDGSTS.E [R122+0x70f00], desc[UR60][R158.64], P0 ;  /* 0x70f000009e7a7fae */ /* 0x0003e2000812187c */
[----:B------:R-:W-:-:S05]  /*280a0*/  IADD3 R0, P1, R0, R154, RZ ;  /* 0x0000009a00007210 */ /* 0x000fca0007f3e0ff */
[----:B-1----:R-:W-:Y:S01]  /*280b0*/  IMAD.MOV.U32 R158, RZ, RZ, R0 ;  /* 0x000000ffff9e7224 */ /* 0x002fe200078e0000 */
[----:B--2---:R-:W-:Y:S02]  /*280c0*/  IADD3 R150, P2, R150, R154, RZ ;  /* 0x0000009a96967210 */ /* 0x004fe40007f5e0ff */
[----:B------:R-:W-:-:S05]  /*280d0*/  IADD3.X R157, R157, R153, RZ, P1, !PT ;  /* 0x000000999d9d7210 */ /* 0x000fca0000ffe4ff */
[----:B------:R-:W-:Y:S02]  /*280e0*/  IMAD.MOV.U32 R159, RZ, RZ, R157 ;  /* 0x000000ffff9f7224 */ /* 0x000fe400078e009d */
[----:B------:R-:W-:-:S03]  /*280f0*/  IMAD.X R7, R7, 0x1, R153, P2 ;  /* 0x0000000107077824 */ /* 0x000fc600010e0699 */
[----:B------:R1:W-:Y:S04]  /*28100*/  LDGSTS.E [R122+0x71300], desc[UR60][R158.64], P0 ;  /* 0x713000009e7a7fae */ /* 0x0003e8000812187c */
[----:B------:R-:W-:Y:S04]  /*28110*/  STL [R1+0x27c], R0 ;  /* 0x00027c0001007387 */ /* 0x000fe80000100800 */
[----:B------:R2:W-:Y:S01]  /*28120*/  STL [R1+0x278], R157 ;  /* 0x0002789d01007387 */ /* 0x0005e20000100800 */
[----:B-1----:R-:W-:Y:S01]  /*28130*/  MOV R158, R150 ;  /* 0x00000096009e7202 */ /* 0x002fe20000000f00 */
[----:B------:R-:W-:-:S02]  /*28140*/  IMAD.MOV.U32 R159, RZ, RZ, R7 ;  /* 0x000000ffff9f7224 */ /* 0x000fc400078e0007 */
[----:B------:R-:W-:Y:S04]  /*28150*/  STL [R1+0x2bc], R150 ;  /* 0x0002bc9601007387 */ /* 0x000fe80000100800 */
[----:B--2---:R-:W2:Y:S04]  /*28160*/  LDL.LU R157, [R1+0x184] ;  /* 0x00018400019d7983 */ /* 0x004ea80000300800 */
[----:B------:R1:W-:Y:S01]  /*28170*/  LDGSTS.E [R122+0x71700], desc[UR60][R158.64], P0 ;  /* 0x717000009e7a7fae */ /* 0x0003e2000812187c */
[----:B----4-:R-:W-:-:S03]  /*28180*/  IADD3 R156, P1, R156, R154, RZ ;  /* 0x0000009a9c9c7210 */ /* 0x010fc60007f3e0ff */
[----:B------:R4:W-:Y:S04]  /*28190*/  STL [R1+0x2b8], R7 ;  /* 0x0002b80701007387 */ /* 0x0009e80000100800 */
[----:B------:R-:W2:Y:S01]  /*281a0*/  LDL.LU R0, [R1+0x1c4] ;  /* 0x0001c40001007983 */ /* 0x000ea20000300800 */
[----:B------:R-:W-:Y:S02]  /*281b0*/  IADD3 R5, P2, R5, R154, RZ ;  /* 0x0000009a05057210 */ /* 0x000fe40007f5e0ff */
[----:B-1----:R-:W-:Y:S01]  /*281c0*/  MOV R158, R156 ;  /* 0x0000009c009e7202 */ /* 0x002fe20000000f00 */
[----:B----4-:R-:W5:Y:S01]  /*281d0*/  LDL.LU R7, [R1+0x6e0] ;  /* 0x0006e00001077983 */ /* 0x010f620000300800 */
[----:B---3--:R-:W-:-:S03]  /*281e0*/  IMAD.X R222, R222, 0x1, R153, P1 ;  /* 0x00000001dede7824 */ /* 0x008fc600008e0699 */
[----:B------:R-:W3:Y:S01]  /*281f0*/  LDL.LU R150, [R1+0x1c0] ;  /* 0x0001c00001967983 */ /* 0x000ee20000300800 */
[----:B------:R-:W-:Y:S02]  /*28200*/  IMAD.MOV.U32 R159, RZ, RZ, R222 ;  /* 0x000000ffff9f7224 */ /* 0x000fe400078e00de */
[----:B------:R-:W-:Y:S01]  /*28210*/  IMAD.X R4, R4, 0x1, R153, P2 ;  /* 0x0000000104047824 */ /* 0x000fe200010e0699 */
[----:B------:R1:W-:Y:S04]  /*28220*/  STL [R1+0x2fc], R156 ;  /* 0x0002fc9c01007387 */ /* 0x0003e80000100800 */
[----:B------:R4:W-:Y:S04]  /*28230*/  STL [R1+0x2f8], R222 ;  /* 0x0002f8de01007387 */ /* 0x0009e80000100800 */
[----:B------:R4:W-:Y:S04]  /*28240*/  LDGSTS.E [R122+0x71b00], desc[UR60][R158.64], P0 ;  /* 0x71b000009e7a7fae */ /* 0x0009e8000812187c */
[----:B------:R-:W-:Y:S04]  /*28250*/  STL [R1+0x33c], R5 ;  /* 0x00033c0501007387 */ /* 0x000fe80000100800 */
[----:B-1----:R-:W3:Y:S01]  /*28260*/  LDL.LU R156, [R1+0x204] ;  /* 0x00020400019c7983 */ /* 0x002ee20000300800 */
[----:B----4-:R-:W-:-:S02]  /*28270*/  IMAD.MOV.U32 R158, RZ, RZ, R5 ;  /* 0x000000ffff9e7224 */ /* 0x010fc400078e0005 */
[----:B------:R-:W-:Y:S01]  /*28280*/  IMAD.MOV.U32 R159, RZ, RZ, R4 ;  /* 0x000000ffff9f7224 */ /* 0x000fe200078e0004 */
[----:B------:R1:W-:Y:S04]  /*28290*/  STL [R1+0x338], R4 ;  /* 0x0003380401007387 */ /* 0x0003e80000100800 */
[----:B------:R-:W4:Y:S04]  /*282a0*/  LDL.LU R222, [R1+0x244] ;  /* 0x0002440001de7983 */ /* 0x000f280000300800 */
[----:B------:R1:W-:Y:S04]  /*282b0*/  LDGSTS.E [R122+0x71f00], desc[UR60][R158.64], P0 ;  /* 0x71f000009e7a7fae */ /* 0x0003e8000812187c */
[----:B-1----:R-:W5:Y:S04]  /*282c0*/  LDL.LU R4, [R1+0x6dc] ;  /* 0x0006dc0001047983 */ /* 0x002f680000300800 */
[----:B------:R-:W4:Y:S04]  /*282d0*/  LDL.LU R5, [R1+0x240] ;  /* 0x0002400001057983 */ /* 0x000f280000300800 */
[----:B------:R-:W4:Y:S01]  /*282e0*/  LDL.LU R159, [R1+0x180] ;  /* 0x00018000019f7983 */ /* 0x000f220000300800 */
[----:B------:R-:W-:-:S05]  /*282f0*/  LOP3.LUT R158, R2, 0x70, RZ, 0x3c, !PT ;  /* 0x00000070029e7812 */ /* 0x000fca00078e3cff */
[----:B------:R-:W-:Y:S01]  /*28300*/  VIADD R122, R158, UR5 ;  /* 0x000000059e7a7c36 */ /* 0x000fe20008000000 */
[----:B--2---:R-:W-:-:S05]  /*28310*/  IADD3 R157, P1, R157, R154, RZ ;  /* 0x0000009a9d9d7210 */ /* 0x004fca0007f3e0ff */
[----:B------:R-:W-:Y:S01]  /*28320*/  IMAD.MOV.U32 R158, RZ, RZ, R157 ;  /* 0x000000ffff9e7224 */ /* 0x000fe200078e009d */
[----:B------:R-:W-:Y:S01]  /*28330*/  STL [R1+0x184], R157 ;  /* 0x0001849d01007387 */ /* 0x000fe20000100800 */
[----:B------:R-:W-:-:S05]  /*28340*/  IADD3 R0, P2, R0, R154, RZ ;  /* 0x0000009a00007210 */ /* 0x000fca0007f5e0ff */
[----:B---3--:R-:W-:Y:S01]  /*28350*/  IMAD.X R150, R150, 0x1, R153, P2 ;  /* 0x0000000196967824 */ /* 0x008fe200010e0699 */
[----:B----4-:R-:W-:-:S05]  /*28360*/  IADD3.X R159, R159, R153, RZ, P1, !PT ;  /* 0x000000999f9f7210 */ /* 0x010fca0000ffe4ff */
[----:B------:R1:W-:Y:S04]  /*28370*/  STL [R1+0x180], R159 ;  /* 0x0001809f01007387 */ /* 0x0003e80000100800 */
[----:B------:R2:W-:Y:S04]  /*28380*/  LDGSTS.E [R122+0x70380], desc[UR60][R158.64], P0 ;  /* 0x703800009e7a7fae */ /* 0x0005e8000812187c */
[----:B------:R-:W-:Y:S04]  /*28390*/  STL [R1+0x1c4], R0 ;  /* 0x0001c40001007387 */ /* 0x000fe80000100800 */
[----:B------:R3:W-:Y:S01]  /*283a0*/  STL [R1+0x1c0], R150 ;  /* 0x0001c09601007387 */ /* 0x0007e20000100800 */
[----:B--2---:R-:W-:Y:S01]  /*283b0*/  MOV R158, R0 ;  /* 0x00000000009e7202 */ /* 0x004fe20000000f00 */
[----:B-1----:R-:W-:-:S02]  /*283c0*/  IMAD.MOV.U32 R159, RZ, RZ, R150 ;  /* 0x000000ffff9f7224 */ /* 0x002fc400078e0096 */
[----:B------:R-:W2:Y:S04]  /*283d0*/  LDL.LU R157, [R1+0x2c4] ;  /* 0x0002c400019d7983 */ /* 0x000ea80000300800 */
[----:B---3--:R-:W3:Y:S04]  /*283e0*/  LDL.LU R150, [R1+0x2c0] ;  /* 0x0002c00001967983 */ /* 0x008ee80000300800 */
[----:B------:R-:W4:Y:S04]  /*283f0*/  LDL.LU R0, [R1+0x344] ;  /* 0x0003440001007983 */ /* 0x000f280000300800 */
[----:B------:R1:W-:Y:S04]  /*28400*/  LDGSTS.E [R122+0x70780], desc[UR60][R158.64], P0 ;  /* 0x707800009e7a7fae */ /* 0x0003e8000812187c */
[----:B------:R-:W2:Y:S01]  /*28410*/  LDL.LU R159, [R1+0x200] ;  /* 0x00020000019f7983 */ /* 0x000ea20000300800 */
[----:B------:R-:W-:-:S02]  /*28420*/  IADD3 R156, P1, R156, R154, RZ ;  /* 0x0000009a9c9c7210 */ /* 0x000fc40007f3e0ff */
[----:B------:R-:W-:Y:S02]  /*28430*/  IADD3 R222, P2, R222, R154, RZ ;  /* 0x0000009adede7210 */ /* 0x000fe40007f5e0ff */
[----:B-1----:R-:W-:Y:S01]  /*28440*/  MOV R158, R156 ;  /* 0x0000009c009e7202 */ /* 0x002fe20000000f00 */
[----:B------:R1:W-:Y:S02]  /*28450*/  STL [R1+0x204], R156 ;  /* 0x0002049c01007387 */ /* 0x0003e40000100800 */
[--C-:B------:R-:W-:Y:S02]  /*28460*/  IMAD.X R5, R5, 0x1, R153.reuse, P2 ;  /* 0x0000000105057824 */ /* 0x100fe400010e0699 */
[----:B--2---:R-:W-:-:S05]  /*28470*/  IMAD.X R159, R159, 0x1, R153, P1 ;  /* 0x000000019f9f7824 */ /* 0x004fca00008e0699 */
[----:B------:R2:W-:Y:S04]  /*28480*/  STL [R1+0x200], R159 ;  /* 0x0002009f01007387 */ /* 0x0005e80000100800 */
[----:B------:R3:W-:Y:S04]  /*28490*/  LDGSTS.E [R122+0x70b80], desc[UR60][R158.64], P0 ;  /* 0x70b800009e7a7fae */ /* 0x0007e8000812187c */
[----:B------:R-:W-:Y:S04]  /*284a0*/  STL [R1+0x244], R222 ;  /* 0x000244de01007387 */ /* 0x000fe80000100800 */
[----:B-1----:R-:W4:Y:S01]  /*284b0*/  LDL.LU R156, [R1+0x340] ;  /* 0x00034000019c7983 */ /* 0x002f220000300800 */
[----:B---3--:R-:W-:-:S02]  /*284c0*/  IMAD.MOV.U32 R158, RZ, RZ, R222 ;  /* 0x000000ffff9e7224 */ /* 0x008fc400078e00de */
[----:B--2---:R-:W-:Y:S01]  /*284d0*/  IMAD.MOV.U32 R159, RZ, RZ, R5 ;  /* 0x000000ffff9f7224 */ /* 0x004fe200078e0005 */
[----:B------:R1:W-:Y:S04]  /*284e0*/  STL [R1+0x240], R5 ;  /* 0x0002400501007387 */ /* 0x0003e80000100800 */
[----:B------:R2:W-:Y:S04]  /*284f0*/  LDGSTS.E [R122+0x70f80], desc[UR60][R158.64], P0 ;  /* 0x70f800009e7a7fae */ /* 0x0005e8000812187c */
[----:B-1----:R-:W5:Y:S04]  /*28500*/  LDL.LU R5, [R1+0x6d8] ;  /* 0x0006d80001057983 */ /* 0x002f680000300800 */
[----:B------:R-:W3:Y:S04]  /*28510*/  LDL R222, [R1+0x34c] ;  /* 0x00034c0001de7983 */ /* 0x000ee80000100800 */
[----:B------:R-:W4:Y:S04]  /*28520*/  LDL.LU R158, [R1+0x280] ;  /* 0x00028000019e7983 */ /* 0x000f280000300800 */
[----:B------:R-:W2:Y:S01]  /*28530*/  LDL.LU R159, [R1+0x284] ;  /* 0x00028400019f7983 */ /* 0x000ea20000300800 */
[----:B------:R-:W-:-:S04]  /*28540*/  IADD3 R157, P2, R157, R154, RZ ;  /* 0x0000009a9d9d7210 */ /* 0x000fc80007f5e0ff */
[----:B------:R-:W-:Y:S02]  /*28550*/  IADD3.X R150, R150, R153, RZ, P2, !PT ;  /* 0x0000009996967210 */ /* 0x000fe400017fe4ff */
[----:B--2---:R-:W-:-:S05]  /*28560*/  IADD3 R159, P1, R159, R154, RZ ;  /* 0x0000009a9f9f7210 */ /* 0x004fca0007f3e0ff */
[----:B----4-:R-:W-:Y:S01]  /*28570*/  IMAD.X R158, R158, 0x1, R153, P1 ;  /* 0x000000019e9e7824 */ /* 0x010fe200008e0699 */
[----:B------:R1:W-:Y:S04]  /*28580*/  STL [R1+0x284], R159 ;  /* 0x0002849f01007387 */ /* 0x0003e80000100800 */
[----:B------:R2:W-:Y:S01]  /*28590*/  STL [R1+0x280], R158 ;  /* 0x0002809e01007387 */ /* 0x0005e20000100800 */
[----:B-1----:R-:W-:-:S04]  /*285a0*/  LOP3.LUT R159, R159, R158, RZ, 0x3c, !PT ;  /* 0x0000009e9f9f7212 */ /* 0x002fc800078e3cff */
[----:B--2---:R-:W-:-:S04]  /*285b0*/  LOP3.LUT R158, R159, R158, RZ, 0x3c, !PT ;  /* 0x0000009e9f9e7212 */ /* 0x004fc800078e3cff */
[----:B------:R-:W-:Y:S01]  /*285c0*/  LOP3.LUT R159, R159, R158, RZ, 0x3c, !PT ;  /* 0x0000009e9f9f7212 */ /* 0x000fe200078e3cff */
[----:B------:R-:W-:Y:S04]  /*285d0*/  STL [R1+0x2c4], R157 ;  /* 0x0002c49d01007387 */ /* 0x000fe80000100800 */
[----:B------:R1:W-:Y:S04]  /*285e0*/  LDGSTS.E [R122+0x71380], desc[UR60][R158.64], P0 ;  /* 0x713800009e7a7fae */ /* 0x0003e8000812187c */
[----:B------:R2:W-:Y:S01]  /*285f0*/  STL [R1+0x2c0], R150 ;  /* 0x0002c09601007387 */ /* 0x0005e20000100800 */
[----:B-1----:R-:W-:-:S02]  /*28600*/  IMAD.MOV.U32 R158, RZ, RZ, R157 ;  /* 0x000000ffff9e7224 */ /* 0x002fc400078e009d */
[----:B------:R-:W-:Y:S02]  /*28610*/  IMAD.MOV.U32 R159, RZ, RZ, R150 ;  /* 0x000000ffff9f7224 */ /* 0x000fe400078e0096 */
[----:B--2---:R-:W2:Y:S04]  /*28620*/  LDL.LU R150, [R1+0x6d4] ;  /* 0x0006d40001967983 */ /* 0x004ea80000300800 */
[----:B------:R-:W5:Y:S04]  /*28630*/  LDL.LU R157, [R1+0x6d0] ;  /* 0x0006d000019d7983 */ /* 0x000f680000300800 */
[----:B------:R1:W-:Y:S04]  /*28640*/  LDGSTS.E [R122+0x71780], desc[UR60][R158.64], P0 ;  /* 0x717800009e7a7fae */ /* 0x0003e8000812187c */
[----:B------:R-:W4:Y:S04]  /*28650*/  LDL.LU R158, [R1+0x300] ;  /* 0x00030000019e7983 */ /* 0x000f280000300800 */
[----:B------:R-:W1:Y:S01]  /*28660*/  LDL.LU R159, [R1+0x304] ;  /* 0x00030400019f7983 */ /* 0x000e620000300800 */
[----:B------:R-:W-:-:S04]  /*28670*/  IADD3 R0, P2, R0, R154, RZ ;  /* 0x0000009a00007210 */ /* 0x000fc80007f5e0ff */
[----:B------:R-:W-:Y:S02]  /*28680*/  IADD3.X R156, R156, R153, RZ, P2, !PT ;  /* 0x000000999c9c7210 */ /* 0x000fe400017fe4ff */
[----:B-1----:R-:W-:-:S05]  /*28690*/  IADD3 R159, P1, R159, R154, RZ ;  /* 0x0000009a9f9f7210 */ /* 0x002fca0007f3e0ff */
[----:B----4-:R-:W-:Y:S01]  /*286a0*/  IMAD.X R158, R158, 0x1, R153, P1 ;  /* 0x000000019e9e7824 */ /* 0x010fe200008e0699 */
[----:B------:R1:W-:Y:S04]  /*286b0*/  STL [R1+0x304], R159 ;  /* 0x0003049f01007387 */ /* 0x0003e80000100800 */
[----:B------:R4:W-:Y:S01]  /*286c0*/  STL [R1+0x300], R158 ;  /* 0x0003009e01007387 */ /* 0x0009e20000100800 */
[----:B-1----:R-:W-:-:S04]  /*286d0*/  LOP3.LUT R159, R159, R158, RZ, 0x3c, !PT ;  /* 0x0000009e9f9f7212 */ /* 0x002fc800078e3cff */
[----:B----4-:R-:W-:-:S04]  /*286e0*/  LOP3.LUT R158, R159, R158, RZ, 0x3c, !PT ;  /* 0x0000009e9f9e7212 */ /* 0x010fc800078e3cff */
[----:B------:R-:W-:Y:S01]  /*286f0*/  LOP3.LUT R159, R159, R158, RZ, 0x3c, !PT ;  /* 0x0000009e9f9f7212 */ /* 0x000fe200078e3cff */
[----:B------:R-:W-:Y:S04]  /*28700*/  STL [R1+0x344], R0 ;  /* 0x0003440001007387 */ /* 0x000fe80000100800 */
[----:B------:R1:W-:Y:S04]  /*28710*/  LDGSTS.E [R122+0x71b80], desc[UR60][R158.64], P0 ;  /* 0x71b800009e7a7fae */ /* 0x0003e8000812187c */
[----:B------:R4:W-:Y:S01]  /*28720*/  STL [R1+0x340], R156 ;  /* 0x0003409c01007387 */ /* 0x0009e20000100800 */
[----:B-1----:R-:W-:-:S02]  /*28730*/  IMAD.MOV.U32 R159, RZ, RZ, R156 ;  /* 0x000000ffff9f7224 */ /* 0x002fc400078e009c */
[----:B------:R-:W-:Y:S01]  /*28740*/  IMAD.MOV.U32 R158, RZ, RZ, R0 ;  /* 0x000000ffff9e7224 */ /* 0x000fe200078e0000 */
[----:B----4-:R-:W5:Y:S04]  /*28750*/  LDL.LU R156, [R1+0x6cc] ;  /* 0x0006cc00019c7983 */ /* 0x010f680000300800 */
[----:B------:R-:W5:Y:S01]  /*28760*/  LDL.LU R0, [R1+0x6c8] ;  /* 0x0006c80001007983 */ /* 0x000f620000300800 */
[----:B--2---:R-:W-:-:S03]  /*28770*/  VIADD R150, R150, 0x1 ;  /* 0x0000000196967836 */ /* 0x004fc60000000000 */
[----:B------:R1:W-:Y:S02]  /*28780*/  LDGSTS.E [R122+0x71f80], desc[UR60][R158.64], P0 ;  /* 0x71f800009e7a7fae */ /* 0x0003e4000812187c */
[----:B---3--:R-:W-:Y:S02]  /*28790*/  ISETP.NE.U32.AND P0, PT, R150, R222, PT ;  /* 0x000000de9600720c */ /* 0x008fe40003f05070 */
[----:B------:R-:W0:Y:S01]  /*287a0*/  LDGDEPBAR ;  /* 0x00000000000079af */ /* 0x000e220000000000 */
[----:B-1----:R-:W-:-:S10]  /*287b0*/  MOV R122, UR4 ;  /* 0x00000004007a7c02 */ /* 0x002fd40008000f00 */
[----:B------:R-:W-:Y:S05]  /*287c0*/  @P0 BRA `(.L_x_1) ;  /* 0xffffff8000140947 */ /* 0x000fea000383ffff */
.L_x_0:
[----:B------:R-:W2:Y:S01]  /*287d0*/  LDL.LU R154, [R1+0x3c8] ;  /* 0x0003c800019a7983 */ /* 0x000ea20000300800 */
[----:B-----5:R-:W1:Y:S01]  /*287e0*/  S2R R4, SR_TID.X ;  /* 0x0000000000047919 */ /* 0x020e620000002100 */
[----:B------:R-:W-:Y:S02]  /*287f0*/  WARPGROUP.DEPBAR.LE gsb0, 0x0 ;  /* 0x00008000000079c5 */ /* 0x000fe40000010000 */
[----:B------:R-:W-:-:S04]  /*28800*/  DEPBAR.LE SB0, 0x0 ;  /* 0x000080000000791a */ /* 0x000fc80000000000 */
[----:B------:R-:W3:Y:S01]  /*28810*/  LDL.LU R150, [R1+0x668] ;  /* 0x0006680001967983 */ /* 0x000ee20000300800 */
[----:B------:R-:W-:Y:S01]  /*28820*/  ULDC UR5, c[0x0][0x248] ;  /* 0x0000920000057ab9 */ /* 0x000fe20000000800 */
[----:B------:R-:W-:Y:S02]  /*28830*/  ULDC.64 UR6, c[0x0][0x220] ;  /* 0x0000880000067ab9 */ /* 0x000fe40000000a00 */
[----:B------:R-:W4:Y:S04]  /*28840*/  LDL.LU R159, [R1+0x664] ;  /* 0x00066400019f7983 */ /* 0x000f280000300800 */
[----:B------:R-:W3:Y:S04]  /*28850*/  LDL.LU R122, [R1+0x660] ;  /* 0x00066000017a7983 */ /* 0x000ee80000300800 */
[----:B------:R-:W3:Y:S04]  /*28860*/  LDL.LU R222, [R1+0x65c] ;  /* 0x00065c0001de7983 */ /* 0x000ee80000300800 */
[----:B------:R-:W4:Y:S01]  /*28870*/  LDL.LU R158, [R1+0x5b0] ;  /* 0x0005b000019e7983 */ /* 0x000f220000300800 */
[----:B------:R-:W-:Y:S01]  /*28880*/  IMAD.MOV.U32 R6, RZ, RZ, R24 ;  /* 0x000000ffff067224 */ /* 0x000fe200078e0018 */
[----:B------:R-:W-:Y:S01]  /*28890*/  MOV R8, R57 ;  /* 0x0000003900087202 */ /* 0x000fe20000000f00 */
[----:B------:R-:W-:Y:S01]  /*288a0*/  IMAD.MOV.U32 R7, RZ, RZ, R26 ;  /* 0x000000ffff077224 */ /* 0x000fe200078e001a */
[----:B------:R-:W-:Y:S01]  /*288b0*/  MOV R12, R61 ;  /* 0x0000003d000c7202 */ /* 0x000fe20000000f00 */
[----:B------:R-:W-:Y:S01]  /*288c0*/  IMAD.MOV.U32 R9, RZ, RZ, R59 ;  /* 0x000000ffff097224 */ /* 0x000fe200078e003b */
[----:B------:R-:W-:Y:S01]  /*288d0*/  MOV R20, R65 ;  /* 0x0000004100147202 */ /* 0x000fe20000000f00 */
[----:B------:R-:W-:Y:S01]  /*288e0*/  IMAD.MOV.U32 R10, RZ, RZ, R25 ;  /* 0x000000ffff0a7224 */ /* 0x000fe200078e0019 */
[----:B------:R-:W3:Y:S01]  /*288f0*/  LDL.LU R92, [R1+0x6ac] ;  /* 0x0006ac00015c7983 */ /* 0x000ee20000300800 */
[C---:B-1----:R-:W-:Y:S01]  /*28900*/  IMAD.SHL.U32 R2, R4.reuse, 0x10, RZ ;  /* 0x0000001004027824 */ /* 0x042fe200078e00ff */
[C---:B------:R-:W-:Y:S01]  /*28910*/  LOP3.LUT R5, R4.reuse, 0x60, RZ, 0xc0, !PT ;  /* 0x0000006004057812 */ /* 0x040fe200078ec0ff */
[----:B------:R-:W-:Y:S01]  /*28920*/  IMAD.SHL.U32 R3, R4, 0x40, RZ ;  /* 0x0000004004037824 */ /* 0x000fe200078e00ff */
[----:B------:R-:W-:Y:S01]  /*28930*/  MOV R4, R56 ;  /* 0x0000003800047202 */ /* 0x000fe20000000f00 */
[----:B------:R-:W-:Y:S01]  /*28940*/  IMAD.MOV.U32 R11, RZ, RZ, R27 ;  /* 0x000000ffff0b7224 */ /* 0x000fe200078e001b */
[----:B------:R-:W-:Y:S01]  /*28950*/  LOP3.LUT R2, R2, 0xf0, RZ, 0xc0, !PT ;  /* 0x000000f002027812 */ /* 0x000fe200078ec0ff */
[----:B------:R-:W-:Y:S01]  /*28960*/  IMAD.MOV.U32 R13, RZ, RZ, R63 ;  /* 0x000000ffff0d7224 */ /* 0x000fe200078e003f */
[----:B------:R-:W-:Y:S01]  /*28970*/  LOP3.LUT R3, R3, 0x400, RZ, 0xc0, !PT ;  /* 0x0000040003037812 */ /* 0x000fe200078ec0ff */
[----:B------:R-:W-:Y:S01]  /*28980*/  IMAD.MOV.U32 R14, RZ, RZ, R29 ;  /* 0x000000ffff0e7224 */ /* 0x000fe200078e001d */
[----:B------:R-:W3:Y:S01]  /*28990*/  LDL.LU R91, [R1+0x6a8] ;  /* 0x0006a800015b7983 */ /* 0x000ee20000300800 */
[----:B------:R-:W-:Y:S01]  /*289a0*/  IMAD.MOV.U32 R15, RZ, RZ, R31 ;  /* 0x000000ffff0f7224 */ /* 0x000fe200078e001f */
[----:B------:R-:W-:Y:S01]  /*289b0*/  MOV R56, R77 ;  /* 0x0000004d00387202 */ /* 0x000fe20000000f00 */
[----:B------:R-:W-:Y:S01]  /*289c0*/  IMAD.MOV.U32 R21, RZ, RZ, R67 ;  /* 0x000000ffff157224 */ /* 0x000fe200078e0043 */
[----:B------:R-:W3:Y:S01]  /*289d0*/  LDL.LU R90, [R1+0x6a4] ;  /* 0x0006a400015a7983 */ /* 0x000ee20000300800 */
[----:B------:R-:W-:-:S02]  /*289e0*/  IMAD.MOV.U32 R22, RZ, RZ, R33 ;  /* 0x000000ffff167224 */ /* 0x000fc400078e0021 */
[----:B------:R-:W-:Y:S01]  /*289f0*/  IMAD.MOV.U32 R23, RZ, RZ, R35 ;  /* 0x000000ffff177224 */ /* 0x000fe200078e0023 */
[----:B------:R-:W3:Y:S01]  /*28a00*/  LDL.LU R89, [R1+0x6a0] ;  /* 0x0006a00001597983 */ /* 0x000ee20000300800 */
[----:B------:R-:W-:Y:S02]  /*28a10*/  IMAD.MOV.U32 R29, RZ, RZ, R71 ;  /* 0x000000ffff1d7224 */ /* 0x000fe400078e0047 */
[----:B------:R-:W-:Y:S01]  /*28a20*/  IMAD.MOV.U32 R31, RZ, RZ, R39 ;  /* 0x000000ffff1f7224 */ /* 0x000fe200078e0027 */
[----:B------:R-:W3:Y:S01]  /*28a30*/  LDL.LU R93, [R1+0x69c] ;  /* 0x00069c00015d7983 */ /* 0x000ee20000300800 */
[----:B------:R-:W-:Y:S02]  /*28a40*/  IMAD.MOV.U32 R39, RZ, RZ, R43 ;  /* 0x000000ffff277224 */ /* 0x000fe400078e002b */
[----:B------:R-:W-:Y:S01]  /*28a50*/  IMAD.MOV.U32 R59, RZ, RZ, R47 ;  /* 0x000000ffff3b7224 */ /* 0x000fe200078e002f */
[----:B------:R-:W3:Y:S01]  /*28a60*/  LDL.LU R88, [R1+0x698] ;  /* 0x0006980001587983 */ /* 0x000ee20000300800 */
[----:B------:R-:W-:-:S02]  /*28a70*/  IMAD.MOV.U32 R57, RZ, RZ, R79 ;  /* 0x000000ffff397224 */ /* 0x000fc400078e004f */
[----:B------:R-:W-:Y:S02]  /*28a80*/  IMAD.MOV.U32 R63, RZ, RZ, R51 ;  /* 0x000000ffff3f7224 */ /* 0x000fe400078e0033 */
[----:B------:R-:W-:Y:S01]  /*28a90*/  IMAD.MOV.U32 R61, RZ, RZ, R83 ;  /* 0x000000ffff3d7224 */ /* 0x000fe200078e0053 */
[----:B------:R-:W-:Y:S01]  /*28aa0*/  BAR.SYNC.DEFER_BLOCKING 0x0 ;  /* 0x0000000000007b1d */ /* 0x000fe20000010000 */
[----:B--2---:R-:W-:-:S13]  /*28ab0*/  R2UR UR4, R154 ;  /* 0x000000009a0472ca */ /* 0x004fda00000e0000 */
[----:B------:R-:W-:-:S05]  /*28ac0*/  IADD3 R2, R3, UR4, R2 ;  /* 0x0000000403027c10 */ /* 0x000fca000fffe002 */
[----:B------:R-:W-:Y:S02]  /*28ad0*/  IMAD R2, R5, 0x8, R2 ;  /* 0x0000000805027824 */ /* 0x000fe400078e0202 */
[----:B------:R-:W-:Y:S02]  /*28ae0*/  IMAD.MOV.U32 R5, RZ, RZ, R58 ;  /* 0x000000ffff057224 */ /* 0x000fe400078e003a */
[----:B------:R-:W-:-:S03]  /*28af0*/  IMAD.MOV.U32 R58, RZ, RZ, R45 ;  /* 0x000000ffff3a7224 */ /* 0x000fc600078e002d */
[----:B------:R-:W-:Y:S01]  /*28b00*/  STSM.16.M88.4 [R2], R4 ;  /* 0x0000000402007844 */ /* 0x000fe20000000200 */
[----:B------:R-:W-:Y:S01]  /*28b10*/  BAR.SYNC.DEFER_BLOCKING 0x0 ;  /* 0x0000000000007b1d */ /* 0x000fe20000010000 */
[----:B----4-:R-:W-:-:S04]  /*28b20*/  ISETP.GE.AND P0, PT, R158, R156, PT ;  /* 0x0000009c9e00720c */ /* 0x010fc80003f06270 */
[-C--:B------:R-:W-:Y:S02]  /*28b30*/  ISETP.LT.AND P1, PT, R159, R157.reuse, !P0 ;  /* 0x0000009d9f00720c */ /* 0x080fe40004721270 */
[-C--:B------:R-:W-:Y:S01]  /*28b40*/  ISETP.LT.AND P3, PT, R0, R157.reuse, !P0 ;  /* 0x0000009d0000720c */ /* 0x080fe20004761270 */
[----:B------:R-:W1:Y:S01]  /*28b50*/  S2R R159, SR_TID.X ;  /* 0x00000000009f7919 */ /* 0x000e620000002100 */
[-C--:B---3--:R-:W-:Y:S02]  /*28b60*/  ISETP.LT.AND P2, PT, R150, R157.reuse, !P0 ;  /* 0x0000009d9600720c */ /* 0x088fe40004741270 */
[-C--:B------:R-:W-:Y:S02]  /*28b70*/  ISETP.LT.AND P5, PT, R122, R157.reuse, !P0 ;  /* 0x0000009d7a00720c */ /* 0x080fe400047a1270 */
[----:B------:R-:W-:Y:S02]  /*28b80*/  ISETP.LT.AND P4, PT, R222, R157, !P0 ;  /* 0x0000009dde00720c */ /* 0x000fe40004781270 */
[----:B-1----:R-:W-:-:S04]  /*28b90*/  LOP3.LUT R159, R159, 0x7f, RZ, 0xc0, !PT ;  /* 0x0000007f9f9f7812 */ /* 0x002fc800078ec0ff */
[----:B------:R-:W-:Y:S01]  /*28ba0*/  LEA R3, R159, UR4, 0x4 ;  /* 0x000000049f037c11 */ /* 0x000fe2000f8e20ff */
[----:B------:R-:W-:-:S04]  /*28bb0*/  ULDC UR4, c[0x0][0x244] ;  /* 0x0000910000047ab9 */ /* 0x000fc80000000800 */
[----:B------:R-:W1:Y:S01]  /*28bc0*/  LDS.128 R4, [R3] ;  /* 0x0000000003047984 */ /* 0x000e620000000c00 */
[----:B------:R-:W-:Y:S06]  /*28bd0*/  BAR.SYNC.DEFER_BLOCKING 0x0 ;  /* 0x0000000000007b1d */ /* 0x000fec0000010000 */
[----:B------:R2:W-:Y:S02]  /*28be0*/  STSM.16.M88.4 [R2], R8 ;  /* 0x0000000802007844 */ /* 0x0005e40000000200 */
[----:B------:R-:W-:Y:S01]  /*28bf0*/  BAR.SYNC.DEFER_BLOCKING 0x0 ;  /* 0x0000000000007b1d */ /* 0x000fe20000010000 */
[----:B--2---:R-:W-:Y:S01]  /*28c00*/  MOV R8, R60 ;  /* 0x0000003c00087202 */ /* 0x004fe20000000f00 */
[----:B------:R-:W-:Y:S01]  /*28c10*/  IMAD.MOV.U32 R9, RZ, RZ, R62 ;  /* 0x000000ffff097224 */ /* 0x000fe200078e003e */
[----:B------:R-:W-:Y:S01]  /*28c20*/  MOV R60, R81 ;  /* 0x00000051003c7202 */ /* 0x000fe20000000f00 */
[----:B------:R-:W-:Y:S01]  /*28c30*/  IMAD.MOV.U32 R10, RZ, RZ, R28 ;  /* 0x000000ffff0a7224 */ /* 0x000fe200078e001c */
[----:B------:R-:W-:Y:S01]  /*28c40*/  MOV R28, R69 ;  /* 0x00000045001c7202 */ /* 0x000fe20000000f00 */
[----:B------:R-:W-:-:S02]  /*28c50*/  IMAD.MOV.U32 R11, RZ, RZ, R30 ;  /* 0x000000ffff0b7224 */ /* 0x000fc400078e001e */
[----:B------:R-:W-:Y:S02]  /*28c60*/  IMAD.MOV.U32 R30, RZ, RZ, R37 ;  /* 0x000000ffff1e7224 */ /* 0x000fe400078e0025 */
[----:B------:R-:W-:Y:S02]  /*28c70*/  IMAD.MOV.U32 R37, RZ, RZ, R75 ;  /* 0x000000ffff257224 */ /* 0x000fe400078e004b */
[----:B------:R-:W-:Y:S01]  /*28c80*/  IMAD.MOV.U32 R62, RZ, RZ, R49 ;  /* 0x000000ffff3e7224 */ /* 0x000fe200078e0031 */
[----:B------:R-:W2:Y:S01]  /*28c90*/  LDS.128 R16, [R3] ;  /* 0x0000000003107984 */ /* 0x000ea20000000c00 */
[----:B------:R-:W-:Y:S06]  /*28ca0*/  BAR.SYNC.DEFER_BLOCKING 0x0 ;  /* 0x0000000000007b1d */ /* 0x000fec0000010000 */
[----:B------:R-:W-:Y:S02]  /*28cb0*/  STSM.16.M88.4 [R2], R8 ;  /* 0x0000000802007844 */ /* 0x000fe40000000200 */
[----:B------:R-:W-:Y:S06]  /*28cc0*/  BAR.SYNC.DEFER_BLOCKING 0x0 ;  /* 0x0000000000007b1d */ /* 0x000fec0000010000 */
[----:B------:R-:W3:Y:S02]  /*28cd0*/  LDS.128 R8, [R3] ;  /* 0x0000000003087984 */ /* 0x000ee40000000c00 */
[----:B------:R-:W-:Y:S06]  /*28ce0*/  BAR.SYNC.DEFER_BLOCKING 0x0 ;  /* 0x0000000000007b1d */ /* 0x000fec0000010000 */
[----:B------:R4:W-:Y:S02]  /*28cf0*/  STSM.16.M88.4 [R2], R12 ;  /* 0x0000000c02007844 */ /* 0x0009e40000000200 */
[----:B------:R-:W-:Y:S01]  /*28d00*/  BAR.SYNC.DEFER_BLOCKING 0x0 ;  /* 0x0000000000007b1d */ /* 0x000fe20000010000 */
[----:B----4-:R-:W-:Y:S01]  /*28d10*/  MOV R12, R64 ;  /* 0x00000040000c7202 */ /* 0x010fe20000000f00 */
[----:B------:R-:W-:-:S02]  /*28d20*/  IMAD.MOV.U32 R13, RZ, RZ, R66 ;  /* 0x000000ffff0d7224 */ /* 0x000fc400078e0042 */
[----:B------:R-:W-:Y:S02]  /*28d30*/  IMAD.MOV.U32 R14, RZ, RZ, R32 ;  /* 0x000000ffff0e7224 */ /* 0x000fe400078e0020 */
[----:B------:R-:W-:Y:S01]  /*28d40*/  IMAD.MOV.U32 R15, RZ, RZ, R34 ;  /* 0x000000ffff0f7224 */ /* 0x000fe200078e0022 */
[----:B------:R-:W4:Y:S01]  /*28d50*/  LDS.128 R24, [R3] ;  /* 0x0000000003187984 */ /* 0x000f220000000c00 */
[----:B------:R-:W-:Y:S06]  /*28d60*/  BAR.SYNC.DEFER_BLOCKING 0x0 ;  /* 0x0000000000007b1d */ /* 0x000fec0000010000 */
[----:B------:R-:W-:Y:S02]  /*28d70*/  STSM.16.M88.4 [R2], R12 ;  /* 0x0000000c02007844 */ /* 0x000fe40000000200 */
[----:B------:R-:W-:Y:S06]  /*28d80*/  BAR.SYNC.DEFER_BLOCKING 0x0 ;  /* 0x0000000000007b1d */ /* 0x000fec0000010000 */
[----:B------:R-:W4:Y:S02]  /*28d90*/  LDS.128 R12, [R3] ;  /* 0x00000000030c7984 */ /* 0x000f240000000c00 */
[----:B------:R-:W-:Y:S06]  /*28da0*/  BAR.SYNC.DEFER_BLOCKING 0x0 ;  /* 0x0000000000007b1d */ /* 0x000fec0000010000 */
[----:B------:R1:W-:Y:S02]  /*28db0*/  STSM.16.M88.4 [R2], R20 ;  /* 0x0000001402007844 */ /* 0x0003e40000000200 */
[----:B------:R-:W-:Y:S01]  /*28dc0*/  BAR.SYNC.DEFER_BLOCKING 0x0 ;  /* 0x0000000000007b1d */ /* 0x000fe20000010000 */
[----:B-1----:R-:W-:Y:S01]  /*28dd0*/  MOV R20, R68 ;  /* 0x0000004400147202 */ /* 0x002fe20000000f00 */
[----:B------:R-:W-:-:S02]  /*28de0*/  IMAD.MOV.U32 R21, RZ, RZ, R70 ;  /* 0x000000ffff157224 */ /* 0x000fc400078e0046 */
[----:B------:R-:W-:Y:S01]  /*28df0*/  IMAD.MOV.U32 R22, RZ, RZ, R36 ;  /* 0x000000ffff167224 */ /* 0x000fe200078e0024 */
[----:B------:R-:W-:Y:S01]  /*28e00*/  MOV R36, R73 ;  /* 0x0000004900247202 */ /* 0x000fe20000000f00 */
[----:B------:R-:W-:Y:S02]  /*28e10*/  IMAD.MOV.U32 R23, RZ, RZ, R38 ;  /* 0x000000ffff177224 */ /* 0x000fe400078e0026 */
[----:B------:R-:W-:Y:S02]  /*28e20*/  IMAD.MOV.U32 R38, RZ, RZ, R41 ;  /* 0x000000ffff267224 */ /* 0x000fe400078e0029 */
[----:B------:R-:W-:Y:S01]  /*28e30*/  IMAD R68, R158, UR4, RZ ;  /* 0x000000049e447c24 */ /* 0x000fe2000f8e02ff */
[----:B------:R-:W1:Y:S01]  /*28e40*/  LDS.128 R32, [R3] ;  /* 0x0000000003207984 */ /* 0x000e620000000c00 */
[----:B------:R-:W-:Y:S06]  /*28e50*/  BAR.SYNC.DEFER_BLOCKING 0x0 ;  /* 0x0000000000007b1d */ /* 0x000fec0000010000 */
[----:B------:R-:W-:Y:S02]  /*28e60*/  STSM.16.M88.4 [R2], R20 ;  /* 0x0000001402007844 */ /* 0x000fe40000000200 */
[----:B------:R-:W-:Y:S06]  /*28e70*/  BAR.SYNC.DEFER_BLOCKING 0x0 ;  /* 0x0000000000007b1d */ /* 0x000fec0000010000 */
[----:B------:R-:W1:Y:S02]  /*28e80*/  LDS.128 R20, [R3] ;  /* 0x0000000003147984 */ /* 0x000e640000000c00 */
[----:B------:R-:W-:Y:S06]  /*28e90*/  BAR.SYNC.DEFER_BLOCKING 0x0 ;  /* 0x0000000000007b1d */ /* 0x000fec0000010000 */
[----:B------:R2:W-:Y:S02]  /*28ea0*/  STSM.16.M88.4 [R2], R28 ;  /* 0x0000001c02007844 */ /* 0x0005e40000000200 */
[----:B--2---:R-:W-:Y:S01]  /*28eb0*/  IMAD.MOV.U32 R30, RZ, RZ, R40 ;  /* 0x000000ffff1e7224 */ /* 0x004fe200078e0028 */
[----:B------:R-:W-:Y:S01]  /*28ec0*/  MOV R28, R72 ;  /* 0x00000048001c7202 */ /* 0x000fe20000000f00 */
[----:B------:R-:W-:Y:S01]  /*28ed0*/  IMAD.MOV.U32 R31, RZ, RZ, R42 ;  /* 0x000000ffff1f7224 */ /* 0x000fe200078e002a */
[----:B------:R-:W-:Y:S01]  /*28ee0*/  BAR.SYNC.DEFER_BLOCKING 0x0 ;  /* 0x0000000000007b1d */ /* 0x000fe20000010000 */
[----:B------:R-:W-:-:S05]  /*28ef0*/  IMAD.MOV.U32 R29, RZ, RZ, R74 ;  /* 0x000000ffff1d7224 */ /* 0x000fca00078e004a */
[----:B------:R-:W2:Y:S02]  /*28f00*/  LDS.128 R40, [R3] ;  /* 0x0000000003287984 */ /* 0x000ea40000000c00 */
[----:B------:R-:W-:Y:S06]  /*28f10*/  BAR.SYNC.DEFER_BLOCKING 0x0 ;  /* 0x0000000000007b1d */ /* 0x000fec0000010000 */
[----:B------:R-:W-:Y:S02]  /*28f20*/  STSM.16.M88.4 [R2], R28 ;  /* 0x0000001c02007844 */ /* 0x000fe40000000200 */
[----:B------:R-:W-:Y:S06]  /*28f30*/  BAR.SYNC.DEFER_BLOCKING 0x0 ;  /* 0x0000000000007b1d */ /* 0x000fec0000010000 */
[----:B------:R-:W2:Y:S02]  /*28f40*/  LDS.128 R28, [R3] ;  /* 0x00000000031c7984 */ /* 0x000ea40000000c00 */
[----:B------:R-:W-:Y:S06]  /*28f50*/  BAR.SYNC.DEFER_BLOCKING 0x0 ;  /* 0x0000000000007b1d */ /* 0x000fec0000010000 */
[----:B------:R3:W-:Y:S02]  /*28f60*/  STSM.16.M88.4 [R2], R36 ;  /* 0x0000002402007844 */ /* 0x0007e40000000200 */
[----:B---3--:R-:W-:Y:S01]  /*28f70*/  IMAD.MOV.U32 R38, RZ, RZ, R44 ;  /* 0x000000ffff267224 */ /* 0x008fe200078e002c */
[----:B------:R-:W-:Y:S01]  /*28f80*/  MOV R36, R76 ;  /* 0x0000004c00247202 */ /* 0x000fe20000000f00 */
[----:B------:R-:W-:Y:S01]  /*28f90*/  IMAD.MOV.U32 R39, RZ, RZ, R46 ;  /* 0x000000ffff277224 */ /* 0x000fe200078e002e */
[----:B------:R-:W-:Y:S01]  /*28fa0*/  BAR.SYNC.DEFER_BLOCKING 0x0 ;  /* 0x0000000000007b1d */ /* 0x000fe20000010000 */
[----:B------:R-:W-:-:S05]  /*28fb0*/  IMAD.MOV.U32 R37, RZ, RZ, R78 ;  /* 0x000000ffff257224 */ /* 0x000fca00078e004e */
[----:B------:R-:W3:Y:S02]  /*28fc0*/  LDS.128 R44, [R3] ;  /* 0x00000000032c7984 */ /* 0x000ee40000000c00 */
[----:B------:R-:W-:Y:S06]  /*28fd0*/  BAR.SYNC.DEFER_BLOCKING 0x0 ;  /* 0x0000000000007b1d */ /* 0x000fec0000010000 */
[----:B------:R-:W-:Y:S02]  /*28fe0*/  STSM.16.M88.4 [R2], R36 ;  /* 0x0000002402007844 */ /* 0x000fe40000000200 */
[----:B------:R-:W-:Y:S06]  /*28ff0*/  BAR.SYNC.DEFER_BLOCKING 0x0 ;  /* 0x0000000000007b1d */ /* 0x000fec0000010000 */
[----:B------:R-:W3:Y:S02]  /*29000*/  LDS.128 R36, [R3] ;  /* 0x0000000003247984 */ /* 0x000ee40000000c00 */
[----:B------:R-:W-:Y:S06]  /*29010*/  BAR.SYNC.DEFER_BLOCKING 0x0 ;  /* 0x0000000000007b1d */ /* 0x000fec0000010000 */
[----:B------:R4:W-:Y:S02]  /*29020*/  STSM.16.M88.4 [R2], R56 ;  /* 0x0000003802007844 */ /* 0x0009e40000000200 */
[----:B----4-:R-:W-:Y:S01]  /*29030*/  IMAD.MOV.U32 R58, RZ, RZ, R48 ;  /* 0x000000ffff3a7224 */ /* 0x010fe200078e0030 */
[----:B------:R-:W-:Y:S01]  /*29040*/  MOV R56, R80 ;  /* 0x0000005000387202 */ /* 0x000fe20000000f00 */
[----:B------:R-:W-:Y:S01]  /*29050*/  IMAD.MOV.U32 R59, RZ, RZ, R50 ;  /* 0x000000ffff3b7224 */ /* 0x000fe200078e0032 */
[----:B------:R-:W-:Y:S01]  /*29060*/  BAR.SYNC.DEFER_BLOCKING 0x0 ;  /* 0x0000000000007b1d */ /* 0x000fe20000010000 */
[----:B------:R-:W-:-:S05]  /*29070*/  IMAD.MOV.U32 R57, RZ, RZ, R82 ;  /* 0x000000ffff397224 */ /* 0x000fca00078e0052 */
[----:B------:R-:W4:Y:S02]  /*29080*/  LDS.128 R48, [R3] ;  /* 0x0000000003307984 */ /* 0x000f240000000c00 */
[----:B------:R-:W-:Y:S06]  /*29090*/  BAR.SYNC.DEFER_BLOCKING 0x0 ;  /* 0x0000000000007b1d */ /* 0x000fec0000010000 */
[----:B------:R-:W-:Y:S02]  /*290a0*/  STSM.16.M88.4 [R2], R56 ;  /* 0x0000003802007844 */ /* 0x000fe40000000200 */
[----:B------:R-:W-:Y:S06]  /*290b0*/  BAR.SYNC.DEFER_BLOCKING 0x0 ;  /* 0x0000000000007b1d */ /* 0x000fec0000010000 */
[----:B------:R-:W4:Y:S02]  /*290c0*/  LDS.128 R56, [R3] ;  /* 0x0000000003387984 */ /* 0x000f240000000c00 */
[----:B------:R-:W-:Y:S06]  /*290d0*/  BAR.SYNC.DEFER_BLOCKING 0x0 ;  /* 0x0000000000007b1d */ /* 0x000fec0000010000 */
[----:B------:R1:W-:Y:S02]  /*290e0*/  STSM.16.M88.4 [R2], R60 ;  /* 0x0000003c02007844 */ /* 0x0003e40000000200 */
[----:B------:R-:W-:Y:S06]  /*290f0*/  BAR.SYNC.DEFER_BLOCKING 0x0 ;  /* 0x0000000000007b1d */ /* 0x000fec0000010000 */
[----:B------:R-:W4:Y:S01]  /*29100*/  LDS.128 R64, [R3] ;  /* 0x0000000003407984 */ /* 0x000f220000000c00 */
[----:B-1----:R-:W-:Y:S01]  /*29110*/  MOV R60, R84 ;  /* 0x00000054003c7202 */ /* 0x002fe20000000f00 */
[----:B------:R-:W-:-:S02]  /*29120*/  IMAD.MOV.U32 R61, RZ, RZ, R86 ;  /* 0x000000ffff3d7224 */ /* 0x000fc400078e0056 */
[----:B------:R-:W-:Y:S02]  /*29130*/  IMAD.MOV.U32 R62, RZ, RZ, R52 ;  /* 0x000000ffff3e7224 */ /* 0x000fe400078e0034 */
[----:B------:R-:W-:Y:S01]  /*29140*/  IMAD.MOV.U32 R63, RZ, RZ, R54 ;  /* 0x000000ffff3f7224 */ /* 0x000fe200078e0036 */
[----:B------:R-:W-:Y:S06]  /*29150*/  BAR.SYNC.DEFER_BLOCKING 0x0 ;  /* 0x0000000000007b1d */ /* 0x000fec0000010000 */
[----:B------:R1:W-:Y:S02]  /*29160*/  STSM.16.M88.4 [R2], R60 ;  /* 0x0000003c02007844 */ /* 0x0003e40000000200 */
[----:B-1----:R-:W-:Y:S01]  /*29170*/  IMAD.MOV.U32 R62, RZ, RZ, R53 ;  /* 0x000000ffff3e7224 */ /* 0x002fe200078e0035 */
[----:B------:R-:W-:Y:S01]  /*29180*/  MOV R63, R55 ;  /* 0x00000037003f7202 */ /* 0x000fe20000000f00 */
[----:B------:R-:W-:Y:S01]  /*29190*/  BAR.SYNC.DEFER_BLOCKING 0x0 ;  /* 0x0000000000007b1d */ /* 0x000fe20000010000 */
[----:B------:R-:W-:Y:S01]  /*291a0*/  MOV R60, R85 ;  /* 0x00000055003c7202 */ /* 0x000fe20000000f00 */
[----:B------:R-:W-:-:S04]  /*291b0*/  IMAD.MOV.U32 R61, RZ, RZ, R87 ;  /* 0x000000ffff3d7224 */ /* 0x000fc800078e0057 */
[----:B------:R-:W1:Y:S02]  /*291c0*/  LDS.128 R52, [R3] ;  /* 0x0000000003347984 */ /* 0x000e640000000c00 */
[----:B------:R-:W-:Y:S01]  /*291d0*/  BAR.SYNC.DEFER_BLOCKING 0x0 ;  /* 0x0000000000007b1d */ /* 0x000fe20000010000 */
[----:B------:R-:W-:Y:S01]  /*291e0*/  IMAD R69, R0, UR5, RZ ;  /* 0x0000000500457c24 */ /* 0x000fe2000f8e02ff */
[----:B------:R-:W-:-:S03]  /*291f0*/  LEA R0, P6, R68, UR6, 0x2 ;  /* 0x0000000644007c11 */ /* 0x000fc6000f8c10ff */
[C---:B------:R-:W-:Y:S01]  /*29200*/  VIADD R73, R69.reuse, UR5 ;  /* 0x0000000545497c36 */ /* 0x040fe20008000000 */
[----:B------:R-:W-:Y:S02]  /*29210*/  LEA.HI.X.SX32 R68, R68, UR7, 0x2, P6 ;  /* 0x0000000744447c11 */ /* 0x000fe4000b0f16ff */
[----:B------:R-:W-:-:S04]  /*29220*/  LEA R70, P6, R69, R0, 0x2 ;  /* 0x0000000045467211 */ /* 0x000fc800078c10ff */
[----:B------:R-:W-:Y:S01]  /*29230*/  LEA.HI.X.SX32 R71, R69, R68, 0x2, P6 ;  /* 0x0000004445477211 */ /* 0x000fe200030f16ff */
[C---:B------:R-:W-:Y:S01]  /*29240*/  VIADD R69, R73.reuse, UR5 ;  /* 0x0000000549457c36 */ /* 0x040fe20008000000 */
[C---:B------:R-:W-:Y:S01]  /*29250*/  LEA R72, P6, R73.reuse, R0, 0x2 ;  /* 0x0000000049487211 */ /* 0x040fe200078c10ff */
[----:B------:R2:W-:Y:S01]  /*29260*/  STSM.16.M88.4 [R2], R60 ;  /* 0x0000003c02007844 */ /* 0x0005e20000000200 */
[----:B------:R-:W-:Y:S02]  /*29270*/  BAR.SYNC.DEFER_BLOCKING 0x0 ;  /* 0x0000000000007b1d */ /* 0x000fe40000010000 */
[----:B------:R-:W-:Y:S01]  /*29280*/  LEA.HI.X.SX32 R73, R73, R68, 0x2, P6 ;  /* 0x0000004449497211 */ /* 0x000fe200030f16ff */
[C---:B------:R-:W-:Y:S01]  /*29290*/  VIADD R77, R69.reuse, UR5 ;  /* 0x00000005454d7c36 */ /* 0x040fe20008000000 */
[----:B------:R-:W-:-:S04]  /*292a0*/  LEA R74, P6, R69, R0, 0x2 ;  /* 0x00000000454a7211 */ /* 0x000fc800078c10ff */
[----:B------:R-:W-:Y:S02]  /*292b0*/  LEA.HI.X.SX32 R75, R69, R68, 0x2, P6 ;  /* 0x00000044454b7211 */ /* 0x000fe400030f16ff */
[C---:B------:R-:W-:Y:S01]  /*292c0*/  LEA R76, P6, R77.reuse, R0, 0x2 ;  /* 0x000000004d4c7211 */ /* 0x040fe200078c10ff */
[----:B--2---:R-:W-:-:S03]  /*292d0*/  VIADD R61, R77, UR5 ;  /* 0x000000054d3d7c36 */ /* 0x004fc60008000000 */
[----:B------:R-:W-:Y:S01]  /*292e0*/  LEA.HI.X.SX32 R77, R77, R68, 0x2, P6 ;  /* 0x000000444d4d7211 */ /* 0x000fe200030f16ff */
[----:B------:R2:W-:Y:S01]  /*292f0*/  @P3 STG.E desc[UR60][R70.64], R4 ;  /* 0x0000000446003986 */ /* 0x0005e2000c10193c */
[----:B------:R-:W-:-:S03]  /*29300*/  ISETP.LT.AND P3, PT, R92, R157, !P0 ;  /* 0x0000009d5c00720c */ /* 0x000fc60004761270 */
[----:B------:R-:W-:Y:S01]  /*29310*/  @P2 STG.E desc[UR60][R72.64], R16 ;  /* 0x0000001048002986 */ /* 0x000fe2000c10193c */
[----:B------:R-:W-:-:S03]  /*29320*/  ISETP.LT.AND P2, PT, R91, R157, !P0 ;  /* 0x0000009d5b00720c */ /* 0x000fc60004741270 */
[----:B------:R-:W3:Y:S04]  /*29330*/  LDL.LU R92, [R1+0x694] ;  /* 0x00069400015c7983 */ /* 0x000ee80000300800 */
[----:B------:R4:W-:Y:S01]  /*29340*/  @P1 STG.E desc[UR60][R74.64], R5 ;  /* 0x000000054a001986 */ /* 0x0009e2000c10193c */
[----:B------:R-:W-:-:S03]  /*29350*/  ISETP.LT.AND P1, PT, R90, R157, !P0 ;  /* 0x0000009d5a00720c */ /* 0x000fc60004721270 */
[----:B------:R-:W3:Y:S04]  /*29360*/  LDL.LU R91, [R1+0x690] ;  /* 0x00069000015b7983 */ /* 0x000ee80000300800 */
[----:B------:R1:W-:Y:S01]  /*29370*/  @P5 STG.E desc[UR60][R76.64], R17 ;  /* 0x000000114c005986 */ /* 0x0003e2000c10193c */
[----:B------:R-:W-:-:S03]  /*29380*/  ISETP.LT.AND P5, PT, R89, R157, !P0 ;  /* 0x0000009d5900720c */ /* 0x000fc600047a1270 */
[----:B------:R-:W3:Y:S04]  /*29390*/  LDL.LU R90, [R1+0x68c] ;  /* 0x00068c00015a7983 */ /* 0x000ee80000300800 */
[----:B------:R-:W3:Y:S04]  /*293a0*/  LDL.LU R89, [R1+0x688] ;  /* 0x0006880001597983 */ /* 0x000ee80000300800 */
[----:B------:R-:W3:Y:S01]  /*293b0*/  LDL.LU R2, [R1+0x684] ;  /* 0x0006840001027983 */ /* 0x000ee20000300800 */
[C---:B------:R-:W-:Y:S02]  /*293c0*/  LEA R60, P6, R61.reuse, R0, 0x2 ;  /* 0x000000003d3c7211 */ /* 0x040fe400078c10ff */
[----:B------:R-:W-:-:S02]  /*293d0*/  IADD3 R63, R61, UR5, RZ ;  /* 0x000000053d3f7c10 */ /* 0x000fc4000fffe0ff */
[----:B------:R-:W-:Y:S02]  /*293e0*/  LEA.HI.X.SX32 R61, R61, R68, 0x2, P6 ;  /* 0x000000443d3d7211 */ /* 0x000fe400030f16ff */
[C---:B------:R-:W-:Y:S01]  /*293f0*/  LEA R62, P6, R63.reuse, R0, 0x2 ;  /* 0x000000003f3e7211 */ /* 0x040fe200078c10ff */
[----:B------:R-:W-:-:S03]  /*29400*/  VIADD R69, R63, UR5 ;  /* 0x000000053f457c36 */ /* 0x000fc60008000000 */
[----:B------:R-:W-:Y:S01]  /*29410*/  LEA.HI.X.SX32 R63, R63, R68, 0x2, P6 ;  /* 0x000000443f3f7211 */ /* 0x000fe200030f16ff */
[C---:B--2---:R-:W-:Y:S01]  /*29420*/  VIADD R71, R69.reuse, UR5 ;  /* 0x0000000545477c36 */ /* 0x044fe20008000000 */
[----:B------:R-:W-:-:S04]  /*29430*/  LEA R4, P6, R69, R0, 0x2 ;  /* 0x0000000045047211 */ /* 0x000fc800078c10ff */
[----:B----4-:R-:W-:Y:S01]  /*29440*/  LEA.HI.X.SX32 R5, R69, R68, 0x2, P6 ;  /* 0x0000004445057211 */ /* 0x010fe200030f16ff */
[C---:B------:R-:W-:Y:S01]  /*29450*/  VIADD R69, R71.reuse, UR5 ;  /* 0x0000000547457c36 */ /* 0x040fe20008000000 */
[C---:B------:R-:W-:Y:S01]  /*29460*/  LEA R16, P6, R71.reuse, R0, 0x2 ;  /* 0x0000000047107211 */ /* 0x040fe200078c10ff */
[----:B------:R2:W-:Y:S03]  /*29470*/  @P4 STG.E desc[UR60][R60.64], R6 ;  /* 0x000000063c004986 */ /* 0x0005e6000c10193c */
[----:B-1----:R-:W-:Y:S02]  /*29480*/  LEA.HI.X.SX32 R17, R71, R68, 0x2, P6 ;  /* 0x0000004447117211 */ /* 0x002fe400030f16ff */
[----:B------:R-:W-:Y:S01]  /*29490*/  IADD3 R71, R69, UR5, RZ ;  /* 0x0000000545477c10 */ /* 0x000fe2000fffe0ff */
[----:B------:R1:W-:Y:S01]  /*294a0*/  @P3 STG.E desc[UR60][R62.64], R18 ;  /* 0x000000123e003986 */ /* 0x0003e2000c10193c */
[----:B------:R-:W-:-:S02]  /*294b0*/  ISETP.LT.AND P3, PT, R88, R157, !P0 ;  /* 0x0000009d5800720c */ /* 0x000fc40004761270 */
[----:B------:R-:W-:Y:S01]  /*294c0*/  ISETP.LT.AND P4, PT, R93, R157, !P0 ;  /* 0x0000009d5d00720c */ /* 0x000fe20004781270 */
[----:B------:R-:W4:Y:S01]  /*294d0*/  LDL.LU R88, [R1+0x680] ;  /* 0x0006800001587983 */ /* 0x000f220000300800 */
[----:B--2---:R-:W-:-:S04]  /*294e0*/  LEA R60, P6, R69, R0, 0x2 ;  /* 0x00000000453c7211 */ /* 0x004fc800078c10ff */
[----:B------:R-:W-:Y:S01]  /*294f0*/  LEA.HI.X.SX32 R61, R69, R68, 0x2, P6 ;  /* 0x00000044453d7211 */ /* 0x000fe200030f16ff */
[C---:B------:R-:W-:Y:S01]  /*29500*/  VIADD R69, R71.reuse, UR5 ;  /* 0x0000000547457c36 */ /* 0x040fe20008000000 */
[C---:B-1----:R-:W-:Y:S01]  /*29510*/  LEA R62, P6, R71.reuse, R0, 0x2 ;  /* 0x00000000473e7211 */ /* 0x042fe200078c10ff */
[----:B------:R1:W-:Y:S03]  /*29520*/  @P2 STG.E desc[UR60][R4.64], R7 ;  /* 0x0000000704002986 */ /* 0x0003e6000c10193c */
[----:B------:R-:W-:Y:S01]  /*29530*/  LEA.HI.X.SX32 R63, R71, R68, 0x2, P6 ;  /* 0x00000044473f7211 */ /* 0x000fe200030f16ff */
[----:B------:R2:W-:Y:S01]  /*29540*/  @P1 STG.E desc[UR60][R16.64], R19 ;  /* 0x0000001310001986 */ /* 0x0005e2000c10193c */
[----:B-1----:R-:W-:-:S03]  /*29550*/  LEA R4, P6, R69, R0, 0x2 ;  /* 0x0000000045047211 */ /* 0x002fc600078c10ff */
[----:B------:R1:W-:Y:S01]  /*29560*/  @P5 STG.E desc[UR60][R60.64], R8 ;  /* 0x000000083c005986 */ /* 0x0003e2000c10193c */
[----:B------:R-:W-:-:S03]  /*29570*/  LEA.HI.X.SX32 R5, R69, R68, 0x2, P6 ;  /* 0x0000004445057211 */ /* 0x000fc600030f16ff */
[----:B------:R-:W-:Y:S04]  /*29580*/  @P4 STG.E desc[UR60][R62.64], R24 ;  /* 0x000000183e004986 */ /* 0x000fe8000c10193c */
[----:B------:R1:W-:Y:S01]  /*29590*/  @P3 STG.E desc[UR60][R4.64], R9 ;  /* 0x0000000904003986 */ /* 0x0003e2000c10193c */
[----:B---3--:R-:W-:-:S03]  /*295a0*/  ISETP.LT.AND P2, PT, R92, R157, !P0 ;  /* 0x0000009d5c00720c */ /* 0x008fc60004741270 */
[----:B------:R-:W3:Y:S01]  /*295b0*/  LDL.LU R92, [R1+0x67c] ;  /* 0x00067c00015c7983 */ /* 0x000ee20000300800 */
[----:B------:R-:W-:-:S03]  /*295c0*/  ISETP.LT.AND P1, PT, R91, R157, !P0 ;  /* 0x0000009d5b00720c */ /* 0x000fc60004721270 */
[----:B------:R-:W3:Y:S01]  /*295d0*/  LDL.LU R91, [R1+0x678] ;  /* 0x00067800015b7983 */ /* 0x000ee20000300800 */
[----:B------:R-:W-:-:S03]  /*295e0*/  ISETP.LT.AND P5, PT, R90, R157, !P0 ;  /* 0x0000009d5a00720c */ /* 0x000fc600047a1270 */
[----:B------:R-:W3:Y:S01]  /*295f0*/  LDL.LU R90, [R1+0x674] ;  /* 0x00067400015a7983 */ /* 0x000ee20000300800 */
[----:B------:R-:W-:-:S03]  /*29600*/  ISETP.LT.AND P4, PT, R89, R157, !P0 ;  /* 0x0000009d5900720c */ /* 0x000fc60004781270 */
[----:B------:R-:W3:Y:S01]  /*29610*/  LDL.LU R89, [R1+0x670] ;  /* 0x0006700001597983 */ /* 0x000ee20000300800 */
[----:B------:R-:W-:-:S03]  /*29620*/  ISETP.LT.AND P3, PT, R2, R157, !P0 ;  /* 0x0000009d0200720c */ /* 0x000fc60004761270 */
[----:B------:R-:W3:Y:S01]  /*29630*/  LDL.LU R2, [R1+0x66c] ;  /* 0x00066c0001027983 */ /* 0x000ee20000300800 */
[----:B------:R-:W-:-:S04]  /*29640*/  VIADD R7, R69, UR5 ;  /* 0x0000000545077c36 */ /* 0x000fc80008000000 */
[C---:B--2---:R-:W-:Y:S01]  /*29650*/  VIADD R17, R7.reuse, UR5 ;  /* 0x0000000507117c36 */ /* 0x044fe20008000000 */
[----:B------:R-:W-:-:S04]  /*29660*/  LEA R6, P6, R7, R0, 0x2 ;  /* 0x0000000007067211 */ /* 0x000fc800078c10ff */
[----:B------:R-:W-:Y:S02]  /*29670*/  LEA.HI.X.SX32 R7, R7, R68, 0x2, P6 ;  /* 0x0000004407077211 */ /* 0x000fe400030f16ff */
[C---:B------:R-:W-:Y:S02]  /*29680*/  LEA R16, P6, R17.reuse, R0, 0x2 ;  /* 0x0000000011107211 */ /* 0x040fe400078c10ff */
[C---:B------:R-:W-:Y:S02]  /*29690*/  IADD3 R19, R17.reuse, UR5, RZ ;  /* 0x0000000511137c10 */ /* 0x040fe4000fffe0ff */
[----:B------:R-:W-:Y:S02]  /*296a0*/  LEA.HI.X.SX32 R17, R17, R68, 0x2, P6 ;  /* 0x0000004411117211 */ /* 0x000fe400030f16ff */
[C---:B------:R-:W-:Y:S01]  /*296b0*/  LEA R18, P6, R19.reuse, R0, 0x2 ;  /* 0x0000000013127211 */ /* 0x040fe200078c10ff */
[----:B-1----:R-:W-:-:S03]  /*296c0*/  VIADD R61, R19, UR5 ;  /* 0x00000005133d7c36 */ /* 0x002fc60008000000 */
[----:B------:R-:W-:Y:S01]  /*296d0*/  LEA.HI.X.SX32 R19, R19, R68, 0x2, P6 ;  /* 0x0000004413137211 */ /* 0x000fe200030f16ff */
[C---:B------:R-:W-:Y:S01]  /*296e0*/  VIADD R9, R61.reuse, UR5 ;  /* 0x000000053d097c36 */ /* 0x040fe20008000000 */
[----:B------:R-:W-:Y:S01]  /*296f0*/  LEA R4, P6, R61, R0, 0x2 ;  /* 0x000000003d047211 */ /* 0x000fe200078c10ff */
[----:B------:R1:W-:Y:S01]  /*29700*/  @P2 STG.E desc[UR60][R6.64], R25 ;  /* 0x0000001906002986 */ /* 0x0003e2000c10193c */
[----:B----4-:R-:W-:-:S03]  /*29710*/  ISETP.LT.AND P2, PT, R88, R157, !P0 ;  /* 0x0000009d5800720c */ /* 0x010fc60004741270 */
[----:B------:R2:W-:Y:S01]  /*29720*/  @P1 STG.E desc[UR60][R16.64], R10 ;  /* 0x0000000a10001986 */ /* 0x0005e2000c10193c */
[----:B------:R-:W-:-:S03]  /*29730*/  LEA.HI.X.SX32 R5, R61, R68, 0x2, P6 ;  /* 0x000000443d057211 */ /* 0x000fc600030f16ff */
[----:B------:R-:W4:Y:S01]  /*29740*/  LDL.LU R88, [R1+0x658] ;  /* 0x0006580001587983 */ /* 0x000f220000300800 */
[C---:B-1----:R-:W-:Y:S01]  /*29750*/  LEA R6, P6, R9.reuse, R0, 0x2 ;  /* 0x0000000009067211 */ /* 0x042fe200078c10ff */
[C---:B------:R-:W-:Y:S02]  /*29760*/  VIADD R25, R9.reuse, UR5 ;  /* 0x0000000509197c36 */ /* 0x040fe40008000000 */
[----:B--2---:R-:W2:Y:S01]  /*29770*/  LDL.LU R10, [R1+0x654] ;  /* 0x00065400010a7983 */ /* 0x004ea20000300800 */
[----:B------:R-:W-:Y:S02]  /*29780*/  LEA.HI.X.SX32 R7, R9, R68, 0x2, P6 ;  /* 0x0000004409077211 */ /* 0x000fe400030f16ff */
[C---:B------:R-:W-:Y:S01]  /*29790*/  LEA R8, P6, R25.reuse, R0, 0x2 ;  /* 0x0000000019087211 */ /* 0x040fe200078c10ff */
[----:B------:R1:W-:Y:S03]  /*297a0*/  @P5 STG.E desc[UR60][R18.64], R26 ;  /* 0x0000001a12005986 */ /* 0x0003e6000c10193c */
[----:B------:R-:W-:Y:S01]  /*297b0*/  LEA.HI.X.SX32 R9, R25, R68, 0x2, P6 ;  /* 0x0000004419097211 */ /* 0x000fe200030f16ff */
[----:B------:R1:W-:Y:S04]  /*297c0*/  @P4 STG.E desc[UR60][R4.64], R11 ;  /* 0x0000000b04004986 */ /* 0x0003e8000c10193c */
[----:B------:R1:W-:Y:S04]  /*297d0*/  @P3 STG.E desc[UR60][R6.64], R27 ;  /* 0x0000001b06003986 */ /* 0x0003e8000c10193c */
        /* <DEDUP_REMOVED lines=9> */
[----:B------:R-:W-:-:S04]  /*29870*/  IADD3 R17, R25, UR5, RZ ;  /* 0x0000000519117c10 */ /* 0x000fc8000fffe0ff */
[C---:B------:R-:W-:Y:S01]  /*29880*/  LEA R16, P6, R17.reuse, R0, 0x2 ;  /* 0x0000000011107211 */ /* 0x040fe200078c10ff */
[C---:B-1----:R-:W-:Y:S01]  /*29890*/  VIADD R19, R17.reuse, UR5 ;  /* 0x0000000511137c36 */ /* 0x042fe20008000000 */
[----:B------:R-:W-:Y:S02]  /*298a0*/  ISETP.LT.AND P1, PT, R92, R157, !P0 ;  /* 0x0000009d5c00720c */ /* 0x000fe40004721270 */
[----:B------:R-:W-:Y:S01]  /*298b0*/  LEA.HI.X.SX32 R17, R17, R68, 0x2, P6 ;  /* 0x0000004411117211 */ /* 0x000fe200030f16ff */
[C---:B------:R-:W-:Y:S01]  /*298c0*/  VIADD R11, R19.reuse, UR5 ;  /* 0x00000005130b7c36 */ /* 0x040fe20008000000 */
[----:B------:R-:W-:-:S04]  /*298d0*/  LEA R4, P6, R19, R0, 0x2 ;  /* 0x0000000013047211 */ /* 0x000fc800078c10ff */
[----:B------:R-:W-:Y:S01]  /*298e0*/  LEA.HI.X.SX32 R5, R19, R68, 0x2, P6 ;  /* 0x0000004413057211 */ /* 0x000fe200030f16ff */
[C---:B------:R-:W-:Y:S01]  /*298f0*/  VIADD R19, R11.reuse, UR5 ;  /* 0x000000050b137c36 */ /* 0x040fe20008000000 */
[----:B------:R-:W-:-:S04]  /*29900*/  LEA R6, P6, R11, R0, 0x2 ;  /* 0x000000000b067211 */ /* 0x000fc800078c10ff */
[----:B------:R-:W-:Y:S02]  /*29910*/  LEA.HI.X.SX32 R7, R11, R68, 0x2, P6 ;  /* 0x000000440b077211 */ /* 0x000fe400030f16ff */
[C---:B------:R-:W-:Y:S02]  /*29920*/  LEA R8, P6, R19.reuse, R0, 0x2 ;  /* 0x0000000013087211 */ /* 0x040fe400078c10ff */
[C---:B------:R-:W-:Y:S01]  /*29930*/  IADD3 R11, R19.reuse, UR5, RZ ;  /* 0x00000005130b7c10 */ /* 0x040fe2000fffe0ff */
[----:B------:R1:W-:Y:S01]  /*29940*/  @P1 STG.E desc[UR60][R16.64], R32 ;  /* 0x0000002010001986 */ /* 0x0003e2000c10193c */
[----:B------:R-:W-:-:S03]  /*29950*/  LEA.HI.X.SX32 R9, R19, R68, 0x2, P6 ;  /* 0x0000004413097211 */ /* 0x000fc600030f16ff */
[----:B------:R2:W-:Y:S01]  /*29960*/  @P5 STG.E desc[UR60][R4.64], R13 ;  /* 0x0000000d04005986 */ /* 0x0005e2000c10193c */
[----:B----4-:R-:W-:-:S03]  /*29970*/  ISETP.LT.AND P1, PT, R88, R157, !P0 ;  /* 0x0000009d5800720c */ /* 0x010fc60004721270 */
[----:B------:R-:W4:Y:S01]  /*29980*/  LDL.LU R88, [R1+0x640] ;  /* 0x0006400001587983 */ /* 0x000f220000300800 */
[C---:B-1----:R-:W-:Y:S01]  /*29990*/  VIADD R17, R11.reuse, UR5 ;  /* 0x000000050b117c36 */ /* 0x042fe20008000000 */
[----:B--2---:R-:W-:Y:S02]  /*299a0*/  ISETP.LT.AND P5, PT, R10, R157, !P0 ;  /* 0x0000009d0a00720c */ /* 0x004fe400047a1270 */
[----:B------:R-:W2:Y:S01]  /*299b0*/  LDL.LU R18, [R1+0x63c] ;  /* 0x00063c0001127983 */ /* 0x000ea20000300800 */
[----:B------:R-:W-:-:S03]  /*299c0*/  LEA R10, P6, R11, R0, 0x2 ;  /* 0x000000000b0a7211 */ /* 0x000fc600078c10ff */
[----:B------:R-:W-:Y:S01]  /*299d0*/  @P4 STG.E desc[UR60][R6.64], R33 ;  /* 0x0000002106004986 */ /* 0x000fe2000c10193c */
[----:B------:R-:W-:Y:S02]  /*299e0*/  LEA.HI.X.SX32 R11, R11, R68, 0x2, P6 ;  /* 0x000000440b0b7211 */ /* 0x000fe400030f16ff */
[C---:B------:R-:W-:Y:S01]  /*299f0*/  LEA R4, P6, R17.reuse, R0, 0x2 ;  /* 0x0000000011047211 */ /* 0x040fe200078c10ff */
[----:B------:R1:W-:Y:S03]  /*29a00*/  @P3 STG.E desc[UR60][R8.64], R14 ;  /* 0x0000000e08003986 */ /* 0x0003e6000c10193c */
[----:B------:R-:W-:Y:S01]  /*29a10*/  LEA.HI.X.SX32 R5, R17, R68, 0x2, P6 ;  /* 0x0000004411057211 */ /* 0x000fe200030f16ff */
[----:B------:R-:W2:Y:S04]  /*29a20*/  LDL.LU R19, [R1+0x638] ;  /* 0x0006380001137983 */ /* 0x000ea80000300800 */
[----:B------:R1:W-:Y:S04]  /*29a30*/  @P2 STG.E desc[UR60][R10.64], R34 ;  /* 0x000000220a002986 */ /* 0x0003e8000c10193c */
[----:B------:R-:W2:Y:S04]  /*29a40*/  LDL.LU R12, [R1+0x634] ;  /* 0x00063400010c7983 */ /* 0x000ea80000300800 */
[----:B------:R1:W-:Y:S04]  /*29a50*/  @P1 STG.E desc[UR60][R4.64], R15 ;  /* 0x0000000f04001986 */ /* 0x0003e8000c10193c */
[----:B------:R-:W2:Y:S01]  /*29a60*/  LDL.LU R16, [R1+0x630] ;  /* 0x0006300001107983 */ /* 0x000ea20000300800 */
[----:B---3--:R-:W-:-:S03]  /*29a70*/  ISETP.LT.AND P1, PT, R2, R157, !P0 ;  /* 0x0000009d0200720c */ /* 0x008fc60004721270 */
[----:B------:R-:W3:Y:S04]  /*29a80*/  LDL.LU R2, [R1+0x62c] ;  /* 0x00062c0001027983 */ /* 0x000ee80000300800 */
[----:B-1----:R-:W3:Y:S01]  /*29a90*/  LDL.LU R14, [R1+0x628] ;  /* 0x00062800010e7983 */ /* 0x002ee20000300800 */
[----:B------:R-:W-:-:S04]  /*29aa0*/  VIADD R13, R17, UR5 ;  /* 0x00000005110d7c36 */ /* 0x000fc80008000000 */
[C---:B------:R-:W-:Y:S01]  /*29ab0*/  VIADD R17, R13.reuse, UR5 ;  /* 0x000000050d117c36 */ /* 0x040fe20008000000 */
[----:B------:R-:W-:-:S04]  /*29ac0*/  LEA R6, P6, R13, R0, 0x2 ;  /* 0x000000000d067211 */ /* 0x000fc800078c10ff */
[----:B------:R-:W-:Y:S02]  /*29ad0*/  LEA.HI.X.SX32 R7, R13, R68, 0x2, P6 ;  /* 0x000000440d077211 */ /* 0x000fe400030f16ff */
[C---:B------:R-:W-:Y:S02]  /*29ae0*/  LEA R8, P6, R17.reuse, R0, 0x2 ;  /* 0x0000000011087211 */ /* 0x040fe400078c10ff */
[C---:B------:R-:W-:Y:S02]  /*29af0*/  IADD3 R13, R17.reuse, UR5, RZ ;  /* 0x00000005110d7c10 */ /* 0x040fe4000fffe0ff */
[----:B------:R-:W-:Y:S02]  /*29b00*/  LEA.HI.X.SX32 R9, R17, R68, 0x2, P6 ;  /* 0x0000004411097211 */ /* 0x000fe400030f16ff */
[C---:B------:R-:W-:Y:S01]  /*29b10*/  LEA R10, P6, R13.reuse, R0, 0x2 ;  /* 0x000000000d0a7211 */ /* 0x040fe200078c10ff */
[----:B------:R-:W-:Y:S01]  /*29b20*/  VIADD R17, R13, UR5 ;  /* 0x000000050d117c36 */ /* 0x000fe20008000000 */
[----:B------:R-:W-:-:S02]  /*29b30*/  ISETP.LT.AND P4, PT, R91, R157, !P0 ;  /* 0x0000009d5b00720c */ /* 0x000fc40004781270 */
[----:B------:R-:W-:Y:S01]  /*29b40*/  LEA.HI.X.SX32 R11, R13, R68, 0x2, P6 ;  /* 0x000000440d0b7211 */ /* 0x000fe200030f16ff */
[C---:B------:R-:W-:Y:S01]  /*29b50*/  VIADD R13, R17.reuse, UR5 ;  /* 0x00000005110d7c36 */ /* 0x040fe20008000000 */
[C---:B------:R-:W-:Y:S02]  /*29b60*/  LEA R4, P6, R17.reuse, R0, 0x2 ;  /* 0x0000000011047211 */ /* 0x040fe400078c10ff */
[-C--:B------:R-:W-:Y:S01]  /*29b70*/  ISETP.LT.AND P3, PT, R90, R157.reuse, !P0 ;  /* 0x0000009d5a00720c */ /* 0x080fe20004761270 */
[----:B------:R1:W-:Y:S01]  /*29b80*/  @P5 STG.E desc[UR60][R6.64], R35 ;  /* 0x0000002306005986 */ /* 0x0003e2000c10193c */
[----:B------:R-:W-:Y:S01]  /*29b90*/  LEA.HI.X.SX32 R5, R17, R68, 0x2, P6 ;  /* 0x0000004411057211 */ /* 0x000fe200030f16ff */
[----:B------:R-:W-:Y:S01]  /*29ba0*/  VIADD R15, R13, UR5 ;  /* 0x000000050d0f7c36 */ /* 0x000fe20008000000 */
[-C--:B------:R-:W-:Y:S02]  /*29bb0*/  ISETP.LT.AND P2, PT, R89, R157.reuse, !P0 ;  /* 0x0000009d5900720c */ /* 0x080fe40004741270 */
[----:B----4-:R-:W-:Y:S01]  /*29bc0*/  ISETP.LT.AND P5, PT, R88, R157, !P0 ;  /* 0x0000009d5800720c */ /* 0x010fe200047a1270 */
[----:B------:R4:W-:Y:S01]  /*29bd0*/  @P4 STG.E desc[UR60][R8.64], R20 ;  /* 0x0000001408004986 */ /* 0x0009e2000c10193c */
[----:B-1----:R-:W-:-:S02]  /*29be0*/  LEA R6, P6, R13, R0, 0x2 ;  /* 0x000000000d067211 */ /* 0x002fc400078c10ff */
[----:B--2---:R-:W-:Y:S02]  /*29bf0*/  ISETP.LT.AND P4, PT, R18, R157, !P0 ;  /* 0x0000009d1200720c */ /* 0x004fe40004781270 */
[----:B------:R-:W-:Y:S01]  /*29c00*/  LEA.HI.X.SX32 R7, R13, R68, 0x2, P6 ;  /* 0x000000440d077211 */ /* 0x000fe200030f16ff */
[----:B------:R-:W2:Y:S01]  /*29c10*/  LDL.LU R18, [R1+0x624] ;  /* 0x0006240001127983 */ /* 0x000ea20000300800 */
[C---:B----4-:R-:W-:Y:S02]  /*29c20*/  LEA R8, P6, R15.reuse, R0, 0x2 ;  /* 0x000000000f087211 */ /* 0x050fe400078c10ff */
[C---:B------:R-:W-:Y:S01]  /*29c30*/  IADD3 R13, R15.reuse, UR5, RZ ;  /* 0x000000050f0d7c10 */ /* 0x040fe2000fffe0ff */
[----:B------:R1:W-:Y:S01]  /*29c40*/  @P3 STG.E desc[UR60][R10.64], R40 ;  /* 0x000000280a003986 */ /* 0x0003e2000c10193c */
[----:B------:R-:W-:-:S03]  /*29c50*/  LEA.HI.X.SX32 R9, R15, R68, 0x2, P6 ;  /* 0x000000440f097211 */ /* 0x000fc600030f16ff */
[----:B------:R-:W4:Y:S01]  /*29c60*/  LDL.LU R17, [R1+0x620] ;  /* 0x0006200001117983 */ /* 0x000f220000300800 */
[----:B-1----:R-:W-:-:S03]  /*29c70*/  LEA R10, P6, R13, R0, 0x2 ;  /* 0x000000000d0a7211 */ /* 0x002fc600078c10ff */
[----:B------:R1:W-:Y:S01]  /*29c80*/  @P2 STG.E desc[UR60][R4.64], R21 ;  /* 0x0000001504002986 */ /* 0x0003e2000c10193c */
[----:B------:R-:W-:-:S03]  /*29c90*/  LEA.HI.X.SX32 R11, R13, R68, 0x2, P6 ;  /* 0x000000440d0b7211 */ /* 0x000fc600030f16ff */
[----:B------:R1:W-:Y:S01]  /*29ca0*/  @P1 STG.E desc[UR60][R6.64], R41 ;  /* 0x0000002906001986 */ /* 0x0003e2000c10193c */
[-C--:B------:R-:W-:Y:S02]  /*29cb0*/  ISETP.LT.AND P2, PT, R12, R157.reuse, !P0 ;  /* 0x0000009d0c00720c */ /* 0x080fe40004741270 */
[-C--:B------:R-:W-:Y:S01]  /*29cc0*/  ISETP.LT.AND P1, PT, R16, R157.reuse, !P0 ;  /* 0x0000009d1000720c */ /* 0x080fe20004721270 */
[----:B------:R-:W4:Y:S04]  /*29cd0*/  LDL.LU R12, [R1+0x61c] ;  /* 0x00061c00010c7983 */ /* 0x000f280000300800 */
[----:B------:R1:W-:Y:S04]  /*29ce0*/  @P5 STG.E desc[UR60][R8.64], R22 ;  /* 0x0000001608005986 */ /* 0x0003e8000c10193c */
[----:B------:R-:W4:Y:S04]  /*29cf0*/  LDL.LU R16, [R1+0x618] ;  /* 0x0006180001107983 */ /* 0x000f280000300800 */
[----:B------:R1:W-:Y:S01]  /*29d00*/  @P4 STG.E desc[UR60][R10.64], R42 ;  /* 0x0000002a0a004986 */ /* 0x0003e2000c10193c */
[----:B---3--:R-:W-:-:S03]  /*29d10*/  ISETP.LT.AND P5, PT, R2, R157, !P0 ;  /* 0x0000009d0200720c */ /* 0x008fc600047a1270 */
[----:B------:R-:W3:Y:S01]  /*29d20*/  LDL.LU R2, [R1+0x614] ;  /* 0x0006140001027983 */ /* 0x000ee20000300800 */
[----:B------:R-:W-:-:S03]  /*29d30*/  ISETP.LT.AND P4, PT, R14, R157, !P0 ;  /* 0x0000009d0e00720c */ /* 0x000fc60004781270 */
[----:B------:R-:W3:Y:S01]  /*29d40*/  LDL.LU R14, [R1+0x610] ;  /* 0x00061000010e7983 */ /* 0x000ee20000300800 */
[----:B------:R-:W-:-:S04]  /*29d50*/  VIADD R15, R13, UR5 ;  /* 0x000000050d0f7c36 */ /* 0x000fc80008000000 */
[C---:B------:R-:W-:Y:S01]  /*29d60*/  VIADD R13, R15.reuse, UR5 ;  /* 0x000000050f0d7c36 */ /* 0x040fe20008000000 */
[----:B-1----:R-:W-:Y:S02]  /*29d70*/  LEA R4, P6, R15, R0, 0x2 ;  /* 0x000000000f047211 */ /* 0x002fe400078c10ff */
[----:B------:R-:W-:Y:S02]  /*29d80*/  ISETP.LT.AND P3, PT, R19, R157, !P0 ;  /* 0x0000009d1300720c */ /* 0x000fe40004761270 */
[----:B------:R-:W-:Y:S01]  /*29d90*/  LEA.HI.X.SX32 R5, R15, R68, 0x2, P6 ;  /* 0x000000440f057211 */ /* 0x000fe200030f16ff */
[C---:B------:R-:W-:Y:S01]  /*29da0*/  VIADD R15, R13.reuse, UR5 ;  /* 0x000000050d0f7c36 */ /* 0x040fe20008000000 */
[----:B------:R-:W-:-:S04]  /*29db0*/  LEA R6, P6, R13, R0, 0x2 ;  /* 0x000000000d067211 */ /* 0x000fc800078c10ff */
[----:B------:R-:W-:Y:S02]  /*29dc0*/  LEA.HI.X.SX32 R7, R13, R68, 0x2, P6 ;  /* 0x000000440d077211 */ /* 0x000fe400030f16ff */
[C---:B------:R-:W-:Y:S02]  /*29dd0*/  LEA R8, P6, R15.reuse, R0, 0x2 ;  /* 0x000000000f087211 */ /* 0x040fe400078c10ff */
[C---:B------:R-:W-:Y:S02]  /*29de0*/  IADD3 R13, R15.reuse, UR5, RZ ;  /* 0x000000050f0d7c10 */ /* 0x040fe4000fffe0ff */
[----:B------:R-:W-:Y:S02]  /*29df0*/  LEA.HI.X.SX32 R9, R15, R68, 0x2, P6 ;  /* 0x000000440f097211 */ /* 0x000fe400030f16ff */
[C---:B------:R-:W-:Y:S01]  /*29e00*/  LEA R10, P6, R13.reuse, R0, 0x2 ;  /* 0x000000000d0a7211 */ /* 0x040fe200078c10ff */
[C---:B------:R-:W-:Y:S01]  /*29e10*/  VIADD R15, R13.reuse, UR5 ;  /* 0x000000050d0f7c36 */ /* 0x040fe20008000000 */
[----:B------:R1:W-:Y:S02]  /*29e20*/  @P3 STG.E desc[UR60][R4.64], R23 ;  /* 0x0000001704003986 */ /* 0x0003e4000c10193c */
[----:B------:R-:W-:Y:S01]  /*29e30*/  LEA.HI.X.SX32 R11, R13, R68, 0x2, P6 ;  /* 0x000000440d0b7211 */ /* 0x000fe200030f16ff */
[C---:B------:R-:W-:Y:S01]  /*29e40*/  VIADD R13, R15.reuse, UR5 ;  /* 0x000000050f0d7c36 */ /* 0x040fe20008000000 */
[----:B------:R2:W-:Y:S04]  /*29e50*/  @P2 STG.E desc[UR60][R6.64], R43 ;  /* 0x0000002b06002986 */ /* 0x0005e8000c10193c */
[----:B------:R-:W3:Y:S01]  /*29e60*/  LDS.128 R20, [R3] ;  /* 0x0000000003147984 */ /* 0x000ee20000000c00 */
[----:B-1----:R-:W-:-:S02]  /*29e70*/  LEA R4, P6, R15, R0, 0x2 ;  /* 0x000000000f047211 */ /* 0x002fc400078c10ff */
[-C--:B--2---:R-:W-:Y:S02]  /*29e80*/  ISETP.LT.AND P3, PT, R18, R157.reuse, !P0 ;  /* 0x0000009d1200720c */ /* 0x084fe40004761270 */
[----:B------:R-:W2:Y:S01]  /*29e90*/  LDL.LU R18, [R1+0x60c] ;  /* 0x00060c0001127983 */ /* 0x000ea20000300800 */
[----:B------:R-:W-:Y:S02]  /*29ea0*/  LEA.HI.X.SX32 R5, R15, R68, 0x2, P6 ;  /* 0x000000440f057211 */ /* 0x000fe400030f16ff */
[----:B------:R-:W-:Y:S02]  /*29eb0*/  LEA R6, P6, R13, R0, 0x2 ;  /* 0x000000000d067211 */ /* 0x000fe400078c10ff */
[----:B----4-:R-:W-:Y:S02]  /*29ec0*/  ISETP.LT.AND P2, PT, R17, R157, !P0 ;  /* 0x0000009d1100720c */ /* 0x010fe40004741270 */
[----:B------:R-:W4:Y:S01]  /*29ed0*/  LDL.LU R17, [R1+0x608] ;  /* 0x0006080001117983 */ /* 0x000f220000300800 */
[----:B------:R-:W-:-:S03]  /*29ee0*/  LEA.HI.X.SX32 R7, R13, R68, 0x2, P6 ;  /* 0x000000440d077211 */ /* 0x000fc600030f16ff */
[----:B------:R1:W-:Y:S04]  /*29ef0*/  @P1 STG.E desc[UR60][R8.64], R28 ;  /* 0x0000001c08001986 */ /* 0x0003e8000c10193c */
[----:B------:R1:W-:Y:S04]  /*29f00*/  @P5 STG.E desc[UR60][R10.64], R44 ;  /* 0x0000002c0a005986 */ /* 0x0003e8000c10193c */
[----:B------:R1:W-:Y:S01]  /*29f10*/  @P4 STG.E desc[UR60][R4.64], R29 ;  /* 0x0000001d04004986 */ /* 0x0003e2000c10193c */
[----:B------:R-:W-:-:S03]  /*29f20*/  ISETP.LT.AND P1, PT, R12, R157, !P0 ;  /* 0x0000009d0c00720c */ /* 0x000fc60004721270 */
[----:B------:R1:W-:Y:S04]  /*29f30*/  @P3 STG.E desc[UR60][R6.64], R45 ;  /* 0x0000002d06003986 */ /* 0x0003e8000c10193c */
[----:B------:R-:W4:Y:S01]  /*29f40*/  LDL.LU R12, [R1+0x604] ;  /* 0x00060400010c7983 */ /* 0x000f220000300800 */
[----:B------:R-:W-:-:S03]  /*29f50*/  ISETP.LT.AND P5, PT, R16, R157, !P0 ;  /* 0x0000009d1000720c */ /* 0x000fc600047a1270 */
[----:B------:R-:W4:Y:S01]  /*29f60*/  LDL.LU R16, [R1+0x600] ;  /* 0x0006000001107983 */ /* 0x000f220000300800 */
[----:B---3--:R-:W-:-:S03]  /*29f70*/  ISETP.LT.AND P4, PT, R2, R157, !P0 ;  /* 0x0000009d0200720c */ /* 0x008fc60004781270 */
[----:B------:R-:W3:Y:S01]  /*29f80*/  LDL.LU R2, [R1+0x5fc] ;  /* 0x0005fc0001027983 */ /* 0x000ee20000300800 */
[----:B------:R-:W-:-:S03]  /*29f90*/  ISETP.LT.AND P3, PT, R14, R157, !P0 ;  /* 0x0000009d0e00720c */ /* 0x000fc60004761270 */
[----:B------:R-:W3:Y:S01]  /*29fa0*/  LDL.LU R14, [R1+0x5f8] ;  /* 0x0005f800010e7983 */ /* 0x000ee20000300800 */
[----:B------:R-:W-:-:S05]  /*29fb0*/  VIADD R15, R13, UR5 ;  /* 0x000000050d0f7c36 */ /* 0x000fca0008000000 */
[C---:B-1----:R-:W-:Y:S02]  /*29fc0*/  LEA R8, P6, R15.reuse, R0, 0x2 ;  /* 0x000000000f087211 */ /* 0x042fe400078c10ff */
[C---:B------:R-:W-:Y:S02]  /*29fd0*/  IADD3 R13, R15.reuse, UR5, RZ ;  /* 0x000000050f0d7c10 */ /* 0x040fe4000fffe0ff */
[----:B------:R-:W-:Y:S02]  /*29fe0*/  LEA.HI.X.SX32 R9, R15, R68, 0x2, P6 ;  /* 0x000000440f097211 */ /* 0x000fe400030f16ff */
[C---:B------:R-:W-:Y:S01]  /*29ff0*/  LEA R10, P6, R13.reuse, R0, 0x2 ;  /* 0x000000000d0a7211 */ /* 0x040fe200078c10ff */
[----:B------:R-:W-:-:S03]  /*2a000*/  VIADD R15, R13, UR5 ;  /* 0x000000050d0f7c36 */ /* 0x000fc60008000000 */
[----:B------:R-:W-:Y:S01]  /*2a010*/  LEA.HI.X.SX32 R11, R13, R68, 0x2, P6 ;  /* 0x000000440d0b7211 */ /* 0x000fe200030f16ff */
[C---:B------:R-:W-:Y:S01]  /*2a020*/  VIADD R13, R15.reuse, UR5 ;  /* 0x000000050f0d7c36 */ /* 0x040fe20008000000 */
[----:B------:R-:W-:-:S04]  /*2a030*/  LEA R4, P6, R15, R0, 0x2 ;  /* 0x000000000f047211 */ /* 0x000fc800078c10ff */
[----:B------:R-:W-:Y:S01]  /*2a040*/  LEA.HI.X.SX32 R5, R15, R68, 0x2, P6 ;  /* 0x000000440f057211 */ /* 0x000fe200030f16ff */
[C---:B------:R-:W-:Y:S01]  /*2a050*/  VIADD R15, R13.reuse, UR5 ;  /* 0x000000050d0f7c36 */ /* 0x040fe20008000000 */
[C---:B------:R-:W-:Y:S01]  /*2a060*/  LEA R6, P6, R13.reuse, R0, 0x2 ;  /* 0x000000000d067211 */ /* 0x040fe200078c10ff */
[----:B------:R1:W-:Y:S03]  /*2a070*/  @P2 STG.E desc[UR60][R8.64], R30 ;  /* 0x0000001e08002986 */ /* 0x0003e6000c10193c */
[----:B------:R-:W-:Y:S02]  /*2a080*/  LEA.HI.X.SX32 R7, R13, R68, 0x2, P6 ;  /* 0x000000440d077211 */ /* 0x000fe400030f16ff */
[C---:B------:R-:W-:Y:S01]  /*2a090*/  IADD3 R13, R15.reuse, UR5, RZ ;  /* 0x000000050f0d7c10 */ /* 0x040fe2000fffe0ff */
[----:B------:R2:W-:Y:S01]  /*2a0a0*/  @P1 STG.E desc[UR60][R10.64], R46 ;  /* 0x0000002e0a001986 */ /* 0x0005e2000c10193c */
        /* <DEDUP_REMOVED lines=10> */
[----:B------:R1:W-:Y:S04]  /*2a150*/  @P3 STG.E desc[UR60][R8.64], R36 ;  /* 0x0000002408003986 */ /* 0x0003e8000c10193c */
[----:B------:R1:W-:Y:S01]  /*2a160*/  @P2 STG.E desc[UR60][R10.64], R48 ;  /* 0x000000300a002986 */ /* 0x0003e2000c10193c */
[----:B------:R-:W-:-:S03]  /*2a170*/  ISETP.LT.AND P5, PT, R12, R157, !P0 ;  /* 0x0000009d0c00720c */ /* 0x000fc600047a1270 */
[----:B------:R-:W4:Y:S01]  /*2a180*/  LDL.LU R12, [R1+0x5ec] ;  /* 0x0005ec00010c7983 */ /* 0x000f220000300800 */
[----:B------:R-:W-:-:S03]  /*2a190*/  ISETP.LT.AND P4, PT, R16, R157, !P0 ;  /* 0x0000009d1000720c */ /* 0x000fc60004781270 */
[----:B------:R-:W4:Y:S01]  /*2a1a0*/  LDL.LU R16, [R1+0x5e8] ;  /* 0x0005e80001107983 */ /* 0x000f220000300800 */
[----:B---3--:R-:W-:-:S03]  /*2a1b0*/  ISETP.LT.AND P3, PT, R2, R157, !P0 ;  /* 0x0000009d0200720c */ /* 0x008fc60004761270 */
[----:B------:R-:W3:Y:S01]  /*2a1c0*/  LDL.LU R2, [R1+0x5e4] ;  /* 0x0005e40001027983 */ /* 0x000ee20000300800 */
[----:B------:R-:W-:-:S03]  /*2a1d0*/  ISETP.LT.AND P2, PT, R14, R157, !P0 ;  /* 0x0000009d0e00720c */ /* 0x000fc60004741270 */
[----:B------:R-:W3:Y:S01]  /*2a1e0*/  LDL.LU R14, [R1+0x5e0] ;  /* 0x0005e000010e7983 */ /* 0x000ee20000300800 */
[----:B------:R-:W-:-:S04]  /*2a1f0*/  VIADD R15, R13, UR5 ;  /* 0x000000050d0f7c36 */ /* 0x000fc80008000000 */
[C---:B------:R-:W-:Y:S01]  /*2a200*/  VIADD R13, R15.reuse, UR5 ;  /* 0x000000050f0d7c36 */ /* 0x040fe20008000000 */
[----:B-1----:R-:W-:-:S04]  /*2a210*/  LEA R4, P6, R15, R0, 0x2 ;  /* 0x000000000f047211 */ /* 0x002fc800078c10ff */
        /* <DEDUP_REMOVED lines=53> */
[----:B----4-:R-:W-:Y:S02]  /*2a570*/  LEA R10, P6, R13, R0, 0x2 ;  /* 0x000000000d0a7211 */ /* 0x010fe400078c10ff */
[----:B------:R-:W-:Y:S02]  /*2a580*/  ISETP.LT.AND P4, PT, R17, R157, !P0 ;  /* 0x0000009d1100720c */ /* 0x000fe40004781270 */
[----:B------:R-:W4:Y:S01]  /*2a590*/  LDL.LU R17, [R1+0x5c0] ;  /* 0x0005c00001117983 */ /* 0x000f220000300800 */
[----:B------:R-:W-:-:S03]  /*2a5a0*/  LEA.HI.X.SX32 R11, R13, R68, 0x2, P6 ;  /* 0x000000440d0b7211 */ /* 0x000fc600030f16ff */
[----:B------:R1:W-:Y:S04]  /*2a5b0*/  @P3 STG.E desc[UR60][R4.64], R57 ;  /* 0x0000003904003986 */ /* 0x0003e8000c10193c */
[----:B------:R1:W-:Y:S04]  /*2a5c0*/  @P2 STG.E desc[UR60][R6.64], R65 ;  /* 0x0000004106002986 */ /* 0x0003e8000c10193c */
[----:B------:R1:W-:Y:S04]  /*2a5d0*/  @P1 STG.E desc[UR60][R8.64], R58 ;  /* 0x0000003a08001986 */ /* 0x0003e8000c10193c */
[----:B------:R1:W-:Y:S01]  /*2a5e0*/  @P5 STG.E desc[UR60][R10.64], R66 ;  /* 0x000000420a005986 */ /* 0x0003e2000c10193c */
[----:B------:R-:W-:-:S03]  /*2a5f0*/  ISETP.LT.AND P3, PT, R12, R157, !P0 ;  /* 0x0000009d0c00720c */ /* 0x000fc60004761270 */
[----:B------:R-:W2:Y:S01]  /*2a600*/  LDL.LU R12, [R1+0x5bc] ;  /* 0x0005bc00010c7983 */ /* 0x000ea20000300800 */
[----:B------:R-:W-:-:S03]  /*2a610*/  ISETP.LT.AND P2, PT, R16, R157, !P0 ;  /* 0x0000009d1000720c */ /* 0x000fc60004741270 */
[----:B------:R-:W2:Y:S01]  /*2a620*/  LDL.LU R16, [R1+0x5b8] ;  /* 0x0005b80001107983 */ /* 0x000ea20000300800 */
[----:B---3--:R-:W-:-:S03]  /*2a630*/  ISETP.LT.AND P5, PT, R14, R157, !P0 ;  /* 0x0000009d0e00720c */ /* 0x008fc600047a1270 */
[----:B------:R-:W3:Y:S01]  /*2a640*/  LDL.LU R14, [R1+0x5b4] ;  /* 0x0005b400010e7983 */ /* 0x000ee20000300800 */
[----:B------:R-:W-:-:S04]  /*2a650*/  VIADD R15, R13, UR5 ;  /* 0x000000050d0f7c36 */ /* 0x000fc80008000000 */
[C---:B------:R-:W-:Y:S01]  /*2a660*/  VIADD R3, R15.reuse, UR5 ;  /* 0x000000050f037c36 */ /* 0x040fe20008000000 */
[----:B-1----:R-:W-:Y:S02]  /*2a670*/  LEA R4, P6, R15, R0, 0x2 ;  /* 0x000000000f047211 */ /* 0x002fe400078c10ff */
[----:B------:R-:W-:Y:S01]  /*2a680*/  ISETP.LT.AND P1, PT, R2, R157, !P0 ;  /* 0x0000009d0200720c */ /* 0x000fe20004721270 */
[----:B------:R-:W-:Y:S01]  /*2a690*/  VIADD R7, R3, UR5 ;  /* 0x0000000503077c36 */ /* 0x000fe20008000000 */
[----:B------:R-:W-:Y:S02]  /*2a6a0*/  LEA.HI.X.SX32 R5, R15, R68, 0x2, P6 ;  /* 0x000000440f057211 */ /* 0x000fe400030f16ff */
[----:B------:R-:W-:Y:S02]  /*2a6b0*/  LEA R2, P6, R3, R0, 0x2 ;  /* 0x0000000003027211 */ /* 0x000fe400078c10ff */
[----:B------:R-:W-:Y:S02]  /*2a6c0*/  IADD3 R9, R7, UR5, RZ ;  /* 0x0000000507097c10 */ /* 0x000fe4000fffe0ff */
[----:B------:R-:W-:-:S02]  /*2a6d0*/  LEA.HI.X.SX32 R3, R3, R68, 0x2, P6 ;  /* 0x0000004403037211 */ /* 0x000fc400030f16ff */
[----:B------:R-:W-:Y:S01]  /*2a6e0*/  LEA R6, P6, R7, R0, 0x2 ;  /* 0x0000000007067211 */ /* 0x000fe200078c10ff */
[----:B------:R-:W-:-:S03]  /*2a6f0*/  VIADD R11, R9, UR5 ;  /* 0x00000005090b7c36 */ /* 0x000fc60008000000 */
[----:B------:R-:W-:Y:S02]  /*2a700*/  LEA.HI.X.SX32 R7, R7, R68, 0x2, P6 ;  /* 0x0000004407077211 */ /* 0x000fe400030f16ff */
[----:B------:R-:W-:Y:S01]  /*2a710*/  LEA R8, P6, R9, R0, 0x2 ;  /* 0x0000000009087211 */ /* 0x000fe200078c10ff */
[----:B------:R-:W-:Y:S01]  /*2a720*/  VIADD R13, R11, UR5 ;  /* 0x000000050b0d7c36 */ /* 0x000fe20008000000 */
[----:B------:R-:W-:Y:S02]  /*2a730*/  @P4 STG.E desc[UR60][R4.64], R59 ;  /* 0x0000003b04004986 */ /* 0x000fe4000c10193c */
[----:B------:R-:W-:Y:S01]  /*2a740*/  LEA.HI.X.SX32 R9, R9, R68, 0x2, P6 ;  /* 0x0000004409097211 */ /* 0x000fe200030f16ff */
[C---:B------:R-:W-:Y:S01]  /*2a750*/  VIADD R15, R13.reuse, UR5 ;  /* 0x000000050d0f7c36 */ /* 0x040fe20008000000 */
[----:B------:R1:W-:Y:S04]  /*2a760*/  @P3 STG.E desc[UR60][R2.64], R67 ;  /* 0x0000004302003986 */ /* 0x0003e8000c10193c */
[----:B------:R2:W-:Y:S04]  /*2a770*/  @P2 STG.E desc[UR60][R6.64], R52 ;  /* 0x0000003406002986 */ /* 0x0005e8000c10193c */
[----:B------:R2:W-:Y:S01]  /*2a780*/  @P1 STG.E desc[UR60][R8.64], R20 ;  /* 0x0000001408001986 */ /* 0x0005e2000c10193c */
[----:B-1----:R-:W-:-:S02]  /*2a790*/  LEA R2, P1, R13, R0, 0x2 ;  /* 0x000000000d027211 */ /* 0x002fc400078210ff */
[----:B------:R-:W-:Y:S02]  /*2a7a0*/  LEA R4, P6, R11, R0, 0x2 ;  /* 0x000000000b047211 */ /* 0x000fe400078c10ff */
[----:B------:R-:W-:Y:S02]  /*2a7b0*/  LEA.HI.X.SX32 R3, R13, R68, 0x2, P1 ;  /* 0x000000440d037211 */ /* 0x000fe400008f16ff */
[-C--:B----4-:R-:W-:Y:S02]  /*2a7c0*/  ISETP.LT.AND P3, PT, R17, R157.reuse, !P0 ;  /* 0x0000009d1100720c */ /* 0x090fe40004761270 */
[----:B------:R-:W-:Y:S02]  /*2a7d0*/  IADD3 R17, R15, UR5, RZ ;  /* 0x000000050f117c10 */ /* 0x000fe4000fffe0ff */
[----:B--2---:R-:W-:Y:S02]  /*2a7e0*/  ISETP.LT.AND P4, PT, R18, R157, !P0 ;  /* 0x0000009d1200720c */ /* 0x004fe40004781270 */
[C---:B------:R-:W-:Y:S01]  /*2a7f0*/  LEA R6, P1, R17.reuse, R0, 0x2 ;  /* 0x0000000011067211 */ /* 0x040fe200078210ff */
[----:B------:R-:W-:Y:S01]  /*2a800*/  VIADD R19, R17, UR5 ;  /* 0x0000000511137c36 */ /* 0x000fe20008000000 */
[----:B------:R-:W-:-:S02]  /*2a810*/  LEA.HI.X.SX32 R5, R11, R68, 0x2, P6 ;  /* 0x000000440b057211 */ /* 0x000fc400030f16ff */
[----:B------:R-:W-:Y:S02]  /*2a820*/  LEA R10, P6, R15, R0, 0x2 ;  /* 0x000000000f0a7211 */ /* 0x000fe400078c10ff */
[-C--:B------:R-:W-:Y:S02]  /*2a830*/  LEA.HI.X.SX32 R7, R17, R68.reuse, 0x2, P1 ;  /* 0x0000004411077211 */ /* 0x080fe400008f16ff */
[----:B------:R-:W-:Y:S02]  /*2a840*/  LEA.HI.X.SX32 R11, R15, R68, 0x2, P6 ;  /* 0x000000440f0b7211 */ /* 0x000fe400030f16ff */
[-C--:B------:R-:W-:Y:S02]  /*2a850*/  ISETP.LT.AND P2, PT, R12, R157.reuse, !P0 ;  /* 0x0000009d0c00720c */ /* 0x080fe40004741270 */
[----:B------:R-:W-:Y:S02]  /*2a860*/  ISETP.LT.AND P1, PT, R16, R157, !P0 ;  /* 0x0000009d1000720c */ /* 0x000fe40004721270 */
[C---:B------:R-:W-:Y:S01]  /*2a870*/  LEA R12, P6, R19.reuse, R0, 0x2 ;  /* 0x00000000130c7211 */ /* 0x040fe200078c10ff */
[C---:B------:R-:W-:Y:S01]  /*2a880*/  VIADD R15, R19.reuse, UR5 ;  /* 0x00000005130f7c36 */ /* 0x040fe20008000000 */
[----:B------:R1:W-:Y:S02]  /*2a890*/  @P5 STG.E desc[UR60][R4.64], R53 ;  /* 0x0000003504005986 */ /* 0x0003e4000c10193c */
[----:B------:R-:W-:-:S02]  /*2a8a0*/  LEA.HI.X.SX32 R13, R19, R68, 0x2, P6 ;  /* 0x00000044130d7211 */ /* 0x000fc400030f16ff */
[----:B------:R1:W-:Y:S01]  /*2a8b0*/  @P4 STG.E desc[UR60][R2.64], R21 ;  /* 0x0000001502004986 */ /* 0x0003e2000c10193c */
[----:B------:R-:W-:-:S03]  /*2a8c0*/  LEA R8, P6, R15, R0, 0x2 ;  /* 0x000000000f087211 */ /* 0x000fc600078c10ff */
[----:B------:R1:W-:Y:S04]  /*2a8d0*/  @P3 STG.E desc[UR60][R10.64], R54 ;  /* 0x000000360a003986 */ /* 0x0003e8000c10193c */
[----:B------:R1:W-:Y:S01]  /*2a8e0*/  @P2 STG.E desc[UR60][R6.64], R22 ;  /* 0x0000001606002986 */ /* 0x0003e2000c10193c */
[----:B------:R-:W-:-:S03]  /*2a8f0*/  LEA.HI.X.SX32 R9, R15, R68, 0x2, P6 ;  /* 0x000000440f097211 */ /* 0x000fc600030f16ff */
[----:B------:R1:W-:Y:S01]  /*2a900*/  @P1 STG.E desc[UR60][R12.64], R55 ;  /* 0x000000370c001986 */ /* 0x0003e2000c10193c */
[----:B---3--:R-:W-:-:S13]  /*2a910*/  ISETP.LT.AND P0, PT, R14, R157, !P0 ;  /* 0x0000009d0e00720c */ /* 0x008fda0004701270 */
[----:B-1----:R-:W-:Y:S05]  /*2a920*/  @!P0 EXIT ;  /* 0x000000000000894d */ /* 0x002fea0003800000 */
[----:B------:R-:W-:Y:S01]  /*2a930*/  STG.E desc[UR60][R8.64], R23 ;  /* 0x0000001708007986 */ /* 0x000fe2000c10193c */
[----:B------:R-:W-:Y:S05]  /*2a940*/  EXIT ;  /* 0x000000000000794d */ /* 0x000fea0003800000 */
.L_x_2:
[----:B------:R-:W-:-:S00]  /*2a950*/  BRA `(.L_x_2) ;  /* 0xfffffffc00fc7947 */ /* 0x000fc0000383ffff */
[----:B------:R-:W-:-:S00]  /*2a960*/  NOP ;  /* 0x0000000000007918 */ /* 0x000fc00000000000 */
        /* <DEDUP_REMOVED lines=9> */
.L_x_3:


//--------------------- .nv.shared.matmul_kernel  --------------------------
	.section	.nv.shared.matmul_kernel,"aw",@nobits
	.sectionflags	@""
	.align	16
	.zero		1024


//--------------------- .nv.shared.reserved.0     --------------------------
	.section	.nv.shared.reserved.0,"aw",@nobits
	.weak		__nv_reservedSMEM_offset_0_alias
	.size		__nv_reservedSMEM_offset_0_alias, 0, 0
	.other		__nv_reservedSMEM_offset_0_alias,@"STO_CUDA_RESERVED_SHARED STV_DEFAULT"
__nv_reservedSMEM_offset_0_alias:
	.zero		0


//--------------------- .nv.constant0.matmul_kernel --------------------------
	.section	.nv.constant0.matmul_kernel,"a",@progbits
	.sectionflags	@""
	.align	4
.nv.constant0.matmul_kernel:
	.zero		608


//--------------------- SYMBOLS --------------------------

	.type		.nv.reservedSmem.offset0,@object
	.size		.nv.reservedSmem.offset0,0x4
